def matmul_kernel(
    a_ptr,
    b_ptr,
    c_ptr,
    M,
    N,
    K,
    stride_am,
    stride_ak,
    stride_bk,
    stride_bn,
    stride_cm,
    stride_cn,
    BLOCK_M: tl.constexpr,
    BLOCK_N: tl.constexpr,
    BLOCK_K: tl.constexpr,
    GROUP_M: tl.constexpr,
):
    pid = tl.program_id(axis=0)
    num_pid_m = tl.cdiv(M, BLOCK_M)
    num_pid_n = tl.cdiv(N, BLOCK_N)
    num_pid_in_group = GROUP_M * num_pid_n
    group_id = pid // num_pid_in_group
    first_pid_m = group_id * GROUP_M
    group_size_m = min(num_pid_m - first_pid_m, GROUP_M)
    pid_m = first_pid_m + ((pid % num_pid_in_group) % group_size_m)
    pid_n = (pid % num_pid_in_group) // group_size_m

    offs_am = (pid_m * BLOCK_M + tl.arange(0, BLOCK_M)) % M
    offs_bn = (pid_n * BLOCK_N + tl.arange(0, BLOCK_N)) % N
    offs_k = tl.arange(0, BLOCK_K)
    a_ptrs = a_ptr + offs_am[:, None] * stride_am + offs_k[None, :] * stride_ak
    b_ptrs = b_ptr + offs_k[:, None] * stride_bk + offs_bn[None, :] * stride_bn

    acc = tl.zeros((BLOCK_M, BLOCK_N), dtype=tl.float32)
    for kk in range(0, tl.cdiv(K, BLOCK_K)):
        a = tl.load(a_ptrs, mask=offs_k[None, :] < K - kk * BLOCK_K, other=0.0)
        b = tl.load(b_ptrs, mask=offs_k[:, None] < K - kk * BLOCK_K, other=0.0)
        acc = tl.dot(a, b, acc)
        a_ptrs += BLOCK_K * stride_ak
        b_ptrs += BLOCK_K * stride_bk

    c = acc.to(c_ptr.dtype.element_ty)
    offs_cm = pid_m * BLOCK_M + tl.arange(0, BLOCK_M)
    offs_cn = pid_n * BLOCK_N + tl.arange(0, BLOCK_N)
    c_ptrs = c_ptr + offs_cm[:, None] * stride_cm + offs_cn[None, :] * stride_cn
    mask = (offs_cm[:, None] < M) & (offs_cn[None, :] < N)
    tl.store(c_ptrs, c, mask=mask)

# config = {"BLOCK_K": 64, "BLOCK_M": 256, "BLOCK_N": 32, "GROUP_M": 8, "arch": "sm_100", "dtype": "fp8e4m3", "num_ctas": 1, "num_stages": 3, "num_warps": 4}
# arch = sm_100


// ===== COMPILED SASS (sm_100a) =====

	.target	sm_100a

	.elftype	@"ET_EXEC"


//--------------------- .note.nv.tkinfo           --------------------------
	.section	.note.nv.tkinfo,"",@"SHT_NOTE"
	.sectionflags	@"SHF_NOTE_NV_TKINFO"
	.tkinfo
        /*0018*/ 	.word	0x00000081
        /*0030*/ 	.string	""
        /*0030*/ 	.string	"ptxas-blackwell"
        /*0030*/ 	.string	"Cuda compilation tools, release 12.9, V12.9.86"
        /*0030*/ 	.string	"Build cuda_12.9.r12.9/compiler.36037853_0"
        /*0030*/ 	.string	"-v  -suppress-debug-info  -lineinfo  -arch sm_100a "



//--------------------- .note.nv.cuver            --------------------------
	.section	.note.nv.cuver,"",@"SHT_NOTE"
	.sectionflags	@"SHF_NOTE_NV_CUVER"
        /*0018*/ 	.short	0x0001
        /*001a*/ 	.short	0x0064
        /*001c*/ 	.short	0x0001
        /*001e*/ 	.short	0x0000
        /*0020*/ 	.short	0x0001
        /*0022*/ 	.short	0x0000


//--------------------- .nv.info                  --------------------------
	.section	.nv.info,"",@"SHT_CUDA_INFO"
	.align	4


	//----- nvinfo : EIATTR_REGCOUNT
	.align		4
        /*0000*/ 	.byte	0x04, 0x2f
        /*0002*/ 	.short	(.L_4 - .L_3)
	.align		4
.L_3:
        /*0004*/ 	.word	index@(matmul_kernel)
        /*0008*/ 	.word	0x000000ff


	//----- nvinfo : EIATTR_FRAME_SIZE
	.align		4
.L_4:
        /*000c*/ 	.byte	0x04, 0x11
        /*000e*/ 	.short	(.L_6 - .L_5)
	.align		4
.L_5:
        /*0010*/ 	.word	index@($__internal_2_$__cuda_sm10x_tcgen05_guardrail_trap_unallocated_columns_being_dealloced)
        /*0014*/ 	.word	0x000002e0


	//----- nvinfo : EIATTR_FRAME_SIZE
	.align		4
.L_6:
        /*0018*/ 	.byte	0x04, 0x11
        /*001a*/ 	.short	(.L_8 - .L_7)
	.align		4
.L_7:
        /*001c*/ 	.word	index@($__internal_1_$__cuda_sm10x_tcgen05_guardrail_trap_phase_invalid_during_alloc)
        /*0020*/ 	.word	0x000002e0


	//----- nvinfo : EIATTR_FRAME_SIZE
	.align		4
.L_8:
        /*0024*/ 	.byte	0x04, 0x11
        /*0026*/ 	.short	(.L_10 - .L_9)
	.align		4
.L_9:
        /*0028*/ 	.word	index@($__internal_0_$__cuda_sm10x_tcgen05_guardrail_trap_col_being_dealloced_not_returned_by_alloc)
        /*002c*/ 	.word	0x000002e0


	//----- nvinfo : EIATTR_FRAME_SIZE
	.align		4
.L_10:
        /*0030*/ 	.byte	0x04, 0x11
        /*0032*/ 	.short	(.L_12 - .L_11)
	.align		4
.L_11:
        /*0034*/ 	.word	index@(matmul_kernel)
        /*0038*/ 	.word	0x000002e0


	//----- nvinfo : EIATTR_MIN_STACK_SIZE
	.align		4
.L_12:
        /*003c*/ 	.byte	0x04, 0x12
        /*003e*/ 	.short	(.L_14 - .L_13)
	.align		4
.L_13:
        /*0040*/ 	.word	index@(matmul_kernel)
        /*0044*/ 	.word	0x000002e0
.L_14:


//--------------------- .nv.info.matmul_kernel    --------------------------
	.section	.nv.info.matmul_kernel,"",@"SHT_CUDA_INFO"
	.sectionflags	@""
	.align	4


	//----- nvinfo : EIATTR_CUDA_API_VERSION
	.align		4
        /*0000*/ 	.byte	0x04, 0x37
        /*0002*/ 	.short	(.L_16 - .L_15)
.L_15:
        /*0004*/ 	.word	0x00000081


	//----- nvinfo : EIATTR_KPARAM_INFO
	.align		4
.L_16:
        /*0008*/ 	.byte	0x04, 0x17
        /*000a*/ 	.short	(.L_18 - .L_17)
.L_17:
        /*000c*/ 	.word	0x00000000
        /*0010*/ 	.short	0x000d
        /*0012*/ 	.short	0x0048
        /*0014*/ 	.byte	0x00, 0xf4, 0x21, 0x00


	//----- nvinfo : EIATTR_KPARAM_INFO
	.align		4
.L_18:
        /*0018*/ 	.byte	0x04, 0x17
        /*001a*/ 	.short	(.L_20 - .L_19)
.L_19:
        /*001c*/ 	.word	0x00000000
        /*0020*/ 	.short	0x000c
        /*0022*/ 	.short	0x0040
        /*0024*/ 	.byte	0x00, 0xf4, 0x21, 0x00


	//----- nvinfo : EIATTR_KPARAM_INFO
	.align		4
.L_20:
        /*0028*/ 	.byte	0x04, 0x17
        /*002a*/ 	.short	(.L_22 - .L_21)
.L_21:
        /*002c*/ 	.word	0x00000000
        /*0030*/ 	.short	0x000b
        /*0032*/ 	.short	0x0038
        /*0034*/ 	.byte	0x00, 0xf0, 0x11, 0x00


	//----- nvinfo : EIATTR_KPARAM_INFO
	.align		4
.L_22:
        /*0038*/ 	.byte	0x04, 0x17
        /*003a*/ 	.short	(.L_24 - .L_23)
.L_23:
        /*003c*/ 	.word	0x00000000
        /*0040*/ 	.short	0x000a
        /*0042*/ 	.short	0x0034
        /*0044*/ 	.byte	0x00, 0xf0, 0x11, 0x00


	//----- nvinfo : EIATTR_KPARAM_INFO
	.align		4
.L_24:
        /*0048*/ 	.byte	0x04, 0x17
        /*004a*/ 	.short	(.L_26 - .L_25)
.L_25:
        /*004c*/ 	.word	0x00000000
        /*0050*/ 	.short	0x0009
        /*0052*/ 	.short	0x0030
        /*0054*/ 	.byte	0x00, 0xf0, 0x11, 0x00


	//----- nvinfo : EIATTR_KPARAM_INFO
	.align		4
.L_26:
        /*0058*/ 	.byte	0x04, 0x17
        /*005a*/ 	.short	(.L_28 - .L_27)
.L_27:
        /*005c*/ 	.word	0x00000000
        /*0060*/ 	.short	0x0008
        /*0062*/ 	.short	0x002c
        /*0064*/ 	.byte	0x00, 0xf0, 0x11, 0x00


	//----- nvinfo : EIATTR_KPARAM_INFO
	.align		4
.L_28:
        /*0068*/ 	.byte	0x04, 0x17
        /*006a*/ 	.short	(.L_30 - .L_29)
.L_29:
        /*006c*/ 	.word	0x00000000
        /*0070*/ 	.short	0x0007
        /*0072*/ 	.short	0x0028
        /*0074*/ 	.byte	0x00, 0xf0, 0x11, 0x00


	//----- nvinfo : EIATTR_KPARAM_INFO
	.align		4
.L_30:
        /*0078*/ 	.byte	0x04, 0x17
        /*007a*/ 	.short	(.L_32 - .L_31)
.L_31:
        /*007c*/ 	.word	0x00000000
        /*0080*/ 	.short	0x0006
        /*0082*/ 	.short	0x0024
        /*0084*/ 	.byte	0x00, 0xf0, 0x11, 0x00


	//----- nvinfo : EIATTR_KPARAM_INFO
	.align		4
.L_32:
        /*0088*/ 	.byte	0x04, 0x17
        /*008a*/ 	.short	(.L_34 - .L_33)
.L_33:
        /*008c*/ 	.word	0x00000000
        /*0090*/ 	.short	0x0005
        /*0092*/ 	.short	0x0020
        /*0094*/ 	.byte	0x00, 0xf0, 0x11, 0x00


	//----- nvinfo : EIATTR_KPARAM_INFO
	.align		4
.L_34:
        /*0098*/ 	.byte	0x04, 0x17
        /*009a*/ 	.short	(.L_36 - .L_35)
.L_35:
        /*009c*/ 	.word	0x00000000
        /*00a0*/ 	.short	0x0004
        /*00a2*/ 	.short	0x001c
        /*00a4*/ 	.byte	0x00, 0xf0, 0x11, 0x00


	//----- nvinfo : EIATTR_KPARAM_INFO
	.align		4
.L_36:
        /*00a8*/ 	.byte	0x04, 0x17
        /*00aa*/ 	.short	(.L_38 - .L_37)
.L_37:
        /*00ac*/ 	.word	0x00000000
        /*00b0*/ 	.short	0x0003
        /*00b2*/ 	.short	0x0018
        /*00b4*/ 	.byte	0x00, 0xf0, 0x11, 0x00


	//----- nvinfo : EIATTR_KPARAM_INFO
	.align		4
.L_38:
        /*00b8*/ 	.byte	0x04, 0x17
        /*00ba*/ 	.short	(.L_40 - .L_39)
.L_39:
        /*00bc*/ 	.word	0x00000000
        /*00c0*/ 	.short	0x0002
        /*00c2*/ 	.short	0x0010
        /*00c4*/ 	.byte	0x00, 0xf4, 0x21, 0x00


	//----- nvinfo : EIATTR_KPARAM_INFO
	.align		4
.L_40:
        /*00c8*/ 	.byte	0x04, 0x17
        /*00ca*/ 	.short	(.L_42 - .L_41)
.L_41:
        /*00cc*/ 	.word	0x00000000
        /*00d0*/ 	.short	0x0001
        /*00d2*/ 	.short	0x0008
        /*00d4*/ 	.byte	0x00, 0xf4, 0x21, 0x00


	//----- nvinfo : EIATTR_KPARAM_INFO
	.align		4
.L_42:
        /*00d8*/ 	.byte	0x04, 0x17
        /*00da*/ 	.short	(.L_44 - .L_43)
.L_43:
        /*00dc*/ 	.word	0x00000000
        /*00e0*/ 	.short	0x0000
        /*00e2*/ 	.short	0x0000
        /*00e4*/ 	.byte	0x00, 0xf4, 0x21, 0x00


	//----- nvinfo : EIATTR_AT_ENTRY_FRAGMENTS
	.align		4
.L_44:
        /*00e8*/ 	.byte	0x04, 0x4f
        /*00ea*/ 	.short	(.L_46 - .L_45)


	//   ....[0]....
.L_45:
        /*00ec*/ 	.word	0x00000004


	//----- nvinfo : EIATTR_RESERVED_SMEM_USED
	.align		4
.L_46:
        /*00f0*/ 	.byte	0x01, 0x41
	.zero		2


	//----- nvinfo : EIATTR_SPARSE_MMA_MASK
	.align		4
        /*00f4*/ 	.byte	0x03, 0x50
        /*00f6*/ 	.short	0x0000


	//----- nvinfo : EIATTR_TCGEN05_1CTA_USED
	.align		4
        /*00f8*/ 	.byte	0x01, 0x51
	.zero		2


	//----- nvinfo : EIATTR_MAXREG_COUNT
	.align		4
        /*00fc*/ 	.byte	0x03, 0x1b
        /*00fe*/ 	.short	0x00ff


	//----- nvinfo : EIATTR_NUM_BARRIERS
	.align		4
        /*0100*/ 	.byte	0x02, 0x4c
        /*0102*/ 	.byte	0x01
	.zero		1


	//----- nvinfo : EIATTR_ANNOTATIONS
	.align		4
        /*0104*/ 	.byte	0x04, 0x55
        /*0106*/ 	.short	(.L_48 - .L_47)


	//   ....[0]....
.L_47:
        /*0108*/ 	.word	0x00000001
        /*010c*/ 	.byte	0x30, 0x0a, 0x00, 0x00, 0x01, 0x00, 0x00, 0x00, 0x20, 0x0d, 0x00, 0x00, 0x01, 0x00, 0x00, 0x00
        /* <DEDUP_REMOVED lines=339> */
        /*164c*/ 	.byte	0x30, 0xee, 0x00, 0x00, 0x01, 0x00, 0x00, 0x00, 0x40, 0xee, 0x00, 0x00


	//----- nvinfo : EIATTR_INT_WARP_WIDE_INSTR_OFFSETS
	.align		4
.L_48:
        /*1658*/ 	.byte	0x04, 0x31
        /*165a*/ 	.short	(.L_50 - .L_49)


	//   ....[0]....
.L_49:
        /*165c*/ 	.word	0x00001e30


	//   ....[1]....
        /*1660*/ 	.word	0x00001e40


	//   ....[2]....
        /*1664*/ 	.word	0x000059f0


	//   ....[3]....
        /*1668*/ 	.word	0x00010e10


	//   ....[4]....
        /*166c*/ 	.word	0x00010e60


	//----- nvinfo : EIATTR_COOP_GROUP_MASK_REGIDS
	.align		4
.L_50:
        /*1670*/ 	.byte	0x04, 0x29
        /*1672*/ 	.short	(.L_52 - .L_51)


	//   ....[0]....
.L_51:
        /*1674*/ 	.word	0xffffffff


	//   ....[1]....
        /*1678*/ 	.word	0xffffffff


	//   ....[2]....
        /*167c*/ 	.word	0xffffffff


	//   ....[3]....
        /*1680*/ 	.word	0xffffffff


	//----- nvinfo : EIATTR_COOP_GROUP_INSTR_OFFSETS
	.align		4
.L_52:
        /*1684*/ 	.byte	0x04, 0x28
        /*1686*/ 	.short	(.L_54 - .L_53)


	//   ....[0]....
.L_53:
        /*1688*/ 	.word	0x00000070


	//   ....[1]....
        /*168c*/ 	.word	0x00000330


	//   ....[2]....
        /*1690*/ 	.word	0x00010ca0


	//   ....[3]....
        /*1694*/ 	.word	0x00010f10


	//----- nvinfo : EIATTR_VRC_CTA_INIT_COUNT
	.align		4
.L_54:
        /*1698*/ 	.byte	0x02, 0x4a
        /*169a*/ 	.byte	0x80
	.zero		1


	//----- nvinfo : EIATTR_MBARRIER_INSTR_OFFSETS
	.align		4
        /*169c*/ 	.byte	0x04, 0x39
        /*169e*/ 	.short	(.L_56 - .L_55)


	//   ....[0]....
.L_55:
        /*16a0*/ 	.word	0x00001fb0
        /*16a4*/ 	.word	0x000000ff
        /*16a8*/ 	.word	0x00000000
        /*16ac*/ 	.short	0x0100
        /*16ae*/ 	.byte	0x0b
	.zero		1


	//   ....[1]....
        /*16b0*/ 	.word	0x00005a50
        /*16b4*/ 	.word	0x000000ff
        /*16b8*/ 	.word	0x00009008
        /*16bc*/ 	.short	0x0100
        /*16be*/ 	.byte	0x09
	.zero		1


	//   ....[2]....
        /*16c0*/ 	.word	0x0000a620
        /*16c4*/ 	.word	0x000000ff
        /*16c8*/ 	.word	0x00000000
        /*16cc*/ 	.short	0x010a
        /*16ce*/ 	.byte	0x0b
	.zero		1


	//   ....[3]....
        /*16d0*/ 	.word	0x0000ee00
        /*16d4*/ 	.word	0x000000ff
        /*16d8*/ 	.word	0x00000000
        /*16dc*/ 	.short	0x010a
        /*16de*/ 	.byte	0x0b
	.zero		1


	//   ....[4]....
        /*16e0*/ 	.word	0x0000ef20
        /*16e4*/ 	.word	0x000000ff
        /*16e8*/ 	.word	0x00009000
        /*16ec*/ 	.short	0x0108
        /*16ee*/ 	.byte	0x09
	.zero		1


	//   ....[5]....
        /*16f0*/ 	.word	0x0000ef50
        /*16f4*/ 	.word	0x000000ff
        /*16f8*/ 	.word	0x00009008
        /*16fc*/ 	.short	0x0108
        /*16fe*/ 	.byte	0x09
	.zero		1


	//   ....[6]....
        /*1700*/ 	.word	0x00010f30
        /*1704*/ 	.word	0x000000ff
        /*1708*/ 	.word	0x00000000
        /*170c*/ 	.short	0x010a
        /*170e*/ 	.byte	0x0b
	.zero		1


	//   ....[7]....
        /*1710*/ 	.word	0x00010f60
        /*1714*/ 	.word	0x000000ff
        /*1718*/ 	.word	0x00000000
        /*171c*/ 	.short	0x010a
        /*171e*/ 	.byte	0x0b
	.zero		1


	//----- nvinfo : EIATTR_NUM_MBARRIERS
	.align		4
.L_56:
        /*1720*/ 	.byte	0x03, 0x38
        /*1722*/ 	.short	0x0002


	//----- nvinfo : EIATTR_EXIT_INSTR_OFFSETS
	.align		4
        /*1724*/ 	.byte	0x04, 0x1c
        /*1726*/ 	.short	(.L_58 - .L_57)


	//   ....[0]....
.L_57:
        /*1728*/ 	.word	0x00010f20


	//----- nvinfo : EIATTR_REQNTID
	.align		4
.L_58:
        /*172c*/ 	.byte	0x04, 0x10
        /*172e*/ 	.short	(.L_60 - .L_59)
.L_59:
        /*1730*/ 	.word	0x00000080
        /*1734*/ 	.word	0x00000001
        /*1738*/ 	.word	0x00000001


	//----- nvinfo : EIATTR_CRS_STACK_SIZE
	.align		4
.L_60:
        /*173c*/ 	.byte	0x04, 0x1e
        /*173e*/ 	.short	(.L_62 - .L_61)
.L_61:
        /*1740*/ 	.word	0x00000000


	//----- nvinfo : EIATTR_CBANK_PARAM_SIZE
	.align		4
.L_62:
        /*1744*/ 	.byte	0x03, 0x19
        /*1746*/ 	.short	0x0050


	//----- nvinfo : EIATTR_PARAM_CBANK
	.align		4
        /*1748*/ 	.byte	0x04, 0x0a
        /*174a*/ 	.short	(.L_64 - .L_63)
	.align		4
.L_63:
        /*174c*/ 	.word	index@(.nv.constant0.matmul_kernel)
        /*1750*/ 	.short	0x0380
        /*1752*/ 	.short	0x0050


	//----- nvinfo : EIATTR_SW_WAR
	.align		4
.L_64:
        /*1754*/ 	.byte	0x04, 0x36
        /*1756*/ 	.short	(.L_66 - .L_65)
.L_65:
        /*1758*/ 	.word	0x00000008
.L_66:


//--------------------- .nv.compat                --------------------------
	.section	.nv.compat,"",@"SHT_CUDA_COMPAT_INFO"
	.align	4
        /*0000*/ 	.byte	0x02, 0x02, 0x02, 0x00, 0x02, 0x05, 0x05, 0x00, 0x02, 0x03, 0x00, 0x00, 0x02, 0x06, 0x01, 0x00


//--------------------- .nv.callgraph             --------------------------
	.section	.nv.callgraph,"",@"SHT_CUDA_CALLGRAPH"
	.align	4
	.sectionentsize	8
	.align		4
        /*0000*/ 	.word	0x00000000
	.align		4
        /*0004*/ 	.word	0xffffffff
	.align		4
        /*0008*/ 	.word	0x00000000
	.align		4
        /*000c*/ 	.word	0xfffffffe
	.align		4
        /*0010*/ 	.word	0x00000000
	.align		4
        /*0014*/ 	.word	0xfffffffd
	.align		4
        /*0018*/ 	.word	0x00000000
	.align		4
        /*001c*/ 	.word	0xfffffffc


//--------------------- .text.matmul_kernel       --------------------------
	.section	.text.matmul_kernel,"ax",@progbits
	.align	128
        .global         matmul_kernel
        .type           matmul_kernel,@function
        .size           matmul_kernel,(.L_x_20 - matmul_kernel)
        .other          matmul_kernel,@"STO_CUDA_ENTRY STV_DEFAULT"
matmul_kernel:
.text.matmul_kernel:
[----:B------:R-:W0:Y:S01]  /*0000*/  LDC R1, c[0x0][0x37c] ;  /* 0x0000df00ff017b82 */ /* 0x000e220000000800 */
[----:B------:R-:W1:Y:S01]  /*0010*/  S2R R240, SR_TID.X ;  /* 0x0000000000f07919 */ /* 0x000e620000002100 */
[----:B0-----:R-:W-:Y:S01]  /*0020*/  VIADD R1, R1, 0xfffffd20 ;  /* 0xfffffd2001017836 */ /* 0x001fe20000000000 */
[----:B-1----:R-:W-:-:S13]  /*0030*/  ISETP.GE.U32.AND P0, PT, R240, 0x20, PT ;  /* 0x00000020f000780c */ /* 0x002fda0003f06070 */
[----:B------:R-:W-:Y:S02]  /*0040*/  VOTEU.ANY UP0, P0 ;  /* 0x0000000000ff7886 */ /* 0x000fe40000000100 */
[----:B------:R-:W-:Y:S05]  /*0050*/  BRA.U UP0, `(.L_x_0) ;  /* 0x0000000100b87547 */ /* 0x000fea000b800000 */
[----:B------:R-:W0:Y:S01]  /*0060*/  S2UR UR6, SR_CgaCtaId ;  /* 0x00000000000679c3 */ /* 0x000e220000008800 */
[----:B------:R-:W-:Y:S01]  /*0070*/  NOP ;  /* 0x0000000000007918 */ /* 0x000fe20000000000 */
[----:B------:R-:W-:Y:S02]  /*0080*/  UMOV UR4, 0x40 ;  /* 0x0000004000047882 */ /* 0x000fe40000000000 */
[----:B0-----:R-:W-:-:S09]  /*0090*/  ULEA UR4, UR6, UR4, 0x18 ;  /* 0x0000000406047291 */ /* 0x001fd2000f8ec0ff */
[----:B------:R-:W0:Y:S01]  /*00a0*/  LDS.U8 R0, [UR4] ;  /* 0x00000004ff007984 */ /* 0x000e220008000000 */
[----:B------:R-:W-:Y:S02]  /*00b0*/  UMOV UR4, 0x400 ;  /* 0x0000040000047882 */ /* 0x000fe40000000000 */
[----:B------:R-:W-:Y:S01]  /*00c0*/  ULEA UR4, UR6, UR4, 0x18 ;  /* 0x0000000406047291 */ /* 0x000fe2000f8ec0ff */
[----:B0-----:R-:W-:-:S13]  /*00d0*/  ISETP.NE.AND P0, PT, R0, RZ, PT ;  /* 0x000000ff0000720c */ /* 0x001fda0003f05270 */
[----:B------:R-:W-:Y:S05]  /*00e0*/  @P0 BRA `(.L_x_1) ;  /* 0x00000000007c0947 */ /* 0x000fea0003800000 */
[----:B------:R-:W-:-:S13]  /*00f0*/  ELECT P0, URZ, PT ;  /* 0x0000000000ff782f */ /* 0x000fda0003800000 */
[----:B------:R-:W-:Y:S05]  /*0100*/  @!P0 BRA `(.L_x_2) ;  /* 0x0000000000848947 */ /* 0x000fea0003800000 */
[----:B------:R-:W-:Y:S01]  /*0110*/  UMOV UR5, 0x2 ;  /* 0x0000000200057882 */ /* 0x000fe20000000000 */
[----:B------:R-:W-:Y:S02]  /*0120*/  IMAD.MOV.U32 R4, RZ, RZ, 0x1 ;  /* 0x00000001ff047424 */ /* 0x000fe400078e00ff */
[----:B------:R-:W-:Y:S02]  /*0130*/  IMAD.MOV.U32 R5, RZ, RZ, 0x3 ;  /* 0x00000003ff057424 */ /* 0x000fe400078e00ff */
[----:B------:R-:W-:Y:S04]  /*0140*/  DEPBAR.LE SB0, 0x36 ;  /* 0x00008d800000791a */ /* 0x000fe80000000000 */
[----:B------:R-:W0:Y:S02]  /*0150*/  UTCATOMSWS.FIND_AND_SET.ALIGN UP1, UR5, UR5 ;  /* 0x00000005000575e3 */ /* 0x000e240008020800 */
[----:B0-----:R-:W-:-:S04]  /*0160*/  PLOP3.LUT P0, PT, PT, PT, UP1, 0x80, 0x8 ;  /* 0x000000000008781c */ /* 0x001fc80003f0f018 */
[----:B------:R-:W-:-:S04]  /*0170*/  SEL R0, RZ, 0xffffffff, !P0 ;  /* 0xffffffffff007807 */ /* 0x000fc80004000000 */
[----:B------:R-:W-:Y:S01]  /*0180*/  ISETP.NE.AND P0, PT, R0, RZ, PT ;  /* 0x000000ff0000720c */ /* 0x000fe20003f05270 */
[----:B------:R-:W-:-:S12]  /*0190*/  IMAD.U32 R0, RZ, RZ, UR5 ;  /* 0x00000005ff007e24 */ /* 0x000fd8000f8e00ff */
[----:B------:R-:W-:Y:S05]  /*01a0*/  @P0 BRA `(.L_x_3) ;  /* 0x0000000000240947 */ /* 0x000fea0003800000 */
.L_x_4:
[----:B------:R-:W-:Y:S05]  /*01b0*/  NANOSLEEP 0x64 ;  /* 0x000000640000795d */ /* 0x000fea0003800000 */
[----:B------:R-:W-:-:S05]  /*01c0*/  UMOV UR5, 0x2 ;  /* 0x0000000200057882 */ /* 0x000fca0000000000 */
[----:B------:R-:W-:Y:S04]  /*01d0*/  DEPBAR.LE SB0, 0x36 ;  /* 0x00008d800000791a */ /* 0x000fe80000000000 */
[----:B------:R-:W0:Y:S02]  /*01e0*/  UTCATOMSWS.FIND_AND_SET.ALIGN UP1, UR5, UR5 ;  /* 0x00000005000575e3 */ /* 0x000e240008020800 */
[----:B0-----:R-:W-:-:S04]  /*01f0*/  PLOP3.LUT P0, PT, PT, PT, UP1, 0x80, 0x8 ;  /* 0x000000000008781c */ /* 0x001fc80003f0f018 */
[----:B------:R-:W-:-:S04]  /*0200*/  SEL R0, RZ, 0xffffffff, !P0 ;  /* 0xffffffffff007807 */ /* 0x000fc80004000000 */
[----:B------:R-:W-:Y:S01]  /*0210*/  ISETP.NE.AND P0, PT, R0, RZ, PT ;  /* 0x000000ff0000720c */ /* 0x000fe20003f05270 */
[----:B------:R-:W-:-:S12]  /*0220*/  IMAD.U32 R0, RZ, RZ, UR5 ;  /* 0x00000005ff007e24 */ /* 0x000fd8000f8e00ff */
[----:B------:R-:W-:Y:S05]  /*0230*/  @!P0 BRA `(.L_x_4) ;  /* 0xfffffffc00dc8947 */ /* 0x000fea000383ffff */
.L_x_3:
[C---:B------:R-:W-:Y:S01]  /*0240*/  VIADD R3, R0.reuse, 0x10 ;  /* 0x0000001000037836 */ /* 0x040fe20000000000 */
[----:B------:R-:W-:Y:S01]  /*0250*/  UMOV UR5, 0x50 ;  /* 0x0000005000057882 */ /* 0x000fe20000000000 */
[----:B------:R-:W-:Y:S01]  /*0260*/  SHF.L.U32 R2, R5, R0, RZ ;  /* 0x0000000005027219 */ /* 0x000fe200000006ff */
[----:B------:R-:W-:Y:S01]  /*0270*/  ULEA UR5, UR6, UR5, 0x18 ;  /* 0x0000000506057291 */ /* 0x000fe2000f8ec0ff */
[----:B------:R-:W-:Y:S01]  /*0280*/  IMAD.SHL.U32 R0, R0, 0x20, RZ ;  /* 0x0000002000007824 */ /* 0x000fe200078e00ff */
[----:B------:R-:W-:-:S04]  /*0290*/  SHF.L.U32 R3, R4, R3, RZ ;  /* 0x0000000304037219 */ /* 0x000fc800000006ff */
[----:B------:R-:W-:-:S05]  /*02a0*/  LOP3.LUT R2, R3, R2, RZ, 0xfc, !PT ;  /* 0x0000000203027212 */ /* 0x000fca00078efcff */
[----:B------:R0:W-:Y:S04]  /*02b0*/  ATOMS.OR RZ, [UR5], R2 ;  /* 0x00000002ffff798c */ /* 0x0001e8000b000005 */
[----:B------:R0:W-:Y:S01]  /*02c0*/  STS [UR4], R0 ;  /* 0x00000000ff007988 */ /* 0x0001e20008000804 */
[----:B------:R-:W-:Y:S05]  /*02d0*/  BRA `(.L_x_2) ;  /* 0x0000000000107947 */ /* 0x000fea0003800000 */
.L_x_1:
[----:B------:R-:W-:Y:S01]  /*02e0*/  IMAD.MOV.U32 R0, RZ, RZ, -0x1 ;  /* 0xffffffffff007424 */ /* 0x000fe200078e00ff */
[----:B------:R-:W-:-:S04]  /*02f0*/  MOV R2, 0x320 ;  /* 0x0000032000027802 */ /* 0x000fc80000000f00 */
[----:B------:R0:W-:Y:S03]  /*0300*/  STS [UR4], R0 ;  /* 0x00000000ff007988 */ /* 0x0001e60008000804 */
[----:B0-----:R-:W-:Y:S05]  /*0310*/  CALL.REL.NOINC `($__internal_1_$__cuda_sm10x_tcgen05_guardrail_trap_phase_invalid_during_alloc) ;  /* 0x0000010c00287944 */ /* 0x001fea0003c00000 */
.L_x_2:
[----:B------:R-:W-:Y:S05]  /*0320*/  WARPSYNC.ALL ;  /* 0x0000000000007948 */ /* 0x000fea0003800000 */
[----:B------:R-:W-:Y:S01]  /*0330*/  NOP ;  /* 0x0000000000007918 */ /* 0x000fe20000000000 */
.L_x_0:
[----:B------:R-:W1:Y:S01]  /*0340*/  LDC.64 R96, c[0x0][0x398] ;  /* 0x0000e600ff607b82 */ /* 0x000e620000000a00 */
[----:B------:R-:W2:Y:S01]  /*0350*/  S2R R5, SR_CTAID.X ;  /* 0x0000000000057919 */ /* 0x000ea20000002500 */
[----:B------:R-:W-:Y:S01]  /*0360*/  SHF.R.U32.HI R93, RZ, 0x6, R240 ;  /* 0x00000006ff5d7819 */ /* 0x000fe200000116f0 */
[----:B------:R-:W-:Y:S01]  /*0370*/  UMOV UR9, 0x400 ;  /* 0x0000040000097882 */ /* 0x000fe20000000000 */
[----:B------:R-:W-:Y:S01]  /*0380*/  LOP3.LUT R243, R240, 0x7f, RZ, 0xc0, !PT ;  /* 0x0000007ff0f37812 */ /* 0x000fe200078ec0ff */
[----:B------:R-:W3:Y:S01]  /*0390*/  LDCU UR20, c[0x0][0x3a4] ;  /* 0x00007480ff1477ac */ /* 0x000ee20008000800 */
[----:B------:R-:W-:Y:S02]  /*03a0*/  SGXT.U32 R93, R93, 0x1 ;  /* 0x000000015d5d781a */ /* 0x000fe40000000000 */
[----:B------:R-:W4:Y:S01]  /*03b0*/  LDC R239, c[0x0][0x3a0] ;  /* 0x0000e800ffef7b82 */ /* 0x000f220000000800 */
[----:B------:R-:W0:Y:S01]  /*03c0*/  LDCU.64 UR24, c[0x0][0x358] ;  /* 0x00006b00ff1877ac */ /* 0x000e220008000a00 */
[----:B------:R-:W0:Y:S06]  /*03d0*/  LDCU.128 UR16, c[0x0][0x380] ;  /* 0x00007000ff1077ac */ /* 0x000e2c0008000c00 */
[----:B------:R-:W5:Y:S01]  /*03e0*/  S2UR UR5, SR_CgaCtaId ;  /* 0x00000000000579c3 */ /* 0x000f620000008800 */
[----:B01----:R-:W-:Y:S01]  /*03f0*/  VIADD R0, R97, 0x1f ;  /* 0x0000001f61007836 */ /* 0x003fe20000000000 */
[----:B------:R-:W-:-:S04]  /*0400*/  IABS R94, R97 ;  /* 0x00000061005e7213 */ /* 0x000fc80000000000 */
[----:B------:R-:W-:Y:S01]  /*0410*/  SHF.R.S32.HI R3, RZ, 0x1f, R0 ;  /* 0x0000001fff037819 */ /* 0x000fe20000011400 */
[----:B----4-:R-:W-:-:S03]  /*0420*/  VIADD R19, R239, 0xffffffdf ;  /* 0xffffffdfef137836 */ /* 0x010fc60000000000 */
[----:B------:R-:W-:Y:S01]  /*0430*/  LEA.HI R3, R3, R0, RZ, 0x5 ;  /* 0x0000000003037211 */ /* 0x000fe200078f28ff */
[C---:B------:R-:W-:Y:S01]  /*0440*/  VIADD R20, R239.reuse, 0xffffffda ;  /* 0xffffffdaef147836 */ /* 0x040fe20000000000 */
[----:B--2---:R-:W-:Y:S01]  /*0450*/  IABS R8, R5 ;  /* 0x0000000500087213 */ /* 0x004fe20000000000 */
[C---:B------:R-:W-:Y:S01]  /*0460*/  VIADD R23, R239.reuse, 0xffffffdb ;  /* 0xffffffdbef177836 */ /* 0x040fe20000000000 */
[----:B------:R-:W-:Y:S01]  /*0470*/  SHF.R.S32.HI R3, RZ, 0x5, R3 ;  /* 0x00000005ff037819 */ /* 0x000fe20000011403 */
[----:B------:R-:W-:Y:S01]  /*0480*/  VIADD R24, R239, 0xffffffd6 ;  /* 0xffffffd6ef187836 */ /* 0x000fe20000000000 */
[----:B-----5:R-:W-:Y:S01]  /*0490*/  ULEA UR9, UR5, UR9, 0x18 ;  /* 0x0000000905097291 */ /* 0x020fe2000f8ec0ff */
[----:B------:R-:W-:Y:S02]  /*04a0*/  BAR.SYNC.DEFER_BLOCKING 0x0 ;  /* 0x0000000000007b1d */ /* 0x000fe40000010000 */
[----:B------:R-:W-:Y:S02]  /*04b0*/  IMAD.SHL.U32 R4, R3, 0x8, RZ ;  /* 0x0000000803047824 */ /* 0x000fe400078e00ff */
[C---:B------:R-:W-:Y:S01]  /*04c0*/  VIADD R27, R239.reuse, 0xffffffd7 ;  /* 0xffffffd7ef1b7836 */ /* 0x040fe20000000000 */
[----:B------:R-:W-:Y:S01]  /*04d0*/  UIADD3 UR11, UPT, UPT, UR9, 0x9000, URZ ;  /* 0x00009000090b7890 */ /* 0x000fe2000fffe0ff */
[C---:B------:R-:W-:Y:S01]  /*04e0*/  VIADD R28, R239.reuse, 0xffffffd2 ;  /* 0xffffffd2ef1c7836 */ /* 0x040fe20000000000 */
[-C--:B------:R-:W-:Y:S01]  /*04f0*/  IABS R7, R4.reuse ;  /* 0x0000000400077213 */ /* 0x080fe20000000000 */
[C---:B------:R-:W-:Y:S01]  /*0500*/  VIADD R31, R239.reuse, 0xffffffd3 ;  /* 0xffffffd3ef1f7836 */ /* 0x040fe20000000000 */
[----:B------:R-:W-:Y:S01]  /*0510*/  IABS R10, R4 ;  /* 0x00000004000a7213 */ /* 0x000fe20000000000 */
[----:B------:R-:W-:Y:S01]  /*0520*/  VIADD R42, R239, 0xfffffffe ;  /* 0xfffffffeef2a7836 */ /* 0x000fe20000000000 */
[----:B------:R-:W0:Y:S01]  /*0530*/  I2F.RP R0, R7 ;  /* 0x0000000700007306 */ /* 0x000e220000209400 */
[----:B------:R-:W1:Y:S07]  /*0540*/  LDS R12, [UR9] ;  /* 0x00000009ff0c7984 */ /* 0x000e6e0008000800 */
[----:B0-----:R-:W0:Y:S02]  /*0550*/  MUFU.RCP R0, R0 ;  /* 0x0000000000007308 */ /* 0x001e240000001000 */
[----:B0-----:R-:W-:-:S02]  /*0560*/  VIADD R2, R0, 0xffffffe ;  /* 0x0ffffffe00027836 */ /* 0x001fc40000000000 */
[----:B------:R-:W-:-:S04]  /*0570*/  IMAD.MOV R0, RZ, RZ, -R10 ;  /* 0x000000ffff007224 */ /* 0x000fc800078e0a0a */
[----:B------:R0:W2:Y:S02]  /*0580*/  F2I.FTZ.U32.TRUNC.NTZ R3, R2 ;  /* 0x0000000200037305 */ /* 0x0000a4000021f000 */
[----:B0-----:R-:W-:Y:S02]  /*0590*/  IMAD.MOV.U32 R2, RZ, RZ, RZ ;  /* 0x000000ffff027224 */ /* 0x001fe400078e00ff */
[----:B--2---:R-:W-:Y:S01]  /*05a0*/  IMAD.MOV R6, RZ, RZ, -R3 ;  /* 0x000000ffff067224 */ /* 0x004fe200078e0a03 */
[----:B-1----:R-:W-:-:S03]  /*05b0*/  R2UR UR8, R12 ;  /* 0x000000000c0872ca */ /* 0x002fc600000e0000 */
[----:B------:R-:W-:Y:S02]  /*05c0*/  IMAD R9, R6, R7, RZ ;  /* 0x0000000706097224 */ /* 0x000fe400078e02ff */
[----:B------:R-:W-:Y:S02]  /*05d0*/  IMAD.MOV.U32 R6, RZ, RZ, R8 ;  /* 0x000000ffff067224 */ /* 0x000fe400078e0008 */
[----:B------:R-:W-:Y:S01]  /*05e0*/  IMAD.HI.U32 R3, R3, R9, R2 ;  /* 0x0000000903037227 */ /* 0x000fe200078e0002 */
[----:B------:R-:W-:-:S03]  /*05f0*/  IABS R9, R96 ;  /* 0x0000006000097213 */ /* 0x000fc60000000000 */
[----:B------:R-:W-:Y:S02]  /*0600*/  VIADD R12, R239, 0xffffffc2 ;  /* 0xffffffc2ef0c7836 */ /* 0x000fe40000000000 */
[----:B------:R-:W-:-:S04]  /*0610*/  IMAD.HI.U32 R3, R3, R6, RZ ;  /* 0x0000000603037227 */ /* 0x000fc800078e00ff */
[----:B------:R-:W-:Y:S01]  /*0620*/  IMAD R0, R3, R0, R6 ;  /* 0x0000000003007224 */ /* 0x000fe200078e0206 */
[----:B------:R-:W-:Y:S04]  /*0630*/  BAR.SYNC.DEFER_BLOCKING 0x0 ;  /* 0x0000000000007b1d */ /* 0x000fe80000010000 */
[----:B------:R-:W-:-:S13]  /*0640*/  ISETP.GT.U32.AND P1, PT, R7, R0, PT ;  /* 0x000000000700720c */ /* 0x000fda0003f24070 */
[----:B------:R-:W-:Y:S02]  /*0650*/  @!P1 IMAD.IADD R0, R0, 0x1, -R7 ;  /* 0x0000000100009824 */ /* 0x000fe400078e0a07 */
[----:B------:R-:W-:Y:S01]  /*0660*/  @!P1 VIADD R3, R3, 0x1 ;  /* 0x0000000103039836 */ /* 0x000fe20000000000 */
[----:B------:R-:W-:Y:S02]  /*0670*/  ISETP.NE.AND P1, PT, R4, RZ, PT ;  /* 0x000000ff0400720c */ /* 0x000fe40003f25270 */
[----:B------:R-:W-:Y:S02]  /*0680*/  ISETP.GE.U32.AND P0, PT, R0, R7, PT ;  /* 0x000000070000720c */ /* 0x000fe40003f06070 */
[----:B------:R-:W-:-:S04]  /*0690*/  LOP3.LUT R0, R5, R4, RZ, 0x3c, !PT ;  /* 0x0000000405007212 */ /* 0x000fc800078e3cff */
[----:B------:R-:W-:Y:S01]  /*06a0*/  ISETP.GE.AND P2, PT, R0, RZ, PT ;  /* 0x000000ff0000720c */ /* 0x000fe20003f46270 */
[----:B------:R-:W-:-:S06]  /*06b0*/  VIADD R0, R96, 0xff ;  /* 0x000000ff60007836 */ /* 0x000fcc0000000000 */
[----:B------:R-:W-:-:S04]  /*06c0*/  @P0 VIADD R3, R3, 0x1 ;  /* 0x0000000103030836 */ /* 0x000fc80000000000 */
[----:B------:R-:W-:Y:S01]  /*06d0*/  IMAD.MOV.U32 R2, RZ, RZ, R3 ;  /* 0x000000ffff027224 */ /* 0x000fe200078e0003 */
[----:B------:R-:W-:-:S03]  /*06e0*/  SHF.R.S32.HI R3, RZ, 0x1f, R0 ;  /* 0x0000001fff037819 */ /* 0x000fc60000011400 */
[----:B------:R-:W-:Y:S01]  /*06f0*/  @!P2 IMAD.MOV R2, RZ, RZ, -R2 ;  /* 0x000000ffff02a224 */ /* 0x000fe200078e0a02 */
[----:B------:R-:W-:Y:S02]  /*0700*/  @!P1 LOP3.LUT R2, RZ, R4, RZ, 0x33, !PT ;  /* 0x00000004ff029212 */ /* 0x000fe400078e33ff */
[----:B------:R-:W-:-:S03]  /*0710*/  LEA.HI R3, R3, R0, RZ, 0x8 ;  /* 0x0000000003037211 */ /* 0x000fc600078f40ff */
[----:B------:R-:W-:Y:S02]  /*0720*/  IMAD.SHL.U32 R8, R2, 0x8, RZ ;  /* 0x0000000802087824 */ /* 0x000fe400078e00ff */
[----:B------:R-:W-:-:S03]  /*0730*/  IMAD.MOV R2, RZ, RZ, -R2 ;  /* 0x000000ffff027224 */ /* 0x000fc600078e0a02 */
[----:B------:R-:W-:Y:S01]  /*0740*/  LEA.HI.SX32 R3, R3, -R8, 0x18 ;  /* 0x8000000803037211 */ /* 0x000fe200078fc2ff */
[----:B------:R-:W-:Y:S02]  /*0750*/  IMAD R10, R4, R2, R5 ;  /* 0x00000002040a7224 */ /* 0x000fe400078e0205 */
[----:B------:R-:W-:Y:S01]  /*0760*/  IMAD.MOV.U32 R2, RZ, RZ, RZ ;  /* 0x000000ffff027224 */ /* 0x000fe200078e00ff */
[----:B------:R-:W-:Y:S02]  /*0770*/  VIMNMX R11, PT, PT, R3, 0x8, PT ;  /* 0x00000008030b7848 */ /* 0x000fe40003fe0100 */
[----:B------:R-:W-:Y:S02]  /*0780*/  IABS R4, R10 ;  /* 0x0000000a00047213 */ /* 0x000fe40000000000 */
[----:B------:R-:W-:-:S04]  /*0790*/  IABS R7, R11 ;  /* 0x0000000b00077213 */ /* 0x000fc80000000000 */
[----:B------:R-:W0:Y:S08]  /*07a0*/  I2F.RP R0, R7 ;  /* 0x0000000700007306 */ /* 0x000e300000209400 */
[----:B0-----:R-:W0:Y:S02]  /*07b0*/  MUFU.RCP R0, R0 ;  /* 0x0000000000007308 */ /* 0x001e240000001000 */
[----:B0-----:R-:W-:Y:S01]  /*07c0*/  VIADD R3, R0, 0xffffffe ;  /* 0x0ffffffe00037836 */ /* 0x001fe20000000000 */
[----:B------:R-:W-:-:S05]  /*07d0*/  IABS R0, R11 ;  /* 0x0000000b00007213 */ /* 0x000fca0000000000 */
[----:B------:R-:W0:Y:S01]  /*07e0*/  F2I.FTZ.U32.TRUNC.NTZ R3, R3 ;  /* 0x0000000300037305 */ /* 0x000e22000021f000 */
[----:B------:R-:W-:Y:S02]  /*07f0*/  IMAD.MOV R0, RZ, RZ, -R0 ;  /* 0x000000ffff007224 */ /* 0x000fe400078e0a00 */
[----:B0-----:R-:W-:-:S04]  /*0800*/  IMAD.MOV R6, RZ, RZ, -R3 ;  /* 0x000000ffff067224 */ /* 0x001fc800078e0a03 */
[----:B------:R-:W-:Y:S02]  /*0810*/  IMAD R5, R6, R7, RZ ;  /* 0x0000000706057224 */ /* 0x000fe400078e02ff */
[----:B------:R-:W0:Y:S02]  /*0820*/  I2F.RP R6, R94 ;  /* 0x0000005e00067306 */ /* 0x000e240000209400 */
[----:B------:R-:W-:-:S04]  /*0830*/  IMAD.HI.U32 R2, R3, R5, R2 ;  /* 0x0000000503027227 */ /* 0x000fc800078e0002 */
[----:B------:R-:W-:-:S04]  /*0840*/  IMAD.MOV.U32 R3, RZ, RZ, R4 ;  /* 0x000000ffff037224 */ /* 0x000fc800078e0004 */
[----:B------:R-:W-:-:S04]  /*0850*/  IMAD.HI.U32 R2, R2, R3, RZ ;  /* 0x0000000302027227 */ /* 0x000fc800078e00ff */
[----:B------:R-:W-:Y:S01]  /*0860*/  IMAD R0, R2, R0, R3 ;  /* 0x0000000002007224 */ /* 0x000fe200078e0203 */
[----:B0-----:R-:W0:Y:S04]  /*0870*/  MUFU.RCP R6, R6 ;  /* 0x0000000600067308 */ /* 0x001e280000001000 */
[----:B------:R-:W-:-:S04]  /*0880*/  ISETP.GT.U32.AND P1, PT, R7, R0, PT ;  /* 0x000000000700720c */ /* 0x000fc80003f24070 */
[----:B------:R-:W1:Y:S09]  /*0890*/  I2F.RP R3, R9 ;  /* 0x0000000900037306 */ /* 0x000e720000209400 */
[----:B------:R-:W-:Y:S02]  /*08a0*/  @!P1 IMAD.IADD R0, R0, 0x1, -R7 ;  /* 0x0000000100009824 */ /* 0x000fe400078e0a07 */
[----:B------:R-:W-:Y:S01]  /*08b0*/  @!P1 VIADD R2, R2, 0x1 ;  /* 0x0000000102029836 */ /* 0x000fe20000000000 */
[----:B------:R-:W-:Y:S01]  /*08c0*/  ISETP.NE.AND P1, PT, R11, RZ, PT ;  /* 0x000000ff0b00720c */ /* 0x000fe20003f25270 */
[----:B0-----:R-:W-:Y:S01]  /*08d0*/  VIADD R4, R6, 0xffffffe ;  /* 0x0ffffffe06047836 */ /* 0x001fe20000000000 */
[----:B------:R-:W-:Y:S01]  /*08e0*/  ISETP.GE.U32.AND P0, PT, R0, R7, PT ;  /* 0x000000070000720c */ /* 0x000fe20003f06070 */
[----:B-1----:R-:W0:Y:S01]  /*08f0*/  MUFU.RCP R3, R3 ;  /* 0x0000000300037308 */ /* 0x002e220000001000 */
[----:B------:R-:W-:-:S04]  /*0900*/  LOP3.LUT R0, R10, R11, RZ, 0x3c, !PT ;  /* 0x0000000b0a007212 */ /* 0x000fc800078e3cff */
[----:B------:R-:W-:Y:S02]  /*0910*/  ISETP.GE.AND P2, PT, R0, RZ, PT ;  /* 0x000000ff0000720c */ /* 0x000fe40003f46270 */
[----:B------:R-:W-:Y:S01]  /*0920*/  SHF.R.U32.HI R0, RZ, 0x5, R240 ;  /* 0x00000005ff007819 */ /* 0x000fe200000116f0 */
[----:B------:R1:W2:Y:S03]  /*0930*/  F2I.FTZ.U32.TRUNC.NTZ R5, R4 ;  /* 0x0000000400057305 */ /* 0x0002a6000021f000 */
[----:B------:R-:W-:Y:S01]  /*0940*/  R2UR UR7, R0 ;  /* 0x00000000000772ca */ /* 0x000fe200000e0000 */
[----:B------:R-:W-:Y:S02]  /*0950*/  @P0 VIADD R2, R2, 0x1 ;  /* 0x0000000102020836 */ /* 0x000fe40000000000 */
[----:B0-----:R-:W-:-:S04]  /*0960*/  VIADD R3, R3, 0xffffffe ;  /* 0x0ffffffe03037836 */ /* 0x001fc80000000000 */
[----:B------:R-:W-:Y:S01]  /*0970*/  @!P2 IMAD.MOV R2, RZ, RZ, -R2 ;  /* 0x000000ffff02a224 */ /* 0x000fe200078e0a02 */
[----:B------:R-:W-:Y:S01]  /*0980*/  @!P1 LOP3.LUT R2, RZ, R11, RZ, 0x33, !PT ;  /* 0x0000000bff029212 */ /* 0x000fe200078e33ff */
[----:B-1----:R-:W-:Y:S02]  /*0990*/  IMAD.MOV.U32 R4, RZ, RZ, RZ ;  /* 0x000000ffff047224 */ /* 0x002fe400078e00ff */
[--C-:B--2---:R-:W-:Y:S01]  /*09a0*/  IMAD.MOV R7, RZ, RZ, -R5.reuse ;  /* 0x000000ffff077224 */ /* 0x104fe200078e0a05 */
[----:B------:R-:W0:Y:S01]  /*09b0*/  F2I.FTZ.U32.TRUNC.NTZ R3, R3 ;  /* 0x0000000300037305 */ /* 0x000e22000021f000 */
[----:B------:R-:W-:Y:S01]  /*09c0*/  IMAD.SHL.U32 R17, R2, 0x20, RZ ;  /* 0x0000002002117824 */ /* 0x000fe200078e00ff */
[----:B------:R-:W-:Y:S01]  /*09d0*/  USHF.L.U32 UR4, UR7, 0x15, URZ ;  /* 0x0000001507047899 */ /* 0x000fe200080006ff */
[----:B------:R-:W-:Y:S02]  /*09e0*/  IMAD R7, R7, R94, RZ ;  /* 0x0000005e07077224 */ /* 0x000fe400078e02ff */
[----:B------:R-:W-:Y:S01]  /*09f0*/  IMAD.MOV R0, RZ, RZ, -R2 ;  /* 0x000000ffff007224 */ /* 0x000fe200078e0a02 */
[----:B------:R-:W-:Y:S01]  /*0a00*/  LOP3.LUT R93, R17, R93, RZ, 0xfc, !PT ;  /* 0x0000005d115d7212 */ /* 0x000fe200078efcff */
[----:B------:R-:W-:Y:S01]  /*0a10*/  IMAD.HI.U32 R4, R5, R7, R4 ;  /* 0x0000000705047227 */ /* 0x000fe200078e0004 */
[----:B------:R-:W-:Y:S01]  /*0a20*/  LEA.HI R127, R240, R17, RZ, 0x1a ;  /* 0x00000011f07f7211 */ /* 0x000fe200078fd0ff */
[----:B------:R-:W-:Y:S01]  /*0a30*/  STL [R1+0x288], R17 ;  /* 0x0002881101007387 */ /* 0x000fe20000100800 */
[----:B------:R-:W-:Y:S01]  /*0a40*/  LOP3.LUT R95, R93, 0x2, RZ, 0xfc, !PT ;  /* 0x000000025d5f7812 */ /* 0x000fe200078efcff */
[----:B------:R-:W-:Y:S01]  /*0a50*/  IMAD R0, R11, R0, R10 ;  /* 0x000000000b007224 */ /* 0x000fe200078e020a */
[----:B------:R-:W-:Y:S01]  /*0a60*/  IABS R13, R93 ;  /* 0x0000005d000d7213 */ /* 0x000fe20000000000 */
[----:B------:R-:W-:Y:S01]  /*0a70*/  VIADD R128, R127, 0xe ;  /* 0x0000000e7f807836 */ /* 0x000fe20000000000 */
[C---:B------:R-:W-:Y:S01]  /*0a80*/  LOP3.LUT R123, R93.reuse, 0x4, RZ, 0xfc, !PT ;  /* 0x000000045d7b7812 */ /* 0x040fe200078efcff */
[----:B0-----:R-:W-:Y:S01]  /*0a90*/  IMAD.MOV R2, RZ, RZ, -R3 ;  /* 0x000000ffff027224 */ /* 0x001fe200078e0a03 */
[----:B------:R-:W-:Y:S01]  /*0aa0*/  IABS R15, R95 ;  /* 0x0000005f000f7213 */ /* 0x000fe20000000000 */
[C---:B------:R-:W-:Y:S01]  /*0ab0*/  IMAD.HI.U32 R5, R4.reuse, R13, RZ ;  /* 0x0000000d04057227 */ /* 0x040fe200078e00ff */
[----:B------:R-:W-:Y:S01]  /*0ac0*/  IABS R115, R123 ;  /* 0x0000007b00737213 */ /* 0x000fe20000000000 */
[----:B------:R-:W-:Y:S01]  /*0ad0*/  ULOP3.LUT UR4, UR4, 0x600000, URZ, 0xc0, !UPT ;  /* 0x0060000004047892 */ /* 0x000fe2000f8ec0ff */
[C---:B------:R-:W-:Y:S01]  /*0ae0*/  LOP3.LUT R119, R93.reuse, 0xc, RZ, 0xfc, !PT ;  /* 0x0000000c5d777812 */ /* 0x040fe200078efcff */
[C---:B------:R-:W-:Y:S01]  /*0af0*/  IMAD.HI.U32 R6, R4.reuse, R15, RZ ;  /* 0x0000000f04067227 */ /* 0x040fe200078e00ff */
[C---:B------:R-:W-:Y:S01]  /*0b00*/  LOP3.LUT R110, R93.reuse, 0x10, RZ, 0xfc, !PT ;  /* 0x000000105d6e7812 */ /* 0x040fe200078efcff */
[----:B------:R-:W-:Y:S01]  /*0b10*/  UIADD3 UR10, UPT, UPT, UR8, UR4, URZ ;  /* 0x00000004080a7290 */ /* 0x000fe2000fffe0ff */
[C---:B------:R-:W-:Y:S01]  /*0b20*/  LOP3.LUT R117, R93.reuse, 0x8, RZ, 0xfc, !PT ;  /* 0x000000085d757812 */ /* 0x040fe200078efcff */
[----:B------:R-:W-:Y:S01]  /*0b30*/  IMAD.MOV R5, RZ, RZ, -R5 ;  /* 0x000000ffff057224 */ /* 0x000fe200078e0a05 */
[C---:B------:R-:W-:Y:S01]  /*0b40*/  LOP3.LUT R116, R93.reuse, 0x6, RZ, 0xfc, !PT ;  /* 0x000000065d747812 */ /* 0x040fe200078efcff */
[----:B------:R-:W-:Y:S01]  /*0b50*/  IMAD.HI.U32 R7, R4, R115, RZ ;  /* 0x0000007304077227 */ /* 0x000fe200078e00ff */
[C---:B------:R-:W-:Y:S01]  /*0b60*/  LOP3.LUT R113, R93.reuse, 0x12, RZ, 0xfc, !PT ;  /* 0x000000125d717812 */ /* 0x040fe200078efcff */
[----:B------:R-:W-:Y:S01]  /*0b70*/  UMOV UR4, 0x1 ;  /* 0x0000000100047882 */ /* 0x000fe20000000000 */
[----:B------:R-:W-:Y:S01]  /*0b80*/  IABS R121, R116 ;  /* 0x0000007400797213 */ /* 0x000fe20000000000 */
[----:B------:R-:W-:Y:S01]  /*0b90*/  IMAD.MOV R6, RZ, RZ, -R6 ;  /* 0x000000ffff067224 */ /* 0x000fe200078e0a06 */
[C---:B------:R-:W-:Y:S01]  /*0ba0*/  LOP3.LUT R126, R93.reuse, 0x14, RZ, 0xfc, !PT ;  /* 0x000000145d7e7812 */ /* 0x040fe200078efcff */
[C---:B------:R-:W-:Y:S01]  /*0bb0*/  IMAD R124, R94.reuse, R5, R13 ;  /* 0x000000055e7c7224 */ /* 0x040fe200078e020d */
[----:B------:R-:W-:Y:S01]  /*0bc0*/  IABS R13, R119 ;  /* 0x00000077000d7213 */ /* 0x000fe20000000000 */
[----:B------:R-:W-:Y:S01]  /*0bd0*/  IMAD.MOV R7, RZ, RZ, -R7 ;  /* 0x000000ffff077224 */ /* 0x000fe200078e0a07 */
[----:B------:R-:W-:Y:S01]  /*0be0*/  IABS R105, R113 ;  /* 0x0000007100697213 */ /* 0x000fe20000000000 */
[----:B------:R-:W-:Y:S01]  /*0bf0*/  IMAD R114, R94, R6, R15 ;  /* 0x000000065e727224 */ /* 0x000fe200078e020f */
[----:B------:R-:W-:Y:S01]  /*0c00*/  IABS R15, R110 ;  /* 0x0000006e000f7213 */ /* 0x000fe20000000000 */
[----:B------:R-:W-:Y:S01]  /*0c10*/  IMAD.IADD R0, R8, 0x1, R0 ;  /* 0x0000000108007824 */ /* 0x000fe200078e0200 */
[C---:B------:R-:W-:Y:S01]  /*0c20*/  LOP3.LUT R108, R93.reuse, 0x18, RZ, 0xfc, !PT ;  /* 0x000000185d6c7812 */ /* 0x040fe200078efcff */
[----:B------:R-:W-:Y:S01]  /*0c30*/  IMAD R115, R94, R7, R115 ;  /* 0x000000075e737224 */ /* 0x000fe200078e0273 */
[C---:B------:R-:W-:Y:S01]  /*0c40*/  LOP3.LUT R118, R93.reuse, 0xa, RZ, 0xfc, !PT ;  /* 0x0000000a5d767812 */ /* 0x040fe200078efcff */
[----:B------:R-:W-:Y:S01]  /*0c50*/  IMAD.MOV.U32 R10, RZ, RZ, R2 ;  /* 0x000000ffff0a7224 */ /* 0x000fe200078e0002 */
[----:B------:R-:W-:Y:S01]  /*0c60*/  LOP3.LUT R109, R93, 0x1a, RZ, 0xfc, !PT ;  /* 0x0000001a5d6d7812 */ /* 0x000fe200078efcff */
[----:B------:R-:W-:Y:S01]  /*0c70*/  IMAD.HI.U32 R7, R4, R13, RZ ;  /* 0x0000000d04077227 */ /* 0x000fe200078e00ff */
[----:B------:R-:W-:-:S02]  /*0c80*/  IABS R111, R118 ;  /* 0x00000076006f7213 */ /* 0x000fc40000000000 */
[----:B------:R-:W-:Y:S01]  /*0c90*/  IABS R103, R109 ;  /* 0x0000006d00677213 */ /* 0x000fe20000000000 */
[----:B------:R-:W-:Y:S01]  /*0ca0*/  IMAD.HI.U32 R8, R4, R15, RZ ;  /* 0x0000000f04087227 */ /* 0x000fe200078e00ff */
[----:B------:R-:W-:Y:S02]  /*0cb0*/  IABS R99, R128 ;  /* 0x0000008000637213 */ /* 0x000fe40000000000 */
[C---:B------:R-:W-:Y:S01]  /*0cc0*/  LOP3.LUT R125, R93.reuse, 0x16, RZ, 0xfc, !PT ;  /* 0x000000165d7d7812 */ /* 0x040fe200078efcff */
[----:B------:R-:W-:Y:S01]  /*0cd0*/  IMAD R16, R0, 0x100, R243 ;  /* 0x0000010000107824 */ /* 0x000fe200078e02f3 */
[----:B------:R-:W-:Y:S01]  /*0ce0*/  LOP3.LUT R129, R93, 0x1c, RZ, 0xfc, !PT ;  /* 0x0000001c5d817812 */ /* 0x000fe200078efcff */
[----:B------:R-:W-:Y:S01]  /*0cf0*/  IMAD.MOV.U32 R2, RZ, RZ, RZ ;  /* 0x000000ffff027224 */ /* 0x000fe200078e00ff */
[----:B------:R-:W-:Y:S01]  /*0d00*/  IABS R107, R125 ;  /* 0x0000007d006b7213 */ /* 0x000fe20000000000 */
[----:B------:R-:W-:Y:S01]  /*0d10*/  IMAD R11, R10, R9, RZ ;  /* 0x000000090a0b7224 */ /* 0x000fe200078e02ff */
[----:B------:R-:W-:Y:S01]  /*0d20*/  STL [R1+0x28c], R16 ;  /* 0x00028c1001007387 */ /* 0x000fe20000100800 */
[----:B------:R-:W-:-:S02]  /*0d30*/  IMAD.MOV R7, RZ, RZ, -R7 ;  /* 0x000000ffff077224 */ /* 0x000fc400078e0a07 */
[----:B------:R-:W-:Y:S02]  /*0d40*/  IMAD.MOV R8, RZ, RZ, -R8 ;  /* 0x000000ffff087224 */ /* 0x000fe400078e0a08 */
[----:B------:R-:W-:Y:S02]  /*0d50*/  VIADD R14, R16, 0x80 ;  /* 0x00000080100e7836 */ /* 0x000fe40000000000 */
[----:B------:R-:W-:Y:S01]  /*0d60*/  IMAD.HI.U32 R2, R3, R11, R2 ;  /* 0x0000000b03027227 */ /* 0x000fe200078e0002 */
[----:B------:R-:W-:Y:S02]  /*0d70*/  IABS R11, R117 ;  /* 0x00000075000b7213 */ /* 0x000fe40000000000 */
[----:B------:R-:W-:Y:S01]  /*0d80*/  ISETP.GE.AND P3, PT, R14, RZ, PT ;  /* 0x000000ff0e00720c */ /* 0x000fe20003f66270 */
[C---:B------:R-:W-:Y:S01]  /*0d90*/  IMAD R112, R94.reuse, R7, R13 ;  /* 0x000000075e707224 */ /* 0x040fe200078e020d */
[----:B------:R-:W-:Y:S01]  /*0da0*/  IABS R7, R16 ;  /* 0x0000001000077213 */ /* 0x000fe20000000000 */
[----:B------:R-:W-:Y:S01]  /*0db0*/  IMAD R104, R94, R8, R15 ;  /* 0x000000085e687224 */ /* 0x000fe200078e020f */
[----:B------:R-:W-:Y:S01]  /*0dc0*/  IABS R8, R14 ;  /* 0x0000000e00087213 */ /* 0x000fe20000000000 */
[----:B------:R-:W-:Y:S01]  /*0dd0*/  IMAD.HI.U32 R5, R4, R11, RZ ;  /* 0x0000000b04057227 */ /* 0x000fe200078e00ff */
[----:B------:R0:W-:Y:S03]  /*0de0*/  STL [R1+0x290], R14 ;  /* 0x0002900e01007387 */ /* 0x0001e60000100800 */
[----:B------:R-:W-:-:S04]  /*0df0*/  IMAD.HI.U32 R0, R2, R7, RZ ;  /* 0x0000000702007227 */ /* 0x000fc800078e00ff */
[----:B------:R-:W-:-:S04]  /*0e00*/  IMAD.HI.U32 R2, R2, R8, RZ ;  /* 0x0000000802027227 */ /* 0x000fc800078e00ff */
[----:B------:R-:W-:Y:S02]  /*0e10*/  IMAD.MOV R0, RZ, RZ, -R0 ;  /* 0x000000ffff007224 */ /* 0x000fe400078e0a00 */
[----:B------:R-:W-:Y:S02]  /*0e20*/  IMAD.MOV R2, RZ, RZ, -R2 ;  /* 0x000000ffff027224 */ /* 0x000fe400078e0a02 */
[C---:B------:R-:W-:Y:S01]  /*0e30*/  IMAD R0, R9.reuse, R0, R7 ;  /* 0x0000000009007224 */ /* 0x040fe200078e0207 */
[----:B------:R-:W-:Y:S01]  /*0e40*/  IABS R7, R108 ;  /* 0x0000006c00077213 */ /* 0x000fe20000000000 */
[C---:B------:R-:W-:Y:S02]  /*0e50*/  IMAD R2, R9.reuse, R2, R8 ;  /* 0x0000000209027224 */ /* 0x040fe400078e0208 */
[----:B------:R-:W-:Y:S01]  /*0e60*/  IMAD.HI.U32 R3, R4, R121, RZ ;  /* 0x0000007904037227 */ /* 0x000fe200078e00ff */
[C---:B------:R-:W-:Y:S02]  /*0e70*/  ISETP.GT.U32.AND P0, PT, R9.reuse, R0, PT ;  /* 0x000000000900720c */ /* 0x040fe40003f04070 */
[----:B------:R-:W-:Y:S01]  /*0e80*/  ISETP.GT.U32.AND P1, PT, R9, R2, PT ;  /* 0x000000020900720c */ /* 0x000fe20003f24070 */
[----:B------:R-:W-:-:S02]  /*0e90*/  IMAD.MOV R5, RZ, RZ, -R5 ;  /* 0x000000ffff057224 */ /* 0x000fc400078e0a05 */
[----:B------:R-:W-:Y:S02]  /*0ea0*/  IMAD.MOV R3, RZ, RZ, -R3 ;  /* 0x000000ffff037224 */ /* 0x000fe400078e0a03 */
[C---:B------:R-:W-:Y:S01]  /*0eb0*/  IMAD R122, R94.reuse, R5, R11 ;  /* 0x000000055e7a7224 */ /* 0x040fe200078e020b */
[----:B------:R-:W-:Y:S01]  /*0ec0*/  IABS R11, R126 ;  /* 0x0000007e000b7213 */ /* 0x000fe20000000000 */
[----:B------:R-:W-:Y:S02]  /*0ed0*/  IMAD R121, R94, R3, R121 ;  /* 0x000000035e797224 */ /* 0x000fe400078e0279 */
[----:B------:R-:W-:-:S04]  /*0ee0*/  IMAD.HI.U32 R3, R4, R105, RZ ;  /* 0x0000006904037227 */ /* 0x000fc800078e00ff */
[--C-:B------:R-:W-:Y:S02]  /*0ef0*/  @!P0 IMAD.IADD R0, R0, 0x1, -R9.reuse ;  /* 0x0000000100008824 */ /* 0x100fe400078e0a09 */
[----:B------:R-:W-:Y:S01]  /*0f00*/  @!P1 IMAD.IADD R2, R2, 0x1, -R9 ;  /* 0x0000000102029824 */ /* 0x000fe200078e0a09 */
[----:B------:R-:W-:Y:S01]  /*0f10*/  ISETP.GE.AND P1, PT, R16, RZ, PT ;  /* 0x000000ff1000720c */ /* 0x000fe20003f26270 */
[----:B------:R-:W-:Y:S01]  /*0f20*/  IMAD.HI.U32 R5, R4, R11, RZ ;  /* 0x0000000b04057227 */ /* 0x000fe200078e00ff */
[C---:B------:R-:W-:Y:S02]  /*0f30*/  ISETP.GT.U32.AND P0, PT, R9.reuse, R0, PT ;  /* 0x000000000900720c */ /* 0x040fe40003f04070 */
[----:B------:R-:W-:Y:S01]  /*0f40*/  ISETP.GT.U32.AND P2, PT, R9, R2, PT ;  /* 0x000000020900720c */ /* 0x000fe20003f44070 */
[----:B------:R-:W-:Y:S02]  /*0f50*/  IMAD.MOV R3, RZ, RZ, -R3 ;  /* 0x000000ffff037224 */ /* 0x000fe400078e0a03 */
[----:B------:R-:W-:-:S02]  /*0f60*/  IMAD.MOV R5, RZ, RZ, -R5 ;  /* 0x000000ffff057224 */ /* 0x000fc400078e0a05 */
[C---:B------:R-:W-:Y:S02]  /*0f70*/  IMAD R105, R94.reuse, R3, R105 ;  /* 0x000000035e697224 */ /* 0x040fe400078e0269 */
[----:B------:R-:W-:Y:S01]  /*0f80*/  IMAD R106, R94, R5, R11 ;  /* 0x000000055e6a7224 */ /* 0x000fe200078e020b */
[----:B------:R-:W-:Y:S01]  /*0f90*/  IABS R11, R129 ;  /* 0x00000081000b7213 */ /* 0x000fe20000000000 */
[----:B------:R-:W-:-:S04]  /*0fa0*/  IMAD.HI.U32 R3, R4, R7, RZ ;  /* 0x0000000704037227 */ /* 0x000fc800078e00ff */
[----:B------:R-:W-:-:S04]  /*0fb0*/  IMAD.HI.U32 R6, R4, R111, RZ ;  /* 0x0000006f04067227 */ /* 0x000fc800078e00ff */
[----:B------:R-:W-:Y:S02]  /*0fc0*/  VIADD R127, R127, 0x1e ;  /* 0x0000001e7f7f7836 */ /* 0x000fe40000000000 */
[----:B------:R-:W-:-:S03]  /*0fd0*/  IMAD.HI.U32 R5, R4, R103, RZ ;  /* 0x0000006704057227 */ /* 0x000fc600078e00ff */
[----:B------:R-:W-:Y:S01]  /*0fe0*/  IABS R13, R127 ;  /* 0x0000007f000d7213 */ /* 0x000fe20000000000 */
[----:B------:R-:W-:Y:S02]  /*0ff0*/  IMAD.MOV R102, RZ, RZ, -R3 ;  /* 0x000000ffff667224 */ /* 0x000fe400078e0a03 */
[----:B------:R-:W-:Y:S02]  /*1000*/  IMAD.MOV R6, RZ, RZ, -R6 ;  /* 0x000000ffff067224 */ /* 0x000fe400078e0a06 */
[----:B------:R-:W-:Y:S02]  /*1010*/  IMAD.MOV R5, RZ, RZ, -R5 ;  /* 0x000000ffff057224 */ /* 0x000fe400078e0a05 */
[----:B------:R-:W-:-:S04]  /*1020*/  IMAD.HI.U32 R3, R4, R99, RZ ;  /* 0x0000006304037227 */ /* 0x000fc800078e00ff */
[C---:B------:R-:W-:Y:S02]  /*1030*/  IMAD R111, R94.reuse, R6, R111 ;  /* 0x000000065e6f7224 */ /* 0x040fe400078e026f */
[----:B------:R-:W-:Y:S02]  /*1040*/  IMAD R103, R94, R5, R103 ;  /* 0x000000055e677224 */ /* 0x000fe400078e0267 */
[----:B------:R-:W-:Y:S02]  /*1050*/  IMAD.MOV R3, RZ, RZ, -R3 ;  /* 0x000000ffff037224 */ /* 0x000fe400078e0a03 */
[--C-:B------:R-:W-:Y:S01]  /*1060*/  @!P0 IMAD.IADD R0, R0, 0x1, -R9.reuse ;  /* 0x0000000100008824 */ /* 0x100fe200078e0a09 */
[----:B------:R-:W-:Y:S01]  /*1070*/  ISETP.NE.AND P0, PT, R96, RZ, PT ;  /* 0x000000ff6000720c */ /* 0x000fe20003f05270 */
[----:B------:R-:W-:Y:S02]  /*1080*/  @!P2 IMAD.IADD R2, R2, 0x1, -R9 ;  /* 0x000000010202a824 */ /* 0x000fe400078e0a09 */
[----:B------:R-:W-:-:S04]  /*1090*/  IMAD.HI.U32 R6, R4, R107, RZ ;  /* 0x0000006b04067227 */ /* 0x000fc800078e00ff */
[----:B------:R-:W-:-:S04]  /*10a0*/  IMAD.HI.U32 R5, R4, R11, RZ ;  /* 0x0000000b04057227 */ /* 0x000fc800078e00ff */
[----:B------:R-:W-:-:S04]  /*10b0*/  IMAD.HI.U32 R4, R4, R13, RZ ;  /* 0x0000000d04047227 */ /* 0x000fc800078e00ff */
[C---:B------:R-:W-:Y:S01]  /*10c0*/  IMAD R99, R94.reuse, R3, R99 ;  /* 0x000000035e637224 */ /* 0x040fe200078e0263 */
[----:B------:R-:W-:Y:S01]  /*10d0*/  LOP3.LUT R3, RZ, R96, RZ, 0x33, !PT ;  /* 0x00000060ff037212 */ /* 0x000fe200078e33ff */
[----:B------:R-:W-:Y:S02]  /*10e0*/  @!P1 IMAD.MOV R0, RZ, RZ, -R0 ;  /* 0x000000ffff009224 */ /* 0x000fe400078e0a00 */
[----:B------:R-:W-:Y:S02]  /*10f0*/  @!P3 IMAD.MOV R2, RZ, RZ, -R2 ;  /* 0x000000ffff02b224 */ /* 0x000fe400078e0a02 */
[----:B------:R-:W-:Y:S01]  /*1100*/  IMAD.MOV R4, RZ, RZ, -R4 ;  /* 0x000000ffff047224 */ /* 0x000fe200078e0a04 */
[----:B------:R-:W-:Y:S01]  /*1110*/  SEL R44, R3, R0, !P0 ;  /* 0x00000000032c7207 */ /* 0x000fe20004000000 */
[----:B------:R-:W-:Y:S01]  /*1120*/  VIADD R0, R239, 0xffffffed ;  /* 0xffffffedef007836 */ /* 0x000fe20000000000 */
[----:B------:R-:W-:Y:S01]  /*1130*/  SEL R46, R3, R2, !P0 ;  /* 0x00000002032e7207 */ /* 0x000fe20004000000 */
[----:B------:R-:W-:-:S02]  /*1140*/  IMAD R100, R94, R4, R13 ;  /* 0x000000045e647224 */ /* 0x000fc400078e020d */
[C---:B------:R-:W-:Y:S01]  /*1150*/  VIADD R2, R239.reuse, 0xffffffec ;  /* 0xffffffecef027836 */ /* 0x040fe20000000000 */
[----:B------:R-:W-:Y:S01]  /*1160*/  ISETP.GE.U32.AND P6, PT, R0, 0x7fffffae, PT ;  /* 0x7fffffae0000780c */ /* 0x000fe20003fc6070 */
[C---:B------:R-:W-:Y:S02]  /*1170*/  VIADD R4, R239.reuse, 0xffffffff ;  /* 0xffffffffef047836 */ /* 0x040fe40000000000 */
[C---:B------:R-:W-:Y:S01]  /*1180*/  VIADD R0, R239.reuse, 0xffffffe9 ;  /* 0xffffffe9ef007836 */ /* 0x040fe20000000000 */
[----:B------:R-:W-:Y:S01]  /*1190*/  ISETP.GE.U32.AND P0, PT, R2, 0x7fffffad, PT ;  /* 0x7fffffad0200780c */ /* 0x000fe20003f06070 */
[C---:B------:R-:W-:Y:S01]  /*11a0*/  VIADD R2, R239.reuse, 0xffffffe8 ;  /* 0xffffffe8ef027836 */ /* 0x040fe20000000000 */
[----:B------:R-:W-:Y:S01]  /*11b0*/  ISETP.GE.U32.AND P4, PT, R4, 0x7fffffc0, PT ;  /* 0x7fffffc00400780c */ /* 0x000fe20003f86070 */
[C---:B------:R-:W-:Y:S01]  /*11c0*/  VIADD R4, R239.reuse, 0xffffffee ;  /* 0xffffffeeef047836 */ /* 0x040fe20000000000 */
[----:B0-----:R-:W-:Y:S01]  /*11d0*/  SEL R14, RZ, 0x1, P0 ;  /* 0x00000001ff0e7807 */ /* 0x001fe20000000000 */
[C---:B------:R-:W-:Y:S01]  /*11e0*/  VIADD R3, R239.reuse, 0xffffffef ;  /* 0xffffffefef037836 */ /* 0x040fe20000000000 */
[----:B------:R-:W-:Y:S01]  /*11f0*/  ISETP.GE.U32.AND P3, PT, R2, 0x7fffffa9, PT ;  /* 0x7fffffa90200780c */ /* 0x000fe20003f66070 */
[C---:B------:R-:W-:Y:S01]  /*1200*/  VIADD R2, R239.reuse, 0xffffffea ;  /* 0xffffffeaef027836 */ /* 0x040fe20000000000 */
[----:B------:R-:W-:Y:S01]  /*1210*/  ISETP.GE.U32.AND P0, PT, R0, 0x7fffffaa, PT ;  /* 0x7fffffaa0000780c */ /* 0x000fe20003f06070 */
[C---:B------:R-:W-:Y:S01]  /*1220*/  VIADD R0, R239.reuse, 0xffffffeb ;  /* 0xffffffebef007836 */ /* 0x040fe20000000000 */
[----:B------:R-:W-:Y:S01]  /*1230*/  ISETP.GE.U32.AND P1, PT, R4, 0x7fffffaf, PT ;  /* 0x7fffffaf0400780c */ /* 0x000fe20003f26070 */
[----:B------:R-:W-:Y:S01]  /*1240*/  IMAD.MOV R5, RZ, RZ, -R5 ;  /* 0x000000ffff057224 */ /* 0x000fe200078e0a05 */
[----:B------:R-:W-:Y:S01]  /*1250*/  SEL R35, RZ, 0x1fffe, P6 ;  /* 0x0001fffeff237807 */ /* 0x000fe20003000000 */
[C---:B------:R-:W-:Y:S01]  /*1260*/  VIADD R4, R239.reuse, 0xffffffcb ;  /* 0xffffffcbef047836 */ /* 0x040fe20000000000 */
[----:B------:R-:W-:Y:S01]  /*1270*/  SEL R30, RZ, 0x4, P1 ;  /* 0x00000004ff1e7807 */ /* 0x000fe20000800000 */
[----:B------:R-:W-:Y:S01]  /*1280*/  IMAD R98, R94, R5, R11 ;  /* 0x000000055e627224 */ /* 0x000fe200078e020b */
[----:B------:R-:W-:Y:S01]  /*1290*/  ISETP.GE.U32.AND P6, PT, R2, 0x7fffffab, PT ;  /* 0x7fffffab0200780c */ /* 0x000fe20003fc6070 */
[C---:B------:R-:W-:Y:S01]  /*12a0*/  VIADD R2, R239.reuse, 0xffffffe4 ;  /* 0xffffffe4ef027836 */ /* 0x040fe20000000000 */
[----:B------:R-:W-:Y:S01]  /*12b0*/  ISETP.GE.U32.AND P1, PT, R0, 0x7fffffac, PT ;  /* 0x7fffffac0000780c */ /* 0x000fe20003f26070 */
[----:B------:R-:W-:Y:S01]  /*12c0*/  VIADD R0, R239, 0xffffffe5 ;  /* 0xffffffe5ef007836 */ /* 0x000fe20000000000 */
[----:B------:R-:W-:Y:S01]  /*12d0*/  ISETP.GE.U32.AND P2, PT, R3, 0x7fffffb0, PT ;  /* 0x7fffffb00300780c */ /* 0x000fe20003f46070 */
[C---:B------:R-:W-:Y:S01]  /*12e0*/  VIADD R3, R239.reuse, 0xffffffe6 ;  /* 0xffffffe6ef037836 */ /* 0x040fe20000000000 */
[----:B------:R-:W-:Y:S01]  /*12f0*/  SEL R34, RZ, 0x1, P3 ;  /* 0x00000001ff227807 */ /* 0x000fe20001800000 */
[C---:B------:R-:W-:Y:S01]  /*1300*/  VIADD R5, R239.reuse, 0xfffffff7 ;  /* 0xfffffff7ef057836 */ /* 0x040fe20000000000 */
[----:B------:R-:W-:Y:S01]  /*1310*/  SEL R33, RZ, 0x7fff8, P2 ;  /* 0x0007fff8ff217807 */ /* 0x000fe20001000000 */
[----:B------:R-:W-:Y:S01]  /*1320*/  IMAD.MOV R6, RZ, RZ, -R6 ;  /* 0x000000ffff067224 */ /* 0x000fe200078e0a06 */
[----:B------:R-:W-:Y:S01]  /*1330*/  ISETP.GE.U32.AND P2, PT, R2, 0x7fffffa5, PT ;  /* 0x7fffffa50200780c */ /* 0x000fe20003f46070 */
[C---:B------:R-:W-:Y:S01]  /*1340*/  VIADD R2, R239.reuse, 0xffffffe7 ;  /* 0xffffffe7ef027836 */ /* 0x040fe20000000000 */
[----:B------:R-:W-:Y:S01]  /*1350*/  ISETP.GE.U32.AND P3, PT, R0, 0x7fffffa6, PT ;  /* 0x7fffffa60000780c */ /* 0x000fe20003f66070 */
[C---:B------:R-:W-:Y:S01]  /*1360*/  VIADD R0, R239.reuse, 0xffffffe1 ;  /* 0xffffffe1ef007836 */ /* 0x040fe20000000000 */
[----:B------:R-:W-:Y:S01]  /*1370*/  SEL R32, RZ, 0x4, P6 ;  /* 0x00000004ff207807 */ /* 0x000fe20003000000 */
[C---:B------:R-:W-:Y:S01]  /*1380*/  IMAD R102, R94.reuse, R102, R7 ;  /* 0x000000665e667224 */ /* 0x040fe200078e0207 */
        /* <DEDUP_REMOVED lines=13> */
[C---:B------:R-:W-:Y:S01]  /*1460*/  VIADD R8, R239.reuse, 0xffffffc1 ;  /* 0xffffffc1ef087836 */ /* 0x040fe20000000000 */
[----:B------:R-:W-:Y:S01]  /*1470*/  ISETP.GE.U32.AND P2, PT, R2, 0x7fffffa1, PT ;  /* 0x7fffffa10200780c */ /* 0x000fe20003f46070 */
[C---:B------:R-:W-:Y:S01]  /*1480*/  VIADD R2, R239.reuse, 0xffffffcc ;  /* 0xffffffccef027836 */ /* 0x040fe20000000000 */
[----:B------:R-:W-:Y:S01]  /*1490*/  ISETP.GE.U32.AND P0, PT, R0, 0x7fffffa4, PT ;  /* 0x7fffffa40000780c */ /* 0x000fe20003f06070 */
[C---:B------:R-:W-:Y:S01]  /*14a0*/  VIADD R0, R239.reuse, 0xffffffcd ;  /* 0xffffffcdef007836 */ /* 0x040fe20000000000 */
[----:B------:R-:W-:Y:S01]  /*14b0*/  SEL R41, RZ, 0x7fff8, P6 ;  /* 0x0007fff8ff297807 */ /* 0x000fe20003000000 */
        /* <DEDUP_REMOVED lines=8> */
[----:B------:R-:W-:Y:S01]  /*1540*/  VIADD R0, R239, 0xffffffcf ;  /* 0xffffffcfef007836 */ /* 0x000fe20000000000 */
[----:B------:R-:W-:Y:S01]  /*1550*/  ISETP.GE.U32.AND P3, PT, R3, 0x7fffffa3, PT ;  /* 0x7fffffa30300780c */ /* 0x000fe20003f66070 */
[C---:B------:R-:W-:Y:S01]  /*1560*/  VIADD R3, R239.reuse, 0xffffffc8 ;  /* 0xffffffc8ef037836 */ /* 0x040fe20000000000 */
[----:B------:R-:W-:Y:S01]  /*1570*/  SEL R45, RZ, 0x7fff8, P0 ;  /* 0x0007fff8ff2d7807 */ /* 0x000fe20000000000 */
[----:B------:R-:W-:Y:S01]  /*1580*/  IMAD.IADD R35, R14, 0x1, R35 ;  /* 0x000000010e237824 */ /* 0x000fe200078e0223 */
[----:B------:R-:W-:Y:S01]  /*1590*/  SEL R40, RZ, 0x4, P3 ;  /* 0x00000004ff287807 */ /* 0x000fe20001800000 */
[----:B------:R-:W-:Y:S01]  /*15a0*/  IMAD.IADD R38, R38, 0x1, R43 ;  /* 0x0000000126267824 */ /* 0x000fe200078e022b */
[----:B------:R-:W-:Y:S01]  /*15b0*/  ISETP.GE.U32.AND P3, PT, R2, 0x7fffff8f, PT ;  /* 0x7fffff8f0200780c */ /* 0x000fe20003f66070 */
[----:B------:R-:W-:Y:S01]  /*15c0*/  IMAD.IADD R34, R34, 0x1, R39 ;  /* 0x0000000122227824 */ /* 0x000fe200078e0227 */
[----:B------:R-:W-:Y:S01]  /*15d0*/  ISETP.GE.U32.AND P0, PT, R0, 0x7fffff90, PT ;  /* 0x7fffff900000780c */ /* 0x000fe20003f06070 */
[----:B------:R-:W-:Y:S01]  /*15e0*/  VIADD R0, R239, 0xffffffc9 ;  /* 0xffffffc9ef007836 */ /* 0x000fe20000000000 */
[----:B------:R-:W-:-:S02]  /*15f0*/  SEL R2, RZ, 0x1, P6 ;  /* 0x00000001ff027807 */ /* 0x000fc40003000000 */
[----:B------:R-:W-:Y:S01]  /*1600*/  ISETP.GE.U32.AND P6, PT, R3, 0x7fffff89, PT ;  /* 0x7fffff890300780c */ /* 0x000fe20003fc6070 */
[----:B------:R-:W-:Y:S01]  /*1610*/  VIADD R3, R239, 0xffffffca ;  /* 0xffffffcaef037836 */ /* 0x000fe20000000000 */
[----:B------:R-:W-:Y:S02]  /*1620*/  ISETP.GE.U32.AND P5, PT, R5, 0x7fffffb8, PT ;  /* 0x7fffffb80500780c */ /* 0x000fe40003fa6070 */
[----:B------:R-:W-:Y:S02]  /*1630*/  SEL R5, RZ, 0x1fffe, P1 ;  /* 0x0001fffeff057807 */ /* 0x000fe40000800000 */
[----:B------:R-:W-:Y:S02]  /*1640*/  ISETP.GE.U32.AND P1, PT, R0, 0x7fffff8a, PT ;  /* 0x7fffff8a0000780c */ /* 0x000fe40003f26070 */
[----:B------:R-:W-:Y:S01]  /*1650*/  SEL R0, RZ, 0x4, P3 ;  /* 0x00000004ff007807 */ /* 0x000fe20001800000 */
[----:B------:R-:W-:Y:S01]  /*1660*/  IMAD.IADD R2, R2, 0x1, R5 ;  /* 0x0000000102027824 */ /* 0x000fe200078e0205 */
[----:B------:R-:W-:-:S02]  /*1670*/  ISETP.GE.U32.AND P3, PT, R3, 0x7fffff8b, PT ;  /* 0x7fffff8b0300780c */ /* 0x000fc40003f66070 */
[----:B------:R-:W-:Y:S02]  /*1680*/  SEL R3, RZ, 0x7fff8, P0 ;  /* 0x0007fff8ff037807 */ /* 0x000fe40000000000 */
[----:B------:R-:W-:Y:S01]  /*1690*/  ISETP.GE.U32.AND P0, PT, R4, 0x7fffff8c, PT ;  /* 0x7fffff8c0400780c */ /* 0x000fe20003f06070 */
[----:B------:R-:W-:Y:S01]  /*16a0*/  VIADD R4, R239, 0xffffffc5 ;  /* 0xffffffc5ef047836 */ /* 0x000fe20000000000 */
[----:B------:R-:W-:Y:S02]  /*16b0*/  SEL R6, RZ, 0x1, P6 ;  /* 0x00000001ff067807 */ /* 0x000fe40003000000 */
[----:B------:R-:W-:Y:S01]  /*16c0*/  ISETP.GE.U32.AND P6, PT, R7, 0x7fffff85, PT ;  /* 0x7fffff850700780c */ /* 0x000fe20003fc6070 */
[----:B------:R-:W-:Y:S01]  /*16d0*/  VIADD R7, R239, 0xffffffc6 ;  /* 0xffffffc6ef077836 */ /* 0x000fe20000000000 */
[----:B------:R-:W-:Y:S02]  /*16e0*/  SEL R9, RZ, 0x1fffe, P1 ;  /* 0x0001fffeff097807 */ /* 0x000fe40000800000 */
[----:B------:R-:W-:-:S02]  /*16f0*/  ISETP.GE.U32.AND P1, PT, R4, 0x7fffff86, PT ;  /* 0x7fffff860400780c */ /* 0x000fc40003f26070 */
[----:B------:R-:W-:Y:S01]  /*1700*/  SEL R4, RZ, 0x4, P3 ;  /* 0x00000004ff047807 */ /* 0x000fe20001800000 */
[----:B------:R-:W-:Y:S01]  /*1710*/  IMAD.IADD R6, R6, 0x1, R9 ;  /* 0x0000000106067824 */ /* 0x000fe200078e0209 */
[----:B------:R-:W-:Y:S02]  /*1720*/  ISETP.GE.U32.AND P3, PT, R7, 0x7fffff87, PT ;  /* 0x7fffff870700780c */ /* 0x000fe40003f66070 */
[----:B------:R-:W-:Y:S02]  /*1730*/  SEL R7, RZ, 0x7fff8, P0 ;  /* 0x0007fff8ff077807 */ /* 0x000fe40000000000 */
[----:B------:R-:W-:Y:S02]  /*1740*/  ISETP.GE.U32.AND P0, PT, R10, 0x7fffff88, PT ;  /* 0x7fffff880a00780c */ /* 0x000fe40003f06070 */
[----:B------:R-:W-:Y:S02]  /*1750*/  SEL R10, RZ, 0x1, P6 ;  /* 0x00000001ff0a7807 */ /* 0x000fe40003000000 */
[----:B------:R-:W-:-:S02]  /*1760*/  ISETP.GE.U32.AND P6, PT, R8, 0x7fffff82, PT ;  /* 0x7fffff820800780c */ /* 0x000fc40003fc6070 */
[----:B------:R-:W-:Y:S02]  /*1770*/  SEL R13, RZ, 0x1fffe, P1 ;  /* 0x0001fffeff0d7807 */ /* 0x000fe40000800000 */
[----:B------:R-:W-:Y:S02]  /*1780*/  SEL R8, RZ, 0x4, P3 ;  /* 0x00000004ff087807 */ /* 0x000fe40001800000 */
[----:B------:R-:W-:Y:S01]  /*1790*/  ISETP.GE.U32.AND P1, PT, R11, 0x7fffff81, PT ;  /* 0x7fffff810b00780c */ /* 0x000fe20003f26070 */
[----:B------:R-:W-:Y:S01]  /*17a0*/  IMAD.IADD R10, R10, 0x1, R13 ;  /* 0x000000010a0a7824 */ /* 0x000fe200078e020d */
[----:B------:R-:W-:Y:S01]  /*17b0*/  ISETP.GE.U32.AND P3, PT, R12, 0x7fffff83, PT ;  /* 0x7fffff830c00780c */ /* 0x000fe20003f66070 */
[----:B------:R-:W-:Y:S01]  /*17c0*/  VIADD R12, R239, 0xffffffdc ;  /* 0xffffffdcef0c7836 */ /* 0x000fe20000000000 */
[----:B------:R-:W-:Y:S02]  /*17d0*/  SEL R11, RZ, 0x7fff8, P0 ;  /* 0x0007fff8ff0b7807 */ /* 0x000fe40000000000 */
[----:B------:R-:W-:Y:S01]  /*17e0*/  ISETP.GE.U32.AND P0, PT, R15, 0x7fffff84, PT ;  /* 0x7fffff840f00780c */ /* 0x000fe20003f06070 */
[----:B------:R-:W-:Y:S01]  /*17f0*/  VIADD R15, R239, 0xffffffdd ;  /* 0xffffffddef0f7836 */ /* 0x000fe20000000000 */
[----:B------:R-:W-:-:S02]  /*1800*/  SEL R17, RZ, 0x1fffe, P6 ;  /* 0x0001fffeff117807 */ /* 0x000fc40003000000 */
[----:B------:R-:W-:Y:S02]  /*1810*/  ISETP.GE.U32.AND P6, PT, R12, 0x7fffff9d, PT ;  /* 0x7fffff9d0c00780c */ /* 0x000fe40003fc6070 */
[----:B------:R-:W-:Y:S02]  /*1820*/  SEL R12, RZ, 0x4, P3 ;  /* 0x00000004ff0c7807 */ /* 0x000fe40001800000 */
[----:B------:R-:W-:Y:S02]  /*1830*/  ISETP.GE.U32.AND P3, PT, R15, 0x7fffff9e, PT ;  /* 0x7fffff9e0f00780c */ /* 0x000fe40003f66070 */
[----:B------:R-:W-:Y:S02]  /*1840*/  SEL R15, RZ, 0x7fff8, P0 ;  /* 0x0007fff8ff0f7807 */ /* 0x000fe40000000000 */
[----:B------:R-:W-:Y:S01]  /*1850*/  ISETP.GE.U32.AND P0, PT, R16, 0x7fffff9f, PT ;  /* 0x7fffff9f1000780c */ /* 0x000fe20003f06070 */
[----:B------:R-:W-:Y:S01]  /*1860*/  VIADD R16, R239, 0xffffffd8 ;  /* 0xffffffd8ef107836 */ /* 0x000fe20000000000 */
[----:B------:R-:W-:-:S02]  /*1870*/  SEL R18, RZ, 0x1, P6 ;  /* 0x00000001ff127807 */ /* 0x000fc40003000000 */
[----:B------:R-:W-:Y:S01]  /*1880*/  ISETP.GE.U32.AND P6, PT, R19, 0x7fffffa0, PT ;  /* 0x7fffffa01300780c */ /* 0x000fe20003fc6070 */
[----:B------:R-:W-:Y:S01]  /*1890*/  VIADD R19, R239, 0xffffffd9 ;  /* 0xffffffd9ef137836 */ /* 0x000fe20000000000 */
[----:B------:R-:W-:Y:S02]  /*18a0*/  SEL R21, RZ, 0x1fffe, P3 ;  /* 0x0001fffeff157807 */ /* 0x000fe40001800000 */
[----:B------:R-:W-:Y:S02]  /*18b0*/  ISETP.GE.U32.AND P3, PT, R16, 0x7fffff99, PT ;  /* 0x7fffff991000780c */ /* 0x000fe40003f66070 */
[----:B------:R-:W-:Y:S01]  /*18c0*/  SEL R16, RZ, 0x4, P0 ;  /* 0x00000004ff107807 */ /* 0x000fe20000000000 */
[----:B------:R-:W-:Y:S01]  /*18d0*/  IMAD.IADD R18, R18, 0x1, R21 ;  /* 0x0000000112127824 */ /* 0x000fe200078e0215 */
[----:B------:R-:W-:Y:S02]  /*18e0*/  ISETP.GE.U32.AND P0, PT, R19, 0x7fffff9a, PT ;  /* 0x7fffff9a1300780c */ /* 0x000fe40003f06070 */
[----:B------:R-:W-:-:S02]  /*18f0*/  SEL R19, RZ, 0x7fff8, P6 ;  /* 0x0007fff8ff137807 */ /* 0x000fc40003000000 */
[----:B------:R-:W-:Y:S01]  /*1900*/  ISETP.GE.U32.AND P6, PT, R20, 0x7fffff9b, PT ;  /* 0x7fffff9b1400780c */ /* 0x000fe20003fc6070 */
[----:B------:R-:W-:Y:S01]  /*1910*/  VIADD R20, R239, 0xffffffd4 ;  /* 0xffffffd4ef147836 */ /* 0x000fe20000000000 */
[----:B------:R-:W-:Y:S02]  /*1920*/  SEL R22, RZ, 0x1, P3 ;  /* 0x00000001ff167807 */ /* 0x000fe40001800000 */
[----:B------:R-:W-:Y:S01]  /*1930*/  ISETP.GE.U32.AND P3, PT, R23, 0x7fffff9c, PT ;  /* 0x7fffff9c1700780c */ /* 0x000fe20003f66070 */
[----:B------:R-:W-:Y:S01]  /*1940*/  VIADD R23, R239, 0xffffffd5 ;  /* 0xffffffd5ef177836 */ /* 0x000fe20000000000 */
        /* <DEDUP_REMOVED lines=21> */
[----:B------:R-:W-:Y:S02]  /*1aa0*/  ISETP.GE.U32.AND P3, PT, R42, 0x7fffffbf, PT ;  /* 0x7fffffbf2a00780c */ /* 0x000fe40003f66070 */
[----:B------:R-:W-:Y:S01]  /*1ab0*/  SEL R42, RZ, 0x1, P2 ;  /* 0x00000001ff2a7807 */ /* 0x000fe20001000000 */
[----:B------:R-:W-:Y:S01]  /*1ac0*/  IMAD.IADD R28, R28, 0x1, R31 ;  /* 0x000000011c1c7824 */ /* 0x000fe200078e021f */
[----:B------:R-:W-:Y:S02]  /*1ad0*/  SEL R14, RZ, 0x1, P1 ;  /* 0x00000001ff0e7807 */ /* 0x000fe40000800000 */
[----:B------:R-:W-:Y:S01]  /*1ae0*/  LOP3.LUT R2, R2, 0x3, RZ, 0xc0, !PT ;  /* 0x0000000302027812 */ /* 0x000fe200078ec0ff */
[----:B------:R-:W-:Y:S01]  /*1af0*/  IMAD.IADD R42, R42, 0x1, R47 ;  /* 0x000000012a2a7824 */ /* 0x000fe200078e022f */
[----:B------:R-:W-:Y:S01]  /*1b00*/  LOP3.LUT R28, R28, 0x3, RZ, 0xc0, !PT ;  /* 0x000000031c1c7812 */ /* 0x000fe200078ec0ff */
[----:B------:R-:W-:Y:S01]  /*1b10*/  IMAD.IADD R14, R14, 0x1, R17 ;  /* 0x000000010e0e7824 */ /* 0x000fe200078e0211 */
[----:B------:R-:W-:-:S02]  /*1b20*/  IADD3 R0, PT, PT, R2, R3, R0 ;  /* 0x0000000302007210 */ /* 0x000fc40007ffe000 */
[----:B------:R-:W-:Y:S02]  /*1b30*/  LOP3.LUT R42, R42, 0x3, RZ, 0xc0, !PT ;  /* 0x000000032a2a7812 */ /* 0x000fe400078ec0ff */
[----:B------:R-:W-:Y:S02]  /*1b40*/  LOP3.LUT R14, R14, 0x3, RZ, 0xc0, !PT ;  /* 0x000000030e0e7812 */ /* 0x000fe400078ec0ff */
[----:B------:R-:W-:Y:S02]  /*1b50*/  SEL R2, RZ, 0x4, P0 ;  /* 0x00000004ff027807 */ /* 0x000fe40000000000 */
[----:B------:R-:W-:Y:S02]  /*1b60*/  SEL R3, RZ, 0x7fff8, P6 ;  /* 0x0007fff8ff037807 */ /* 0x000fe40003000000 */
[----:B------:R-:W-:Y:S02]  /*1b70*/  LOP3.LUT R38, R38, 0x3, RZ, 0xc0, !PT ;  /* 0x0000000326267812 */ /* 0x000fe400078ec0ff */
[----:B------:R-:W-:-:S02]  /*1b80*/  LOP3.LUT R10, R10, 0x3, RZ, 0xc0, !PT ;  /* 0x000000030a0a7812 */ /* 0x000fc400078ec0ff */
[----:B------:R-:W-:Y:S02]  /*1b90*/  IADD3 R40, PT, PT, R42, R45, R40 ;  /* 0x0000002d2a287210 */ /* 0x000fe40007ffe028 */
[----:B------:R-:W-:Y:S02]  /*1ba0*/  IADD3 R12, PT, PT, R14, R15, R12 ;  /* 0x0000000f0e0c7210 */ /* 0x000fe40007ffe00c */
[----:B------:R-:W-:Y:S02]  /*1bb0*/  LOP3.LUT R34, R34, 0x3, RZ, 0xc0, !PT ;  /* 0x0000000322227812 */ /* 0x000fe400078ec0ff */
[----:B------:R-:W-:Y:S02]  /*1bc0*/  LOP3.LUT R6, R6, 0x3, RZ, 0xc0, !PT ;  /* 0x0000000306067812 */ /* 0x000fe400078ec0ff */
[----:B------:R-:W-:Y:S02]  /*1bd0*/  LOP3.LUT R22, R22, 0x3, RZ, 0xc0, !PT ;  /* 0x0000000316167812 */ /* 0x000fe400078ec0ff */
[----:B------:R-:W-:-:S02]  /*1be0*/  IADD3 R2, PT, PT, R28, R3, R2 ;  /* 0x000000031c027210 */ /* 0x000fc40007ffe002 */
[----:B------:R-:W-:Y:S02]  /*1bf0*/  IADD3 R36, PT, PT, R38, R41, R36 ;  /* 0x0000002926247210 */ /* 0x000fe40007ffe024 */
[----:B------:R-:W-:Y:S02]  /*1c00*/  IADD3 R8, PT, PT, R10, R11, R8 ;  /* 0x0000000b0a087210 */ /* 0x000fe40007ffe008 */
[----:B------:R-:W-:Y:S02]  /*1c10*/  LOP3.LUT R5, R40, 0xf, RZ, 0xc0, !PT ;  /* 0x0000000f28057812 */ /* 0x000fe400078ec0ff */
[----:B------:R-:W-:Y:S02]  /*1c20*/  LOP3.LUT R3, R12, 0xf, RZ, 0xc0, !PT ;  /* 0x0000000f0c037812 */ /* 0x000fe400078ec0ff */
[----:B------:R-:W-:Y:S01]  /*1c30*/  IADD3 R32, PT, PT, R34, R37, R32 ;  /* 0x0000002522207210 */ /* 0x000fe20007ffe020 */
[----:B------:R-:W-:Y:S01]  /*1c40*/  IMAD R36, R36, 0x10, R5 ;  /* 0x0000001024247824 */ /* 0x000fe200078e0205 */
[----:B------:R-:W-:Y:S01]  /*1c50*/  IADD3 R4, PT, PT, R6, R7, R4 ;  /* 0x0000000706047210 */ /* 0x000fe20007ffe004 */
[----:B------:R-:W-:Y:S01]  /*1c60*/  IMAD R8, R8, 0x10, R3 ;  /* 0x0000001008087824 */ /* 0x000fe200078e0203 */
[----:B------:R-:W-:Y:S01]  /*1c70*/  IADD3 R20, PT, PT, R22, R23, R20 ;  /* 0x0000001716147210 */ /* 0x000fe20007ffe014 */
[----:B------:R-:W-:Y:S01]  /*1c80*/  IMAD.SHL.U32 R9, R32, 0x100, RZ ;  /* 0x0000010020097824 */ /* 0x000fe200078e00ff */
[----:B------:R-:W-:Y:S01]  /*1c90*/  LOP3.LUT R35, R35, 0x3, RZ, 0xc0, !PT ;  /* 0x0000000323237812 */ /* 0x000fe200078ec0ff */
[----:B------:R-:W-:Y:S01]  /*1ca0*/  IMAD.SHL.U32 R3, R4, 0x100, RZ ;  /* 0x0000010004037824 */ /* 0x000fe200078e00ff */
[----:B------:R-:W-:Y:S01]  /*1cb0*/  LOP3.LUT R18, R18, 0x3, RZ, 0xc0, !PT ;  /* 0x0000000312127812 */ /* 0x000fe200078ec0ff */
[----:B------:R-:W-:Y:S01]  /*1cc0*/  IMAD.SHL.U32 R5, R20, 0x100, RZ ;  /* 0x0000010014057824 */ /* 0x000fe200078e00ff */
[----:B------:R-:W-:-:S02]  /*1cd0*/  LOP3.LUT R26, R26, 0x3, RZ, 0xc0, !PT ;  /* 0x000000031a1a7812 */ /* 0x000fc400078ec0ff */
[----:B------:R-:W-:Y:S02]  /*1ce0*/  IADD3 R30, PT, PT, R35, R33, R30 ;  /* 0x00000021231e7210 */ /* 0x000fe40007ffe01e */
[----:B------:R-:W-:Y:S02]  /*1cf0*/  IADD3 R16, PT, PT, R18, R19, R16 ;  /* 0x0000001312107210 */ /* 0x000fe40007ffe010 */
[----:B------:R-:W-:Y:S02]  /*1d00*/  IADD3 R24, PT, PT, R26, R27, R24 ;  /* 0x0000001b1a187210 */ /* 0x000fe40007ffe018 */
[----:B------:R-:W-:Y:S02]  /*1d10*/  LOP3.LUT R7, R2, 0xf, RZ, 0xc0, !PT ;  /* 0x0000000f02077812 */ /* 0x000fe400078ec0ff */
[----:B------:R-:W-:Y:S02]  /*1d20*/  LOP3.LUT R9, R9, 0xf00, RZ, 0xe2, !PT ;  /* 0x00000f0009097812 */ /* 0x000fe400078ee2ff */
[----:B------:R-:W-:Y:S01]  /*1d30*/  LOP3.LUT R3, R3, 0xf00, RZ, 0xe2, !PT ;  /* 0x00000f0003037812 */ /* 0x000fe200078ee2ff */
[----:B------:R-:W-:Y:S01]  /*1d40*/  IMAD R7, R24, 0x10, R7 ;  /* 0x0000001018077824 */ /* 0x000fe200078e0207 */
[----:B------:R-:W-:Y:S01]  /*1d50*/  LOP3.LUT R5, R5, 0xf00, RZ, 0xe2, !PT ;  /* 0x00000f0005057812 */ /* 0x000fe200078ee2ff */
[----:B------:R-:W-:Y:S01]  /*1d60*/  IMAD R9, R30, 0x1000, R9 ;  /* 0x000010001e097824 */ /* 0x000fe200078e0209 */
[----:B------:R-:W-:Y:S01]  /*1d70*/  ISETP.NE.U32.AND P0, PT, R243, RZ, PT ;  /* 0x000000fff300720c */ /* 0x000fe20003f05070 */
[----:B------:R-:W-:-:S02]  /*1d80*/  IMAD R0, R0, 0x1000, R3 ;  /* 0x0000100000007824 */ /* 0x000fc400078e0203 */
[----:B------:R-:W-:Y:S01]  /*1d90*/  IMAD R5, R16, 0x1000, R5 ;  /* 0x0000100010057824 */ /* 0x000fe200078e0205 */
[----:B---3--:R-:W-:Y:S09]  /*1da0*/  BRA.U UP0, `(.L_x_5) ;  /* 0x0000000100187547 */ /* 0x008ff2000b800000 */
[----:B------:R-:W-:Y:S01]  /*1db0*/  ELECT P6, URZ, PT ;  /* 0x0000000000ff782f */ /* 0x000fe200038c0000 */
[----:B------:R-:W-:Y:S01]  /*1dc0*/  IMAD.MOV.U32 R2, RZ, RZ, 0x1 ;  /* 0x00000001ff027424 */ /* 0x000fe200078e00ff */
[----:B------:R-:W-:Y:S01]  /*1dd0*/  UMOV UR6, 0x40 ;  /* 0x0000004000067882 */ /* 0x000fe20000000000 */
[----:B------:R-:W-:Y:S01]  /*1de0*/  UVIRTCOUNT.DEALLOC.SMPOOL 0x80 ;  /* 0x000000800000784c */ /* 0x000fe20000000000 */
[----:B------:R-:W-:-:S09]  /*1df0*/  ULEA UR6, UR5, UR6, 0x18 ;  /* 0x0000000605067291 */ /* 0x000fd2000f8ec0ff */
[----:B------:R0:W-:Y:S03]  /*1e00*/  @P6 STS.U8 [UR6], R2 ;  /* 0x00000002ff006988 */ /* 0x0001e60008000006 */
.L_x_5:
[----:B------:R-:W-:Y:S01]  /*1e10*/  STTM.x64 tmem[UR10], RZ ;  /* 0x000000ff000079ed */ /* 0x000fe2000834000a */
[----:B------:R-:W1:Y:S02]  /*1e20*/  FENCE.VIEW.ASYNC.T ;  /* 0x00000000000073c6 */ /* 0x000e640000000200 */
[----:B-1----:R-:W-:Y:S01]  /*1e30*/  VOTEU.ALL UP1, P0 ;  /* 0x0000000000ff7886 */ /* 0x002fe20000020000 */
[----:B------:R-:W-:Y:S01]  /*1e40*/  VOTEU.ALL UP2, P0 ;  /* 0x0000000000ff7886 */ /* 0x000fe20000040000 */
[----:B------:R-:W1:Y:S01]  /*1e50*/  LDCU.64 UR12, c[0x0][0x3a8] ;  /* 0x00007500ff0c77ac */ /* 0x000e620008000a00 */
[----:B------:R-:W-:Y:S01]  /*1e60*/  LOP3.LUT R3, R8, 0xff, RZ, 0xc0, !PT ;  /* 0x000000ff08037812 */ /* 0x000fe200078ec0ff */
[----:B------:R-:W-:Y:S01]  /*1e70*/  IMAD R4, R46, UR20, RZ ;  /* 0x000000142e047c24 */ /* 0x000fe2000f8e02ff */
[----:B------:R-:W-:-:S04]  /*1e80*/  @!UP1 UIADD3 UR14, UPT, UPT, -UR4, 0x100000, URZ ;  /* 0x00100000040e9890 */ /* 0x000fc8000fffe1ff */
[----:B------:R-:W-:Y:S02]  /*1e90*/  @!UP1 USHF.L.U32 UR15, UR14, 0xb, URZ ;  /* 0x0000000b0e0f9899 */ /* 0x000fe400080006ff */
[----:B------:R-:W-:Y:S01]  /*1ea0*/  @!UP1 USHF.L.U32 UR14, UR14, 0x1, URZ ;  /* 0x000000010e0e9899 */ /* 0x000fe200080006ff */
[----:B------:R-:W-:Y:S01]  /*1eb0*/  BAR.SYNC.DEFER_BLOCKING 0x0 ;  /* 0x0000000000007b1d */ /* 0x000fe20000010000 */
[----:B0-----:R-:W-:Y:S01]  /*1ec0*/  LOP3.LUT R2, R7, 0xff, RZ, 0xc0, !PT ;  /* 0x000000ff07027812 */ /* 0x001fe200078ec0ff */
[----:B------:R-:W-:Y:S01]  /*1ed0*/  IMAD.IADD R0, R0, 0x1, R3 ;  /* 0x0000000100007824 */ /* 0x000fe200078e0203 */
[----:B------:R-:W-:Y:S02]  /*1ee0*/  LOP3.LUT R36, R36, 0xff, RZ, 0xc0, !PT ;  /* 0x000000ff24247812 */ /* 0x000fe400078ec0ff */
[----:B------:R-:W-:Y:S01]  /*1ef0*/  PRMT R132, RZ, 0x7610, R132 ;  /* 0x00007610ff847816 */ /* 0x000fe20000000084 */
[----:B------:R-:W-:Y:S02]  /*1f00*/  IMAD.IADD R5, R5, 0x1, R2 ;  /* 0x0000000105057824 */ /* 0x000fe400078e0202 */
[----:B------:R-:W-:-:S02]  /*1f10*/  IMAD R2, R44, UR20, RZ ;  /* 0x000000142c027c24 */ /* 0x000fc4000f8e02ff */
[----:B------:R-:W-:Y:S01]  /*1f20*/  IMAD.IADD R9, R9, 0x1, R36 ;  /* 0x0000000109097824 */ /* 0x000fe200078e0224 */
[----:B------:R-:W-:Y:S02]  /*1f30*/  PRMT R120, R0, 0x5410, R5 ;  /* 0x0000541000787816 */ /* 0x000fe40000000005 */
[----:B------:R-:W-:Y:S01]  /*1f40*/  IADD3 R0, P6, PT, R2, UR16, RZ ;  /* 0x0000001002007c10 */ /* 0x000fe2000ffde0ff */
[----:B-1----:R-:W-:-:S03]  /*1f50*/  USHF.L.U32 UR5, UR12, 0x3, URZ ;  /* 0x000000030c057899 */ /* 0x002fc600080006ff */
[----:B------:R-:W-:Y:S01]  /*1f60*/  LEA.HI.X.SX32 R2, R2, UR17, 0x1, P6 ;  /* 0x0000001102027c11 */ /* 0x000fe2000b0f0eff */
[----:B------:R-:W-:Y:S01]  /*1f70*/  @!P4 IMAD.MOV.U32 R6, RZ, RZ, R0 ;  /* 0x000000ffff06c224 */ /* 0x000fe200078e0000 */
[----:B------:R-:W-:-:S03]  /*1f80*/  IADD3 R3, P6, PT, R4, UR16, RZ ;  /* 0x0000001004037c10 */ /* 0x000fc6000ffde0ff */
[----:B------:R-:W-:Y:S01]  /*1f90*/  @!P4 IMAD.MOV.U32 R7, RZ, RZ, R2 ;  /* 0x000000ffff07c224 */ /* 0x000fe200078e0002 */
[----:B------:R-:W0:Y:S02]  /*1fa0*/  FENCE.VIEW.ASYNC.S ;  /* 0x00000000000073c6 */ /* 0x000e240000000000 */
[----:B0-----:R0:W1:Y:S02]  /*1fb0*/  @!UP2 SYNCS.EXCH.64 URZ, [UR11], UR14 ;  /* 0x0000000e0bffa5b2 */ /* 0x0010640008000100 */
[----:B-1----:R-:W-:Y:S01]  /*1fc0*/  BAR.SYNC.DEFER_BLOCKING 0x0 ;  /* 0x0000000000007b1d */ /* 0x002fe20000010000 */
[----:B------:R-:W-:Y:S02]  /*1fd0*/  LEA.HI.X.SX32 R4, R4, UR17, 0x1, P6 ;  /* 0x0000001104047c11 */ /* 0x000fe4000b0f0eff */
[----:B------:R-:W-:Y:S02]  /*1fe0*/  LOP3.LUT R101, R9, 0xffff, RZ, 0xc0, !PT ;  /* 0x0000ffff09657812 */ /* 0x000fe400078ec0ff */
[----:B------:R-:W-:Y:S01]  /*1ff0*/  IADD3 R5, P6, PT, R0, UR5, RZ ;  /* 0x0000000500057c10 */ /* 0x000fe2000ffde0ff */
[----:B------:R-:W-:Y:S01]  /*2000*/  @!P4 IMAD.MOV.U32 R10, RZ, RZ, R3 ;  /* 0x000000ffff0ac224 */ /* 0x000fe200078e0003 */
[----:B------:R-:W-:Y:S01]  /*2010*/  PRMT R136, RZ, 0x7610, R136 ;  /* 0x00007610ff887816 */ /* 0x000fe20000000088 */
[----:B0-----:R-:W-:Y:S01]  /*2020*/  USHF.R.S32.HI UR14, URZ, 0x1f, UR5 ;  /* 0x0000001fff0e7899 */ /* 0x001fe20008011405 */
[----:B------:R-:W-:Y:S01]  /*2030*/  @!P4 IMAD.MOV.U32 R11, RZ, RZ, R4 ;  /* 0x000000ffff0bc224 */ /* 0x000fe200078e0004 */
[----:B------:R-:W-:Y:S01]  /*2040*/  SHF.R.U32.HI R8, RZ, 0xf, R101 ;  /* 0x0000000fff087819 */ /* 0x000fe20000011665 */
[----:B------:R-:W-:Y:S01]  /*2050*/  USHF.L.U32 UR6, UR12, 0x4, URZ ;  /* 0x000000040c067899 */ /* 0x000fe200080006ff */
[----:B------:R0:W2:Y:S04]  /*2060*/  @!P4 LDG.E.U8 R132, desc[UR24][R6.64] ;  /* 0x000000180684c981 */ /* 0x0000a8000c1e1100 */
[----:B------:R1:W3:Y:S01]  /*2070*/  @!P4 LDG.E.U8 R136, desc[UR24][R10.64] ;  /* 0x000000180a88c981 */ /* 0x0002e2000c1e1100 */
[----:B------:R-:W-:Y:S01]  /*2080*/  LOP3.LUT P4, RZ, R8, 0x1, RZ, 0xc0, !PT ;  /* 0x0000000108ff7812 */ /* 0x000fe2000788c0ff */
[----:B------:R-:W-:Y:S01]  /*2090*/  USHF.R.S32.HI UR15, URZ, 0x1f, UR6 ;  /* 0x0000001fff0f7899 */ /* 0x000fe20008011406 */
[----:B------:R-:W-:Y:S01]  /*20a0*/  PRMT R135, RZ, 0x7610, R135 ;  /* 0x00007610ff877816 */ /* 0x000fe20000000087 */
[----:B------:R-:W-:Y:S01]  /*20b0*/  @!P5 IMAD.MOV.U32 R12, RZ, RZ, R5 ;  /* 0x000000ffff0cd224 */ /* 0x000fe200078e0005 */
[----:B------:R-:W-:-:S02]  /*20c0*/  PRMT R134, RZ, 0x7610, R134 ;  /* 0x00007610ff867816 */ /* 0x000fc40000000086 */
[----:B0-----:R-:W-:Y:S02]  /*20d0*/  IADD3.X R6, PT, PT, R2, UR14, RZ, P6, !PT ;  /* 0x0000000e02067c10 */ /* 0x001fe4000b7fe4ff */
[----:B------:R-:W-:-:S03]  /*20e0*/  IADD3 R7, P6, PT, R3, UR5, RZ ;  /* 0x0000000503077c10 */ /* 0x000fc6000ffde0ff */
[----:B------:R-:W-:Y:S01]  /*20f0*/  @!P5 IMAD.MOV.U32 R13, RZ, RZ, R6 ;  /* 0x000000ffff0dd224 */ /* 0x000fe200078e0006 */
[----:B------:R-:W-:Y:S01]  /*2100*/  IADD3.X R8, PT, PT, R4, UR14, RZ, P6, !PT ;  /* 0x0000000e04087c10 */ /* 0x000fe2000b7fe4ff */
[----:B------:R-:W-:Y:S01]  /*2110*/  @!P5 IMAD.MOV.U32 R14, RZ, RZ, R7 ;  /* 0x000000ffff0ed224 */ /* 0x000fe200078e0007 */
[----:B------:R-:W-:Y:S02]  /*2120*/  IADD3 R9, P6, PT, R0, UR6, RZ ;  /* 0x0000000600097c10 */ /* 0x000fe4000ffde0ff */
[----:B-1----:R-:W-:Y:S01]  /*2130*/  SHF.R.U32.HI R11, RZ, 0x7, R101 ;  /* 0x00000007ff0b7819 */ /* 0x002fe20000011665 */
[----:B------:R-:W-:Y:S01]  /*2140*/  @!P5 IMAD.MOV.U32 R15, RZ, RZ, R8 ;  /* 0x000000ffff0fd224 */ /* 0x000fe200078e0008 */
[----:B------:R0:W4:Y:S01]  /*2150*/  @!P5 LDG.E.U8 R135, desc[UR24][R12.64] ;  /* 0x000000180c87d981 */ /* 0x000122000c1e1100 */
[----:B------:R-:W-:-:S03]  /*2160*/  IADD3.X R10, PT, PT, R2, UR15, RZ, P6, !PT ;  /* 0x0000000f020a7c10 */ /* 0x000fc6000b7fe4ff */
[----:B------:R1:W5:Y:S01]  /*2170*/  @!P5 LDG.E.U8 R134, desc[UR24][R14.64] ;  /* 0x000000180e86d981 */ /* 0x000362000c1e1100 */
[----:B------:R-:W-:Y:S01]  /*2180*/  LOP3.LUT P5, RZ, R11, 0x1, RZ, 0xc0, !PT ;  /* 0x000000010bff7812 */ /* 0x000fe200078ac0ff */
[----:B------:R-:W-:Y:S01]  /*2190*/  UIMAD UR5, UR12, 0x18, URZ ;  /* 0x000000180c0578a4 */ /* 0x000fe2000f8e02ff */
[----:B------:R-:W-:Y:S01]  /*21a0*/  IADD3 R11, P6, PT, R3, UR6, RZ ;  /* 0x00000006030b7c10 */ /* 0x000fe2000ffde0ff */
[----:B------:R-:W-:Y:S01]  /*21b0*/  @P4 IMAD.MOV.U32 R16, RZ, RZ, R9 ;  /* 0x000000ffff104224 */ /* 0x000fe200078e0009 */
[----:B------:R-:W-:Y:S01]  /*21c0*/  PRMT R137, RZ, 0x7610, R137 ;  /* 0x00007610ff897816 */ /* 0x000fe20000000089 */
[----:B------:R-:W-:Y:S01]  /*21d0*/  @P4 IMAD.MOV.U32 R17, RZ, RZ, R10 ;  /* 0x000000ffff114224 */ /* 0x000fe200078e000a */
[----:B0-----:R-:W-:Y:S01]  /*21e0*/  IADD3.X R12, PT, PT, R4, UR15, RZ, P6, !PT ;  /* 0x0000000f040c7c10 */ /* 0x001fe2000b7fe4ff */
[----:B------:R-:W-:Y:S01]  /*21f0*/  @P4 IMAD.MOV.U32 R18, RZ, RZ, R11 ;  /* 0x000000ffff124224 */ /* 0x000fe200078e000b */
[----:B------:R-:W-:Y:S01]  /*2200*/  PRMT R139, RZ, 0x7610, R139 ;  /* 0x00007610ff8b7816 */ /* 0x000fe2000000008b */
[----:B------:R-:W-:Y:S01]  /*2210*/  USHF.R.S32.HI UR14, URZ, 0x1f, UR5 ;  /* 0x0000001fff0e7899 */ /* 0x000fe20008011405 */
[----:B-1----:R-:W-:Y:S01]  /*2220*/  SHF.R.U64 R14, R120, 0x1f, RZ ;  /* 0x0000001f780e7819 */ /* 0x002fe200000012ff */
[----:B------:R-:W-:Y:S01]  /*2230*/  @P4 IMAD.MOV.U32 R19, RZ, RZ, R12 ;  /* 0x000000ffff134224 */ /* 0x000fe200078e000c */
[----:B------:R-:W-:Y:S01]  /*2240*/  IADD3 R13, P6, PT, R0, UR5, RZ ;  /* 0x00000005000d7c10 */ /* 0x000fe2000ffde0ff */
[----:B------:R0:W2:Y:S04]  /*2250*/  @P4 LDG.E.U8 R137, desc[UR24][R16.64] ;  /* 0x0000001810894981 */ /* 0x0000a8000c1e1100 */
[----:B------:R1:W2:Y:S01]  /*2260*/  @P4 LDG.E.U8 R139, desc[UR24][R18.64] ;  /* 0x00000018128b4981 */ /* 0x0002a2000c1e1100 */
[----:B------:R-:W-:Y:S01]  /*2270*/  LOP3.LUT P4, RZ, R14, 0x1, RZ, 0xc0, !PT ;  /* 0x000000010eff7812 */ /* 0x000fe2000788c0ff */
[----:B------:R-:W-:Y:S01]  /*2280*/  USHF.L.U32 UR6, UR12, 0x5, URZ ;  /* 0x000000050c067899 */ /* 0x000fe200080006ff */
[----:B------:R-:W-:-:S02]  /*2290*/  IADD3.X R14, PT, PT, R2, UR14, RZ, P6, !PT ;  /* 0x0000000e020e7c10 */ /* 0x000fc4000b7fe4ff */
[----:B------:R-:W-:Y:S01]  /*22a0*/  IADD3 R15, P6, PT, R3, UR5, RZ ;  /* 0x00000005030f7c10 */ /* 0x000fe2000ffde0ff */
[----:B------:R-:W-:Y:S01]  /*22b0*/  USHF.R.S32.HI UR15, URZ, 0x1f, UR6 ;  /* 0x0000001fff0f7899 */ /* 0x000fe20008011406 */
[----:B------:R-:W-:Y:S02]  /*22c0*/  PRMT R138, RZ, 0x7610, R138 ;  /* 0x00007610ff8a7816 */ /* 0x000fe4000000008a */
[----:B0-----:R-:W-:Y:S01]  /*22d0*/  IADD3.X R16, PT, PT, R4, UR14, RZ, P6, !PT ;  /* 0x0000000e04107c10 */ /* 0x001fe2000b7fe4ff */
[----:B-1----:R-:W-:Y:S01]  /*22e0*/  @P5 IMAD.MOV.U32 R18, RZ, RZ, R13 ;  /* 0x000000ffff125224 */ /* 0x002fe200078e000d */
[----:B------:R-:W-:Y:S01]  /*22f0*/  PRMT R142, RZ, 0x7610, R142 ;  /* 0x00007610ff8e7816 */ /* 0x000fe2000000008e */
[----:B------:R-:W-:Y:S01]  /*2300*/  @P5 IMAD.MOV.U32 R19, RZ, RZ, R14 ;  /* 0x000000ffff135224 */ /* 0x000fe200078e000e */
[----:B------:R-:W-:-:S04]  /*2310*/  IADD3 R250, P6, PT, R0, UR6, RZ ;  /* 0x0000000600fa7c10 */ /* 0x000fc8000ffde0ff */
[----:B------:R0:W2:Y:S01]  /*2320*/  @P5 LDG.E.U8 R138, desc[UR24][R18.64] ;  /* 0x00000018128a5981 */ /* 0x0000a2000c1e1100 */
[----:B------:R-:W-:Y:S02]  /*2330*/  SHF.R.U64 R17, R120, 0x17, RZ ;  /* 0x0000001778117819 */ /* 0x000fe400000012ff */
[----:B------:R-:W-:Y:S01]  /*2340*/  IADD3.X R249, PT, PT, R2, UR15, RZ, P6, !PT ;  /* 0x0000000f02f97c10 */ /* 0x000fe2000b7fe4ff */
[----:B------:R-:W-:Y:S01]  /*2350*/  UIMAD UR5, UR12, 0x28, URZ ;  /* 0x000000280c0578a4 */ /* 0x000fe2000f8e02ff */
[----:B------:R-:W-:Y:S01]  /*2360*/  IADD3 R252, P6, PT, R3, UR6, RZ ;  /* 0x0000000603fc7c10 */ /* 0x000fe2000ffde0ff */
[----:B0-----:R-:W-:Y:S02]  /*2370*/  @P5 IMAD.MOV.U32 R18, RZ, RZ, R15 ;  /* 0x000000ffff125224 */ /* 0x001fe400078e000f */
[----:B------:R-:W-:Y:S01]  /*2380*/  @P5 IMAD.MOV.U32 R19, RZ, RZ, R16 ;  /* 0x000000ffff135224 */ /* 0x000fe200078e0010 */
[----:B------:R-:W-:Y:S01]  /*2390*/  IADD3.X R251, PT, PT, R4, UR15, RZ, P6, !PT ;  /* 0x0000000f04fb7c10 */ /* 0x000fe2000b7fe4ff */
[----:B------:R-:W-:-:S03]  /*23a0*/  USHF.R.S32.HI UR14, URZ, 0x1f, UR5 ;  /* 0x0000001fff0e7899 */ /* 0x000fc60008011405 */
[----:B------:R0:W2:Y:S01]  /*23b0*/  @P5 LDG.E.U8 R142, desc[UR24][R18.64] ;  /* 0x00000018128e5981 */ /* 0x0000a2000c1e1100 */
[----:B------:R-:W-:Y:S01]  /*23c0*/  LOP3.LUT P5, RZ, R17, 0x1, RZ, 0xc0, !PT ;  /* 0x0000000111ff7812 */ /* 0x000fe200078ac0ff */
[----:B------:R-:W-:Y:S01]  /*23d0*/  @P4 IMAD.MOV.U32 R248, RZ, RZ, R250 ;  /* 0x000000fffff84224 */ /* 0x000fe200078e00fa */
[----:B------:R-:W-:Y:S02]  /*23e0*/  IADD3 R20, P6, PT, R0, UR5, RZ ;  /* 0x0000000500147c10 */ /* 0x000fe4000ffde0ff */
[----:B------:R-:W-:Y:S02]  /*23f0*/  PRMT R141, RZ, 0x7610, R141 ;  /* 0x00007610ff8d7816 */ /* 0x000fe4000000008d */
[----:B------:R-:W-:Y:S01]  /*2400*/  PRMT R140, RZ, 0x7610, R140 ;  /* 0x00007610ff8c7816 */ /* 0x000fe2000000008c */
[----:B0-----:R-:W-:Y:S02]  /*2410*/  @P4 IMAD.MOV.U32 R18, RZ, RZ, R252 ;  /* 0x000000ffff124224 */ /* 0x001fe400078e00fc */
[----:B------:R-:W-:Y:S01]  /*2420*/  @P4 IMAD.MOV.U32 R19, RZ, RZ, R251 ;  /* 0x000000ffff134224 */ /* 0x000fe200078e00fb */
[----:B------:R-:W-:Y:S01]  /*2430*/  SHF.R.U64 R17, R120, 0xf, RZ ;  /* 0x0000000f78117819 */ /* 0x000fe200000012ff */
[----:B------:R-:W-:Y:S01]  /*2440*/  UIMAD UR6, UR12, 0x30, URZ ;  /* 0x000000300c0678a4 */ /* 0x000fe2000f8e02ff */
[----:B------:R-:W-:Y:S01]  /*2450*/  IADD3.X R23, PT, PT, R2, UR14, RZ, P6, !PT ;  /* 0x0000000e02177c10 */ /* 0x000fe2000b7fe4ff */
[----:B------:R-:W2:Y:S01]  /*2460*/  @P4 LDG.E.U8 R141, desc[UR24][R248.64] ;  /* 0x00000018f88d4981 */ /* 0x000ea2000c1e1100 */
[----:B------:R-:W-:-:S02]  /*2470*/  IADD3 R21, P6, PT, R3, UR5, RZ ;  /* 0x0000000503157c10 */ /* 0x000fc4000ffde0ff */
[----:B------:R-:W-:Y:S01]  /*2480*/  PRMT R143, RZ, 0x7610, R143 ;  /* 0x00007610ff8f7816 */ /* 0x000fe2000000008f */
[----:B------:R0:W2:Y:S01]  /*2490*/  @P4 LDG.E.U8 R140, desc[UR24][R18.64] ;  /* 0x00000018128c4981 */ /* 0x0000a2000c1e1100 */
[----:B------:R-:W-:Y:S01]  /*24a0*/  LOP3.LUT P4, RZ, R17, 0x1, RZ, 0xc0, !PT ;  /* 0x0000000111ff7812 */ /* 0x000fe2000788c0ff */
[----:B------:R-:W-:Y:S01]  /*24b0*/  USHF.R.S32.HI UR15, URZ, 0x1f, UR6 ;  /* 0x0000001fff0f7899 */ /* 0x000fe20008011406 */
[----:B------:R-:W-:Y:S01]  /*24c0*/  IADD3.X R22, PT, PT, R4, UR14, RZ, P6, !PT ;  /* 0x0000000e04167c10 */ /* 0x000fe2000b7fe4ff */
[----:B------:R1:W-:Y:S01]  /*24d0*/  STL [R1+0x74], R20 ;  /* 0x0000741401007387 */ /* 0x0003e20000100800 */
[----:B------:R-:W-:-:S03]  /*24e0*/  PRMT R145, RZ, 0x7610, R145 ;  /* 0x00007610ff917816 */ /* 0x000fc60000000091 */
[----:B------:R-:W-:Y:S01]  /*24f0*/  STL [R1+0x70], R23 ;  /* 0x0000701701007387 */ /* 0x000fe20000100800 */
[----:B0-----:R-:W-:Y:S02]  /*2500*/  @P5 IMAD.MOV.U32 R18, RZ, RZ, R20 ;  /* 0x000000ffff125224 */ /* 0x001fe400078e0014 */
[----:B------:R-:W-:Y:S01]  /*2510*/  @P5 IMAD.MOV.U32 R19, RZ, RZ, R23 ;  /* 0x000000ffff135224 */ /* 0x000fe200078e0017 */
[----:B------:R-:W-:Y:S01]  /*2520*/  STL [R1+0x7c], R21 ;  /* 0x00007c1501007387 */ /* 0x000fe20000100800 */
[----:B-1----:R-:W-:-:S03]  /*2530*/  IADD3 R20, P6, PT, R0, UR6, RZ ;  /* 0x0000000600147c10 */ /* 0x002fc6000ffde0ff */
[----:B------:R0:W2:Y:S01]  /*2540*/  @P5 LDG.E.U8 R143, desc[UR24][R18.64] ;  /* 0x00000018128f5981 */ /* 0x0000a2000c1e1100 */
[----:B------:R-:W-:Y:S01]  /*2550*/  UIMAD UR5, UR12, 0x38, URZ ;  /* 0x000000380c0578a4 */ /* 0x000fe2000f8e02ff */
[----:B------:R-:W-:Y:S02]  /*2560*/  PRMT R144, RZ, 0x7610, R144 ;  /* 0x00007610ff907816 */ /* 0x000fe40000000090 */
[----:B------:R1:W-:Y:S01]  /*2570*/  STL [R1+0x78], R22 ;  /* 0x0000781601007387 */ /* 0x0003e20000100800 */
[----:B------:R-:W-:Y:S01]  /*2580*/  SHF.R.U64 R17, R120, 0x7, RZ ;  /* 0x0000000778117819 */ /* 0x000fe200000012ff */
[----:B0-----:R-:W-:Y:S02]  /*2590*/  @P5 IMAD.MOV.U32 R18, RZ, RZ, R21 ;  /* 0x000000ffff125224 */ /* 0x001fe400078e0015 */
[----:B------:R-:W-:Y:S01]  /*25a0*/  @P5 IMAD.MOV.U32 R19, RZ, RZ, R22 ;  /* 0x000000ffff135224 */ /* 0x000fe200078e0016 */
[----:B-1----:R-:W-:Y:S02]  /*25b0*/  IADD3.X R22, PT, PT, R2, UR15, RZ, P6, !PT ;  /* 0x0000000f02167c10 */ /* 0x002fe4000b7fe4ff */
[----:B------:R-:W-:-:S02]  /*25c0*/  IADD3 R21, P6, PT, R3, UR6, RZ ;  /* 0x0000000603157c10 */ /* 0x000fc4000ffde0ff */
[----:B------:R0:W2:Y:S01]  /*25d0*/  @P5 LDG.E.U8 R145, desc[UR24][R18.64] ;  /* 0x0000001812915981 */ /* 0x0000a2000c1e1100 */
[----:B------:R-:W-:Y:S01]  /*25e0*/  USHF.R.S32.HI UR14, URZ, 0x1f, UR5 ;  /* 0x0000001fff0e7899 */ /* 0x000fe20008011405 */
[----:B------:R-:W-:Y:S02]  /*25f0*/  LOP3.LUT P5, RZ, R17, 0x1, RZ, 0xc0, !PT ;  /* 0x0000000111ff7812 */ /* 0x000fe400078ac0ff */
[----:B------:R-:W-:Y:S04]  /*2600*/  STL [R1+0xf4], R20 ;  /* 0x0000f41401007387 */ /* 0x000fe80000100800 */
[----:B------:R1:W-:Y:S01]  /*2610*/  STL [R1+0xf0], R22 ;  /* 0x0000f01601007387 */ /* 0x0003e20000100800 */
[----:B0-----:R-:W-:Y:S02]  /*2620*/  @P4 IMAD.MOV.U32 R18, RZ, RZ, R20 ;  /* 0x000000ffff124224 */ /* 0x001fe400078e0014 */
[----:B------:R-:W-:Y:S01]  /*2630*/  @P4 IMAD.MOV.U32 R19, RZ, RZ, R22 ;  /* 0x000000ffff134224 */ /* 0x000fe200078e0016 */
[----:B------:R0:W-:Y:S01]  /*2640*/  STL [R1+0xfc], R21 ;  /* 0x0000fc1501007387 */ /* 0x0001e20000100800 */
[----:B------:R-:W-:-:S03]  /*2650*/  PRMT R150, RZ, 0x7610, R150 ;  /* 0x00007610ff967816 */ /* 0x000fc60000000096 */
[----:B------:R0:W2:Y:S01]  /*2660*/  @P4 LDG.E.U8 R144, desc[UR24][R18.64] ;  /* 0x0000001812904981 */ /* 0x0000a2000c1e1100 */
[----:B-1----:R-:W-:Y:S01]  /*2670*/  IADD3.X R22, PT, PT, R4, UR15, RZ, P6, !PT ;  /* 0x0000000f04167c10 */ /* 0x002fe2000b7fe4ff */
[----:B------:R-:W-:Y:S01]  /*2680*/  VIADD R17, R239, 0xfffffff6 ;  /* 0xfffffff6ef117836 */ /* 0x000fe20000000000 */
[----:B------:R-:W-:-:S03]  /*2690*/  IADD3 R20, P6, PT, R0, UR5, RZ ;  /* 0x0000000500147c10 */ /* 0x000fc6000ffde0ff */
[----:B------:R1:W-:Y:S01]  /*26a0*/  STL [R1+0xf8], R22 ;  /* 0x0000f81601007387 */ /* 0x0003e20000100800 */
[----:B0-----:R-:W-:Y:S01]  /*26b0*/  @P4 IMAD.MOV.U32 R18, RZ, RZ, R21 ;  /* 0x000000ffff124224 */ /* 0x001fe200078e0015 */
[----:B------:R-:W-:Y:S01]  /*26c0*/  IADD3.X R21, PT, PT, R2, UR14, RZ, P6, !PT ;  /* 0x0000000e02157c10 */ /* 0x000fe2000b7fe4ff */
[----:B------:R-:W-:Y:S01]  /*26d0*/  @P4 IMAD.MOV.U32 R19, RZ, RZ, R22 ;  /* 0x000000ffff134224 */ /* 0x000fe200078e0016 */
[----:B------:R-:W-:Y:S02]  /*26e0*/  PRMT R149, RZ, 0x7610, R149 ;  /* 0x00007610ff957816 */ /* 0x000fe40000000095 */
[----:B-1----:R-:W-:Y:S02]  /*26f0*/  IADD3 R22, P6, PT, R3, UR5, RZ ;  /* 0x0000000503167c10 */ /* 0x002fe4000ffde0ff */
[----:B------:R0:W2:Y:S01]  /*2700*/  @P4 LDG.E.U8 R150, desc[UR24][R18.64] ;  /* 0x0000001812964981 */ /* 0x0000a2000c1e1100 */
[----:B------:R-:W-:Y:S01]  /*2710*/  PRMT R148, RZ, 0x7610, R148 ;  /* 0x00007610ff947816 */ /* 0x000fe20000000094 */
[----:B------:R-:W-:Y:S01]  /*2720*/  USHF.R.S32.HI UR6, URZ, 0x1f, UR12 ;  /* 0x0000001fff067899 */ /* 0x000fe2000801140c */
[----:B------:R-:W-:Y:S01]  /*2730*/  IADD3.X R23, PT, PT, R4, UR14, RZ, P6, !PT ;  /* 0x0000000e04177c10 */ /* 0x000fe2000b7fe4ff */
[----:B------:R1:W2:Y:S01]  /*2740*/  @P5 LDG.E.U8 R149, desc[UR24][R20.64] ;  /* 0x0000001814955981 */ /* 0x0002a2000c1e1100 */
[----:B------:R-:W-:-:S02]  /*2750*/  ISETP.GE.U32.AND P4, PT, R17, 0x7fffffb7, PT ;  /* 0x7fffffb71100780c */ /* 0x000fc40003f86070 */
[----:B------:R-:W-:Y:S01]  /*2760*/  IADD3 R17, P6, PT, R0, UR12, RZ ;  /* 0x0000000c00117c10 */ /* 0x000fe2000ffde0ff */
[----:B------:R1:W2:Y:S01]  /*2770*/  @P5 LDG.E.U8 R148, desc[UR24][R22.64] ;  /* 0x0000001816945981 */ /* 0x0002a2000c1e1100 */
[----:B0-----:R-:W-:Y:S02]  /*2780*/  VIADD R19, R239, 0xfffffffd ;  /* 0xfffffffdef137836 */ /* 0x001fe40000000000 */
[----:B------:R-:W-:Y:S01]  /*2790*/  IADD3.X R18, PT, PT, R2, UR6, RZ, P6, !PT ;  /* 0x0000000602127c10 */ /* 0x000fe2000b7fe4ff */
[----:B------:R1:W-:Y:S02]  /*27a0*/  STL [R1+0x174], R20 ;  /* 0x0001741401007387 */ /* 0x0003e40000100800 */
[----:B------:R-:W-:Y:S01]  /*27b0*/  ISETP.GE.U32.AND P5, PT, R19, 0x7fffffbe, PT ;  /* 0x7fffffbe1300780c */ /* 0x000fe20003fa6070 */
[----:B------:R-:W-:Y:S02]  /*27c0*/  UIMAD UR5, UR12, 0x9, URZ ;  /* 0x000000090c0578a4 */ /* 0x000fe4000f8e02ff */
[----:B------:R-:W-:Y:S01]  /*27d0*/  IADD3 R19, P6, PT, R3, UR12, RZ ;  /* 0x0000000c03137c10 */ /* 0x000fe2000ffde0ff */
[----:B------:R0:W-:Y:S03]  /*27e0*/  STL [R1+0x170], R21 ;  /* 0x0001701501007387 */ /* 0x0001e60000100800 */
[----:B-1----:R-:W-:Y:S01]  /*27f0*/  IADD3.X R20, PT, PT, R4, UR6, RZ, P6, !PT ;  /* 0x0000000604147c10 */ /* 0x002fe2000b7fe4ff */
[----:B------:R-:W-:Y:S01]  /*2800*/  @!P3 IMAD.MOV.U32 R24, RZ, RZ, R17 ;  /* 0x000000ffff18b224 */ /* 0x000fe200078e0011 */
[----:B------:R-:W-:Y:S01]  /*2810*/  PRMT R151, RZ, 0x7610, R151 ;  /* 0x00007610ff977816 */ /* 0x000fe20000000097 */
[----:B------:R-:W-:Y:S01]  /*2820*/  @!P3 IMAD.MOV.U32 R25, RZ, RZ, R18 ;  /* 0x000000ffff19b224 */ /* 0x000fe200078e0012 */
[----:B------:R-:W-:Y:S01]  /*2830*/  PRMT R152, RZ, 0x7610, R152 ;  /* 0x00007610ff987816 */ /* 0x000fe20000000098 */
[----:B------:R-:W-:Y:S01]  /*2840*/  @!P3 IMAD.MOV.U32 R26, RZ, RZ, R19 ;  /* 0x000000ffff1ab224 */ /* 0x000fe200078e0013 */
[----:B------:R1:W-:Y:S01]  /*2850*/  STL [R1+0x17c], R22 ;  /* 0x00017c1601007387 */ /* 0x0003e20000100800 */
[----:B------:R-:W-:Y:S01]  /*2860*/  @!P3 IMAD.MOV.U32 R27, RZ, RZ, R20 ;  /* 0x000000ffff1bb224 */ /* 0x000fe200078e0014 */
[----:B------:R-:W-:-:S02]  /*2870*/  USHF.R.S32.HI UR14, URZ, 0x1f, UR5 ;  /* 0x0000001fff0e7899 */ /* 0x000fc40008011405 */
[----:B0-----:R-:W-:Y:S01]  /*2880*/  IADD3 R21, P6, PT, R0, UR5, RZ ;  /* 0x0000000500157c10 */ /* 0x001fe2000ffde0ff */
[----:B------:R0:W2:Y:S04]  /*2890*/  @!P3 LDG.E.U8 R151, desc[UR24][R24.64] ;  /* 0x000000181897b981 */ /* 0x0000a8000c1e1100 */
[----:B------:R0:W2:Y:S01]  /*28a0*/  @!P3 LDG.E.U8 R152, desc[UR24][R26.64] ;  /* 0x000000181a98b981 */ /* 0x0000a2000c1e1100 */
[----:B-1----:R-:W-:-:S03]  /*28b0*/  SHF.R.U32.HI R22, RZ, 0xe, R101 ;  /* 0x0000000eff167819 */ /* 0x002fc60000011665 */
[----:B------:R1:W-:Y:S01]  /*28c0*/  STL [R1+0x178], R23 ;  /* 0x0001781701007387 */ /* 0x0003e20000100800 */
[----:B------:R-:W-:Y:S02]  /*28d0*/  LOP3.LUT P3, RZ, R22, 0x1, RZ, 0xc0, !PT ;  /* 0x0000000116ff7812 */ /* 0x000fe4000786c0ff */
[----:B------:R-:W-:Y:S01]  /*28e0*/  IADD3.X R22, PT, PT, R2, UR14, RZ, P6, !PT ;  /* 0x0000000e02167c10 */ /* 0x000fe2000b7fe4ff */
[----:B------:R-:W-:Y:S01]  /*28f0*/  UIMAD UR6, UR12, 0x11, URZ ;  /* 0x000000110c0678a4 */ /* 0x000fe2000f8e02ff */
[----:B-1----:R-:W-:-:S04]  /*2900*/  IADD3 R23, P6, PT, R3, UR5, RZ ;  /* 0x0000000503177c10 */ /* 0x002fc8000ffde0ff */
[----:B0-----:R-:W-:Y:S01]  /*2910*/  IADD3.X R24, PT, PT, R4, UR14, RZ, P6, !PT ;  /* 0x0000000e04187c10 */ /* 0x001fe2000b7fe4ff */
[----:B------:R-:W-:Y:S01]  /*2920*/  USHF.R.S32.HI UR15, URZ, 0x1f, UR6 ;  /* 0x0000001fff0f7899 */ /* 0x000fe20008011406 */
[----:B------:R-:W-:Y:S01]  /*2930*/  PRMT R154, RZ, 0x7610, R154 ;  /* 0x00007610ff9a7816 */ /* 0x000fe2000000009a */
[----:B------:R-:W-:Y:S01]  /*2940*/  @!P4 IMAD.MOV.U32 R28, RZ, RZ, R21 ;  /* 0x000000ffff1cc224 */ /* 0x000fe200078e0015 */
[----:B------:R-:W-:Y:S01]  /*2950*/  PRMT R153, RZ, 0x7610, R153 ;  /* 0x00007610ff997816 */ /* 0x000fe20000000099 */
[----:B------:R-:W-:Y:S02]  /*2960*/  @!P4 IMAD.MOV.U32 R29, RZ, RZ, R22 ;  /* 0x000000ffff1dc224 */ /* 0x000fe400078e0016 */
[----:B------:R-:W-:Y:S02]  /*2970*/  @!P4 IMAD.MOV.U32 R30, RZ, RZ, R23 ;  /* 0x000000ffff1ec224 */ /* 0x000fe400078e0017 */
[----:B------:R-:W-:Y:S01]  /*2980*/  @!P4 IMAD.MOV.U32 R31, RZ, RZ, R24 ;  /* 0x000000ffff1fc224 */ /* 0x000fe200078e0018 */
[----:B------:R-:W-:Y:S01]  /*2990*/  IADD3 R25, P6, PT, R0, UR6, RZ ;  /* 0x0000000600197c10 */ /* 0x000fe2000ffde0ff */
[----:B------:R0:W2:Y:S01]  /*29a0*/  @!P4 LDG.E.U8 R154, desc[UR24][R28.64] ;  /* 0x000000181c9ac981 */ /* 0x0000a2000c1e1100 */
[----:B------:R-:W-:-:S02]  /*29b0*/  SHF.R.U32.HI R27, RZ, 0x6, R101 ;  /* 0x00000006ff1b7819 */ /* 0x000fc40000011665 */
[----:B------:R-:W-:Y:S01]  /*29c0*/  IADD3.X R26, PT, PT, R2, UR15, RZ, P6, !PT ;  /* 0x0000000f021a7c10 */ /* 0x000fe2000b7fe4ff */
[----:B------:R1:W2:Y:S01]  /*29d0*/  @!P4 LDG.E.U8 R153, desc[UR24][R30.64] ;  /* 0x000000181e99c981 */ /* 0x0002a2000c1e1100 */
[----:B------:R-:W-:Y:S02]  /*29e0*/  LOP3.LUT P4, RZ, R27, 0x1, RZ, 0xc0, !PT ;  /* 0x000000011bff7812 */ /* 0x000fe4000788c0ff */
[----:B------:R-:W-:Y:S01]  /*29f0*/  IADD3 R27, P6, PT, R3, UR6, RZ ;  /* 0x00000006031b7c10 */ /* 0x000fe2000ffde0ff */
[----:B------:R-:W-:-:S03]  /*2a00*/  UIMAD UR5, UR12, 0x19, URZ ;  /* 0x000000190c0578a4 */ /* 0x000fc6000f8e02ff */
[----:B0-----:R-:W-:Y:S01]  /*2a10*/  IADD3.X R28, PT, PT, R4, UR15, RZ, P6, !PT ;  /* 0x0000000f041c7c10 */ /* 0x001fe2000b7fe4ff */
[----:B------:R-:W-:Y:S01]  /*2a20*/  @P3 IMAD.MOV.U32 R32, RZ, RZ, R25 ;  /* 0x000000ffff203224 */ /* 0x000fe200078e0019 */
[----:B------:R-:W-:Y:S01]  /*2a30*/  PRMT R165, RZ, 0x7610, R165 ;  /* 0x00007610ffa57816 */ /* 0x000fe200000000a5 */
[----:B------:R-:W-:Y:S01]  /*2a40*/  @P3 IMAD.MOV.U32 R33, RZ, RZ, R26 ;  /* 0x000000ffff213224 */ /* 0x000fe200078e001a */
[----:B------:R-:W-:Y:S01]  /*2a50*/  PRMT R164, RZ, 0x7610, R164 ;  /* 0x00007610ffa47816 */ /* 0x000fe200000000a4 */
[----:B------:R-:W-:Y:S01]  /*2a60*/  @P3 IMAD.MOV.U32 R34, RZ, RZ, R27 ;  /* 0x000000ffff223224 */ /* 0x000fe200078e001b */
[----:B------:R-:W-:Y:S01]  /*2a70*/  USHF.R.S32.HI UR14, URZ, 0x1f, UR5 ;  /* 0x0000001fff0e7899 */ /* 0x000fe20008011405 */
[----:B------:R-:W-:Y:S01]  /*2a80*/  @P3 IMAD.MOV.U32 R35, RZ, RZ, R28 ;  /* 0x000000ffff233224 */ /* 0x000fe200078e001c */
[----:B-1----:R-:W-:Y:S01]  /*2a90*/  SHF.R.U64 R30, R120, 0x1e, RZ ;  /* 0x0000001e781e7819 */ /* 0x002fe200000012ff */
[----:B------:R0:W2:Y:S01]  /*2aa0*/  @P3 LDG.E.U8 R165, desc[UR24][R32.64] ;  /* 0x0000001820a53981 */ /* 0x0000a2000c1e1100 */
[----:B------:R-:W-:-:S03]  /*2ab0*/  IADD3 R29, P6, PT, R0, UR5, RZ ;  /* 0x00000005001d7c10 */ /* 0x000fc6000ffde0ff */
[----:B------:R1:W2:Y:S01]  /*2ac0*/  @P3 LDG.E.U8 R164, desc[UR24][R34.64] ;  /* 0x0000001822a43981 */ /* 0x0002a2000c1e1100 */
[----:B------:R-:W-:Y:S02]  /*2ad0*/  LOP3.LUT P3, RZ, R30, 0x1, RZ, 0xc0, !PT ;  /* 0x000000011eff7812 */ /* 0x000fe4000786c0ff */
[----:B------:R-:W-:Y:S01]  /*2ae0*/  IADD3.X R30, PT, PT, R2, UR14, RZ, P6, !PT ;  /* 0x0000000e021e7c10 */ /* 0x000fe2000b7fe4ff */
[----:B------:R-:W-:Y:S01]  /*2af0*/  UIMAD UR6, UR12, 0x21, URZ ;  /* 0x000000210c0678a4 */ /* 0x000fe2000f8e02ff */
[----:B------:R-:W-:Y:S02]  /*2b00*/  IADD3 R31, P6, PT, R3, UR5, RZ ;  /* 0x00000005031f7c10 */ /* 0x000fe4000ffde0ff */
[----:B------:R-:W-:Y:S01]  /*2b10*/  PRMT R155, RZ, 0x7610, R155 ;  /* 0x00007610ff9b7816 */ /* 0x000fe2000000009b */
[----:B------:R-:W-:Y:S01]  /*2b20*/  USHF.R.S32.HI UR15, URZ, 0x1f, UR6 ;  /* 0x0000001fff0f7899 */ /* 0x000fe20008011406 */
[----:B0-----:R-:W-:Y:S01]  /*2b30*/  IADD3.X R32, PT, PT, R4, UR14, RZ, P6, !PT ;  /* 0x0000000e04207c10 */ /* 0x001fe2000b7fe4ff */
[----:B-1----:R-:W-:-:S02]  /*2b40*/  @P4 IMAD.MOV.U32 R34, RZ, RZ, R29 ;  /* 0x000000ffff224224 */ /* 0x002fc400078e001d */
[----:B------:R-:W-:Y:S01]  /*2b50*/  @P4 IMAD.MOV.U32 R35, RZ, RZ, R30 ;  /* 0x000000ffff234224 */ /* 0x000fe200078e001e */
[----:B------:R-:W-:Y:S02]  /*2b60*/  IADD3 R36, P6, PT, R0, UR6, RZ ;  /* 0x0000000600247c10 */ /* 0x000fe4000ffde0ff */
[----:B------:R-:W-:Y:S02]  /*2b70*/  PRMT R186, RZ, 0x7610, R186 ;  /* 0x00007610ffba7816 */ /* 0x000fe400000000ba */
[----:B------:R0:W2:Y:S01]  /*2b80*/  @P4 LDG.E.U8 R155, desc[UR24][R34.64] ;  /* 0x00000018229b4981 */ /* 0x0000a2000c1e1100 */
[----:B------:R-:W-:Y:S02]  /*2b90*/  SHF.R.U64 R33, R120, 0x16, RZ ;  /* 0x0000001678217819 */ /* 0x000fe400000012ff */
[----:B------:R-:W-:Y:S01]  /*2ba0*/  IADD3.X R38, PT, PT, R2, UR15, RZ, P6, !PT ;  /* 0x0000000f02267c10 */ /* 0x000fe2000b7fe4ff */
[----:B------:R-:W-:Y:S01]  /*2bb0*/  UIMAD UR5, UR12, 0x29, URZ ;  /* 0x000000290c0578a4 */ /* 0x000fe2000f8e02ff */
[----:B------:R-:W-:Y:S01]  /*2bc0*/  IADD3 R37, P6, PT, R3, UR6, RZ ;  /* 0x0000000603257c10 */ /* 0x000fe2000ffde0ff */
[----:B0-----:R-:W-:-:S02]  /*2bd0*/  @P4 IMAD.MOV.U32 R34, RZ, RZ, R31 ;  /* 0x000000ffff224224 */ /* 0x001fc400078e001f */
[----:B------:R-:W-:Y:S01]  /*2be0*/  @P4 IMAD.MOV.U32 R35, RZ, RZ, R32 ;  /* 0x000000ffff234224 */ /* 0x000fe200078e0020 */
[----:B------:R-:W-:Y:S01]  /*2bf0*/  STL [R1+0x4], R36 ;  /* 0x0000042401007387 */ /* 0x000fe20000100800 */
[----:B------:R-:W-:-:S03]  /*2c00*/  PRMT R178, RZ, 0x7610, R178 ;  /* 0x00007610ffb27816 */ /* 0x000fc600000000b2 */
[----:B------:R0:W2:Y:S01]  /*2c10*/  @P4 LDG.E.U8 R186, desc[UR24][R34.64] ;  /* 0x0000001822ba4981 */ /* 0x0000a2000c1e1100 */
[----:B------:R-:W-:Y:S01]  /*2c20*/  LOP3.LUT P4, RZ, R33, 0x1, RZ, 0xc0, !PT ;  /* 0x0000000121ff7812 */ /* 0x000fe2000788c0ff */
[----:B------:R-:W-:Y:S02]  /*2c30*/  USHF.R.S32.HI UR14, URZ, 0x1f, UR5 ;  /* 0x0000001fff0e7899 */ /* 0x000fe40008011405 */
[----:B------:R1:W-:Y:S01]  /*2c40*/  STL [R1], R38 ;  /* 0x0000002601007387 */ /* 0x0003e20000100800 */
[----:B------:R-:W-:Y:S01]  /*2c50*/  PRMT R177, RZ, 0x7610, R177 ;  /* 0x00007610ffb17816 */ /* 0x000fe200000000b1 */
[----:B0-----:R-:W-:Y:S02]  /*2c60*/  @P3 IMAD.MOV.U32 R34, RZ, RZ, R36 ;  /* 0x000000ffff223224 */ /* 0x001fe400078e0024 */
[----:B------:R-:W-:Y:S01]  /*2c70*/  @P3 IMAD.MOV.U32 R35, RZ, RZ, R38 ;  /* 0x000000ffff233224 */ /* 0x000fe200078e0026 */
[----:B-1----:R-:W-:Y:S02]  /*2c80*/  IADD3.X R38, PT, PT, R4, UR15, RZ, P6, !PT ;  /* 0x0000000f04267c10 */ /* 0x002fe4000b7fe4ff */
[----:B------:R-:W-:-:S02]  /*2c90*/  IADD3 R36, P6, PT, R0, UR5, RZ ;  /* 0x0000000500247c10 */ /* 0x000fc4000ffde0ff */
[----:B------:R0:W2:Y:S01]  /*2ca0*/  @P3 LDG.E.U8 R178, desc[UR24][R34.64] ;  /* 0x0000001822b23981 */ /* 0x0000a2000c1e1100 */
[----:B------:R-:W-:Y:S02]  /*2cb0*/  SHF.R.U64 R33, R120, 0xe, RZ ;  /* 0x0000000e78217819 */ /* 0x000fe400000012ff */
[----:B------:R-:W-:Y:S01]  /*2cc0*/  IADD3.X R39, PT, PT, R2, UR14, RZ, P6, !PT ;  /* 0x0000000e02277c10 */ /* 0x000fe2000b7fe4ff */
[----:B------:R1:W-:Y:S01]  /*2cd0*/  STL [R1+0xc], R37 ;  /* 0x00000c2501007387 */ /* 0x0003e20000100800 */
[----:B------:R-:W-:Y:S01]  /*2ce0*/  UIMAD UR6, UR12, 0x31, URZ ;  /* 0x000000310c0678a4 */ /* 0x000fe2000f8e02ff */
[----:B0-----:R-:W-:Y:S02]  /*2cf0*/  @P3 IMAD.MOV.U32 R34, RZ, RZ, R37 ;  /* 0x000000ffff223224 */ /* 0x001fe400078e0025 */
[----:B------:R-:W-:Y:S01]  /*2d00*/  @P3 IMAD.MOV.U32 R35, RZ, RZ, R38 ;  /* 0x000000ffff233224 */ /* 0x000fe200078e0026 */
[----:B-1----:R-:W-:Y:S01]  /*2d10*/  IADD3 R37, P6, PT, R3, UR5, RZ ;  /* 0x0000000503257c10 */ /* 0x002fe2000ffde0ff */
[----:B------:R0:W-:Y:S01]  /*2d20*/  STL [R1+0x8], R38 ;  /* 0x0000082601007387 */ /* 0x0001e20000100800 */
[----:B------:R-:W-:-:S03]  /*2d30*/  PRMT R220, RZ, 0x7610, R220 ;  /* 0x00007610ffdc7816 */ /* 0x000fc600000000dc */
[----:B------:R1:W2:Y:S01]  /*2d40*/  @P3 LDG.E.U8 R177, desc[UR24][R34.64] ;  /* 0x0000001822b13981 */ /* 0x0002a2000c1e1100 */
[----:B------:R-:W-:Y:S01]  /*2d50*/  LOP3.LUT P3, RZ, R33, 0x1, RZ, 0xc0, !PT ;  /* 0x0000000121ff7812 */ /* 0x000fe2000786c0ff */
[----:B------:R-:W-:Y:S02]  /*2d60*/  USHF.R.S32.HI UR5, URZ, 0x1f, UR6 ;  /* 0x0000001fff057899 */ /* 0x000fe40008011406 */
[----:B------:R3:W-:Y:S01]  /*2d70*/  STL [R1+0x84], R36 ;  /* 0x0000842401007387 */ /* 0x0007e20000100800 */
[----:B0-----:R-:W-:Y:S01]  /*2d80*/  IADD3.X R38, PT, PT, R4, UR14, RZ, P6, !PT ;  /* 0x0000000e04267c10 */ /* 0x001fe2000b7fe4ff */
[----:B-1----:R-:W-:Y:S02]  /*2d90*/  @P4 IMAD.MOV.U32 R34, RZ, RZ, R36 ;  /* 0x000000ffff224224 */ /* 0x002fe400078e0024 */
[----:B------:R-:W-:Y:S01]  /*2da0*/  @P4 IMAD.MOV.U32 R35, RZ, RZ, R39 ;  /* 0x000000ffff234224 */ /* 0x000fe200078e0027 */
[----:B------:R-:W-:Y:S01]  /*2db0*/  PRMT R214, RZ, 0x7610, R214 ;  /* 0x00007610ffd67816 */ /* 0x000fe200000000d6 */
[----:B------:R-:W-:Y:S01]  /*2dc0*/  STL [R1+0x80], R39 ;  /* 0x0000802701007387 */ /* 0x000fe20000100800 */
[----:B---3--:R-:W-:-:S03]  /*2dd0*/  IADD3 R36, P6, PT, R0, UR6, RZ ;  /* 0x0000000600247c10 */ /* 0x008fc6000ffde0ff */
[----:B------:R0:W3:Y:S01]  /*2de0*/  @P4 LDG.E.U8 R220, desc[UR24][R34.64] ;  /* 0x0000001822dc4981 */ /* 0x0000e2000c1e1100 */
[----:B------:R-:W-:-:S03]  /*2df0*/  SHF.R.U64 R33, R120, 0x6, RZ ;  /* 0x0000000678217819 */ /* 0x000fc600000012ff */
[----:B------:R-:W-:Y:S04]  /*2e00*/  STL [R1+0x8c], R37 ;  /* 0x00008c2501007387 */ /* 0x000fe80000100800 */
[----:B------:R1:W-:Y:S01]  /*2e10*/  STL [R1+0x88], R38 ;  /* 0x0000882601007387 */ /* 0x0003e20000100800 */
[----:B0-----:R-:W-:Y:S02]  /*2e20*/  @P4 IMAD.MOV.U32 R34, RZ, RZ, R37 ;  /* 0x000000ffff224224 */ /* 0x001fe400078e0025 */
[----:B------:R-:W-:Y:S01]  /*2e30*/  @P4 IMAD.MOV.U32 R35, RZ, RZ, R38 ;  /* 0x000000ffff234224 */ /* 0x000fe200078e0026 */
[----:B------:R-:W-:Y:S01]  /*2e40*/  STL [R1+0x104], R36 ;  /* 0x0001042401007387 */ /* 0x000fe20000100800 */
[----:B------:R-:W-:-:S03]  /*2e50*/  PRMT R213, RZ, 0x7610, R213 ;  /* 0x00007610ffd57816 */ /* 0x000fc600000000d5 */
[----:B------:R0:W2:Y:S01]  /*2e60*/  @P4 LDG.E.U8 R214, desc[UR24][R34.64] ;  /* 0x0000001822d64981 */ /* 0x0000a2000c1e1100 */
[----:B-1----:R-:W-:Y:S02]  /*2e70*/  IADD3.X R38, PT, PT, R2, UR5, RZ, P6, !PT ;  /* 0x0000000502267c10 */ /* 0x002fe4000b7fe4ff */
[----:B------:R-:W-:Y:S01]  /*2e80*/  IADD3 R37, P6, PT, R3, UR6, RZ ;  /* 0x0000000603257c10 */ /* 0x000fe2000ffde0ff */
[----:B------:R-:W-:Y:S01]  /*2e90*/  UIMAD UR6, UR12, 0x39, URZ ;  /* 0x000000390c0678a4 */ /* 0x000fe2000f8e02ff */
[----:B------:R-:W-:Y:S01]  /*2ea0*/  LOP3.LUT P4, RZ, R33, 0x1, RZ, 0xc0, !PT ;  /* 0x0000000121ff7812 */ /* 0x000fe2000788c0ff */
[----:B------:R1:W-:Y:S02]  /*2eb0*/  STL [R1+0x100], R38 ;  /* 0x0001002601007387 */ /* 0x0003e40000100800 */
[----:B------:R-:W-:Y:S01]  /*2ec0*/  USHF.R.S32.HI UR14, URZ, 0x1f, UR6 ;  /* 0x0000001fff0e7899 */ /* 0x000fe20008011406 */
[----:B0-----:R-:W-:Y:S02]  /*2ed0*/  @P3 IMAD.MOV.U32 R34, RZ, RZ, R36 ;  /* 0x000000ffff223224 */ /* 0x001fe400078e0024 */
[----:B------:R-:W-:Y:S01]  /*2ee0*/  @P3 IMAD.MOV.U32 R35, RZ, RZ, R38 ;  /* 0x000000ffff233224 */ /* 0x000fe200078e0026 */
[----:B-1----:R-:W-:-:S04]  /*2ef0*/  IADD3.X R38, PT, PT, R4, UR5, RZ, P6, !PT ;  /* 0x0000000504267c10 */ /* 0x002fc8000b7fe4ff */
[----:B------:R0:W2:Y:S01]  /*2f00*/  @P3 LDG.E.U8 R213, desc[UR24][R34.64] ;  /* 0x0000001822d53981 */ /* 0x0000a2000c1e1100 */
[----:B------:R-:W-:Y:S02]  /*2f10*/  IADD3 R36, P6, PT, R0, UR6, RZ ;  /* 0x0000000600247c10 */ /* 0x000fe4000ffde0ff */
[----:B------:R-:W-:Y:S01]  /*2f20*/  PRMT R222, RZ, 0x7610, R222 ;  /* 0x00007610ffde7816 */ /* 0x000fe200000000de */
[----:B------:R1:W-:Y:S01]  /*2f30*/  STL [R1+0x10c], R37 ;  /* 0x00010c2501007387 */ /* 0x0003e20000100800 */
[----:B------:R-:W-:Y:S01]  /*2f40*/  IADD3.X R39, PT, PT, R2, UR14, RZ, P6, !PT ;  /* 0x0000000e02277c10 */ /* 0x000fe2000b7fe4ff */
[----:B0-----:R-:W-:Y:S02]  /*2f50*/  @P3 IMAD.MOV.U32 R34, RZ, RZ, R37 ;  /* 0x000000ffff223224 */ /* 0x001fe400078e0025 */
[----:B------:R-:W-:Y:S01]  /*2f60*/  @P3 IMAD.MOV.U32 R35, RZ, RZ, R38 ;  /* 0x000000ffff233224 */ /* 0x000fe200078e0026 */
[----:B-1----:R-:W-:Y:S01]  /*2f70*/  IADD3 R37, P6, PT, R3, UR6, RZ ;  /* 0x0000000603257c10 */ /* 0x002fe2000ffde0ff */
[----:B------:R0:W-:Y:S01]  /*2f80*/  STL [R1+0x108], R38 ;  /* 0x0001082601007387 */ /* 0x0001e20000100800 */
[----:B------:R-:W-:-:S03]  /*2f90*/  PRMT R218, RZ, 0x7610, R218 ;  /* 0x00007610ffda7816 */ /* 0x000fc600000000da */
[----:B------:R1:W2:Y:S01]  /*2fa0*/  @P3 LDG.E.U8 R222, desc[UR24][R34.64] ;  /* 0x0000001822de3981 */ /* 0x0002a2000c1e1100 */
[----:B------:R-:W-:Y:S01]  /*2fb0*/  VIADD R33, R239, 0xfffffff5 ;  /* 0xfffffff5ef217836 */ /* 0x000fe20000000000 */
[----:B------:R-:W-:Y:S01]  /*2fc0*/  USHF.L.U32 UR5, UR12, 0x1, URZ ;  /* 0x000000010c057899 */ /* 0x000fe200080006ff */
[----:B0-----:R-:W-:Y:S01]  /*2fd0*/  IADD3.X R38, PT, PT, R4, UR14, RZ, P6, !PT ;  /* 0x0000000e04267c10 */ /* 0x001fe2000b7fe4ff */
[----:B-1----:R-:W-:Y:S02]  /*2fe0*/  @P4 IMAD.MOV.U32 R34, RZ, RZ, R36 ;  /* 0x000000ffff224224 */ /* 0x002fe400078e0024 */
[----:B------:R-:W-:Y:S01]  /*2ff0*/  @P4 IMAD.MOV.U32 R35, RZ, RZ, R39 ;  /* 0x000000ffff234224 */ /* 0x000fe200078e0027 */
[----:B------:R-:W-:Y:S01]  /*3000*/  PRMT R217, RZ, 0x7610, R217 ;  /* 0x00007610ffd97816 */ /* 0x000fe200000000d9 */
[----:B------:R-:W-:Y:S01]  /*3010*/  USHF.R.S32.HI UR6, URZ, 0x1f, UR5 ;  /* 0x0000001fff067899 */ /* 0x000fe20008011405 */
[----:B------:R-:W-:Y:S02]  /*3020*/  ISETP.GE.U32.AND P3, PT, R33, 0x7fffffb6, PT ;  /* 0x7fffffb62100780c */ /* 0x000fe40003f66070 */
[----:B------:R0:W2:Y:S01]  /*3030*/  @P4 LDG.E.U8 R218, desc[UR24][R34.64] ;  /* 0x0000001822da4981 */ /* 0x0000a2000c1e1100 */
[----:B------:R-:W-:-:S03]  /*3040*/  IADD3 R33, P6, PT, R0, UR5, RZ ;  /* 0x0000000500217c10 */ /* 0x000fc6000ffde0ff */
[----:B------:R1:W-:Y:S01]  /*3050*/  STL [R1+0x184], R36 ;  /* 0x0001842401007387 */ /* 0x0003e20000100800 */
[----:B0-----:R-:W-:Y:S02]  /*3060*/  @P4 IMAD.MOV.U32 R34, RZ, RZ, R37 ;  /* 0x000000ffff224224 */ /* 0x001fe400078e0025 */
[----:B------:R-:W-:Y:S01]  /*3070*/  @P4 IMAD.MOV.U32 R35, RZ, RZ, R38 ;  /* 0x000000ffff234224 */ /* 0x000fe200078e0026 */
[----:B-1----:R-:W-:-:S04]  /*3080*/  SHF.R.U32.HI R36, RZ, 0x5, R101 ;  /* 0x00000005ff247819 */ /* 0x002fc80000011665 */
[----:B------:R0:W2:Y:S01]  /*3090*/  @P4 LDG.E.U8 R217, desc[UR24][R34.64] ;  /* 0x0000001822d94981 */ /* 0x0000a2000c1e1100 */
[----:B------:R-:W-:Y:S02]  /*30a0*/  PRMT R206, RZ, 0x7610, R206 ;  /* 0x00007610ffce7816 */ /* 0x000fe400000000ce */
[----:B------:R-:W-:Y:S01]  /*30b0*/  LOP3.LUT P4, RZ, R36, 0x1, RZ, 0xc0, !PT ;  /* 0x0000000124ff7812 */ /* 0x000fe2000788c0ff */
[----:B------:R-:W-:Y:S01]  /*30c0*/  STL [R1+0x180], R39 ;  /* 0x0001802701007387 */ /* 0x000fe20000100800 */
[----:B------:R-:W-:Y:S01]  /*30d0*/  @!P5 IMAD.MOV.U32 R36, RZ, RZ, R33 ;  /* 0x000000ffff24d224 */ /* 0x000fe200078e0021 */
[----:B0-----:R-:W-:Y:S02]  /*30e0*/  IADD3.X R34, PT, PT, R2, UR6, RZ, P6, !PT ;  /* 0x0000000602227c10 */ /* 0x001fe4000b7fe4ff */
[----:B------:R0:W-:Y:S01]  /*30f0*/  STL [R1+0x18c], R37 ;  /* 0x00018c2501007387 */ /* 0x0001e20000100800 */
[----:B------:R-:W-:Y:S01]  /*3100*/  IADD3 R35, P6, PT, R3, UR5, RZ ;  /* 0x0000000503237c10 */ /* 0x000fe2000ffde0ff */
[----:B------:R-:W-:Y:S01]  /*3110*/  UIMAD UR5, UR12, 0xa, URZ ;  /* 0x0000000a0c0578a4 */ /* 0x000fe2000f8e02ff */
[----:B0-----:R-:W-:-:S05]  /*3120*/  @!P5 IMAD.MOV.U32 R37, RZ, RZ, R34 ;  /* 0x000000ffff25d224 */ /* 0x001fca00078e0022 */
[----:B------:R0:W2:Y:S01]  /*3130*/  @!P5 LDG.E.U8 R206, desc[UR24][R36.64] ;  /* 0x0000001824ced981 */ /* 0x0000a2000c1e1100 */
[----:B------:R-:W-:Y:S01]  /*3140*/  PRMT R219, RZ, 0x7610, R219 ;  /* 0x00007610ffdb7816 */ /* 0x000fe200000000db */
[----:B------:R-:W-:Y:S02]  /*3150*/  USHF.R.S32.HI UR14, URZ, 0x1f, UR5 ;  /* 0x0000001fff0e7899 */ /* 0x000fe40008011405 */
[----:B------:R1:W-:Y:S01]  /*3160*/  STL [R1+0x188], R38 ;  /* 0x0001882601007387 */ /* 0x0003e20000100800 */
[----:B0-----:R-:W-:Y:S02]  /*3170*/  IADD3.X R36, PT, PT, R4, UR6, RZ, P6, !PT ;  /* 0x0000000604247c10 */ /* 0x001fe4000b7fe4ff */
[----:B------:R-:W-:Y:S01]  /*3180*/  IADD3 R37, P6, PT, R0, UR5, RZ ;  /* 0x0000000500257c10 */ /* 0x000fe2000ffde0ff */
[----:B-1----:R-:W-:Y:S02]  /*3190*/  @!P5 IMAD.MOV.U32 R38, RZ, RZ, R35 ;  /* 0x000000ffff26d224 */ /* 0x002fe400078e0023 */
[----:B------:R-:W-:Y:S01]  /*31a0*/  @!P5 IMAD.MOV.U32 R39, RZ, RZ, R36 ;  /* 0x000000ffff27d224 */ /* 0x000fe200078e0024 */
[----:B------:R-:W-:-:S04]  /*31b0*/  SHF.R.U32.HI R40, RZ, 0xd, R101 ;  /* 0x0000000dff287819 */ /* 0x000fc80000011665 */
[----:B------:R0:W2:Y:S01]  /*31c0*/  @!P5 LDG.E.U8 R219, desc[UR24][R38.64] ;  /* 0x0000001826dbd981 */ /* 0x0000a2000c1e1100 */
[----:B------:R-:W-:Y:S01]  /*31d0*/  PRMT R211, RZ, 0x7610, R211 ;  /* 0x00007610ffd37816 */ /* 0x000fe200000000d3 */
[----:B------:R-:W-:Y:S01]  /*31e0*/  @!P3 IMAD.MOV.U32 R42, RZ, RZ, R37 ;  /* 0x000000ffff2ab224 */ /* 0x000fe200078e0025 */
[----:B------:R-:W-:Y:S02]  /*31f0*/  LOP3.LUT P5, RZ, R40, 0x1, RZ, 0xc0, !PT ;  /* 0x0000000128ff7812 */ /* 0x000fe400078ac0ff */
[----:B0-----:R-:W-:Y:S02]  /*3200*/  IADD3.X R38, PT, PT, R2, UR14, RZ, P6, !PT ;  /* 0x0000000e02267c10 */ /* 0x001fe4000b7fe4ff */
[----:B------:R-:W-:Y:S01]  /*3210*/  IADD3 R39, P6, PT, R3, UR5, RZ ;  /* 0x0000000503277c10 */ /* 0x000fe2000ffde0ff */
[----:B------:R-:W-:Y:S02]  /*3220*/  UIMAD UR6, UR12, 0x12, URZ ;  /* 0x000000120c0678a4 */ /* 0x000fe4000f8e02ff */
[----:B------:R-:W-:Y:S01]  /*3230*/  @!P3 IMAD.MOV.U32 R43, RZ, RZ, R38 ;  /* 0x000000ffff2bb224 */ /* 0x000fe200078e0026 */
[----:B------:R-:W-:Y:S01]  /*3240*/  IADD3.X R40, PT, PT, R4, UR14, RZ, P6, !PT ;  /* 0x0000000e04287c10 */ /* 0x000fe2000b7fe4ff */
[----:B------:R-:W-:Y:S01]  /*3250*/  USHF.R.S32.HI UR15, URZ, 0x1f, UR6 ;  /* 0x0000001fff0f7899 */ /* 0x000fe20008011406 */
[----:B------:R-:W-:-:S02]  /*3260*/  PRMT R210, RZ, 0x7610, R210 ;  /* 0x00007610ffd27816 */ /* 0x000fc400000000d2 */
[----:B------:R0:W2:Y:S01]  /*3270*/  @!P3 LDG.E.U8 R211, desc[UR24][R42.64] ;  /* 0x000000182ad3b981 */ /* 0x0000a2000c1e1100 */
[----:B------:R-:W-:Y:S02]  /*3280*/  IADD3 R41, P6, PT, R0, UR6, RZ ;  /* 0x0000000600297c10 */ /* 0x000fe4000ffde0ff */
[----:B------:R-:W-:Y:S01]  /*3290*/  SHF.R.U64 R44, R120, 0x1d, RZ ;  /* 0x0000001d782c7819 */ /* 0x000fe200000012ff */
[----:B0-----:R-:W-:Y:S02]  /*32a0*/  @!P3 IMAD.MOV.U32 R42, RZ, RZ, R39 ;  /* 0x000000ffff2ab224 */ /* 0x001fe400078e0027 */
[----:B------:R-:W-:-:S05]  /*32b0*/  @!P3 IMAD.MOV.U32 R43, RZ, RZ, R40 ;  /* 0x000000ffff2bb224 */ /* 0x000fca00078e0028 */
[----:B------:R0:W2:Y:S01]  /*32c0*/  @!P3 LDG.E.U8 R210, desc[UR24][R42.64] ;  /* 0x000000182ad2b981 */ /* 0x0000a2000c1e1100 */
[----:B------:R-:W-:Y:S02]  /*32d0*/  PRMT R215, RZ, 0x7610, R215 ;  /* 0x00007610ffd77816 */ /* 0x000fe400000000d7 */
[----:B------:R-:W-:Y:S01]  /*32e0*/  LOP3.LUT P3, RZ, R44, 0x1, RZ, 0xc0, !PT ;  /* 0x000000012cff7812 */ /* 0x000fe2000786c0ff */
[----:B------:R-:W-:Y:S01]  /*32f0*/  @P5 IMAD.MOV.U32 R44, RZ, RZ, R41 ;  /* 0x000000ffff2c5224 */ /* 0x000fe200078e0029 */
[----:B0-----:R-:W-:Y:S02]  /*3300*/  IADD3.X R42, PT, PT, R2, UR15, RZ, P6, !PT ;  /* 0x0000000f022a7c10 */ /* 0x001fe4000b7fe4ff */
[----:B------:R-:W-:-:S03]  /*3310*/  IADD3 R43, P6, PT, R3, UR6, RZ ;  /* 0x00000006032b7c10 */ /* 0x000fc6000ffde0ff */
[----:B------:R-:W-:Y:S01]  /*3320*/  @P5 IMAD.MOV.U32 R45, RZ, RZ, R42 ;  /* 0x000000ffff2d5224 */ /* 0x000fe200078e002a */
[----:B------:R-:W-:-:S04]  /*3330*/  UIMAD UR5, UR12, 0x1a, URZ ;  /* 0x0000001a0c0578a4 */ /* 0x000fc8000f8e02ff */
[----:B------:R0:W2:Y:S01]  /*3340*/  @P5 LDG.E.U8 R215, desc[UR24][R44.64] ;  /* 0x000000182cd75981 */ /* 0x0000a2000c1e1100 */
[----:B------:R-:W-:Y:S01]  /*3350*/  PRMT R205, RZ, 0x7610, R205 ;  /* 0x00007610ffcd7816 */ /* 0x000fe200000000cd */
[----:B------:R-:W-:Y:S01]  /*3360*/  USHF.R.S32.HI UR14, URZ, 0x1f, UR5 ;  /* 0x0000001fff0e7899 */ /* 0x000fe20008011405 */
[----:B------:R-:W-:Y:S01]  /*3370*/  @P5 IMAD.MOV.U32 R46, RZ, RZ, R43 ;  /* 0x000000ffff2e5224 */ /* 0x000fe200078e002b */
[----:B0-----:R-:W-:Y:S02]  /*3380*/  IADD3.X R44, PT, PT, R4, UR15, RZ, P6, !PT ;  /* 0x0000000f042c7c10 */ /* 0x001fe4000b7fe4ff */
[----:B------:R-:W-:-:S03]  /*3390*/  IADD3 R45, P6, PT, R0, UR5, RZ ;  /* 0x00000005002d7c10 */ /* 0x000fc6000ffde0ff */
[----:B------:R-:W-:Y:S01]  /*33a0*/  @P5 IMAD.MOV.U32 R47, RZ, RZ, R44 ;  /* 0x000000ffff2f5224 */ /* 0x000fe200078e002c */
[----:B------:R-:W-:Y:S01]  /*33b0*/  SHF.R.U64 R48, R120, 0x15, RZ ;  /* 0x0000001578307819 */ /* 0x000fe200000012ff */
[----:B------:R-:W-:-:S03]  /*33c0*/  UIMAD UR6, UR12, 0x22, URZ ;  /* 0x000000220c0678a4 */ /* 0x000fc6000f8e02ff */
[----:B------:R0:W2:Y:S01]  /*33d0*/  @P5 LDG.E.U8 R205, desc[UR24][R46.64] ;  /* 0x000000182ecd5981 */ /* 0x0000a2000c1e1100 */
[----:B------:R-:W-:Y:S01]  /*33e0*/  PRMT R199, RZ, 0x7610, R199 ;  /* 0x00007610ffc77816 */ /* 0x000fe200000000c7 */
[----:B------:R-:W-:Y:S01]  /*33f0*/  @P4 IMAD.MOV.U32 R50, RZ, RZ, R45 ;  /* 0x000000ffff324224 */ /* 0x000fe200078e002d */
[----:B------:R-:W-:Y:S01]  /*3400*/  LOP3.LUT P5, RZ, R48, 0x1, RZ, 0xc0, !PT ;  /* 0x0000000130ff7812 */ /* 0x000fe200078ac0ff */
[----:B------:R-:W-:Y:S01]  /*3410*/  USHF.R.S32.HI UR15, URZ, 0x1f, UR6 ;  /* 0x0000001fff0f7899 */ /* 0x000fe20008011406 */
[----:B0-----:R-:W-:Y:S02]  /*3420*/  IADD3.X R46, PT, PT, R2, UR14, RZ, P6, !PT ;  /* 0x0000000e022e7c10 */ /* 0x001fe4000b7fe4ff */
[----:B------:R-:W-:-:S03]  /*3430*/  IADD3 R47, P6, PT, R3, UR5, RZ ;  /* 0x00000005032f7c10 */ /* 0x000fc6000ffde0ff */
[----:B------:R-:W-:Y:S01]  /*3440*/  @P4 IMAD.MOV.U32 R51, RZ, RZ, R46 ;  /* 0x000000ffff334224 */ /* 0x000fe200078e002e */
[----:B------:R-:W-:Y:S02]  /*3450*/  IADD3.X R48, PT, PT, R4, UR14, RZ, P6, !PT ;  /* 0x0000000e04307c10 */ /* 0x000fe4000b7fe4ff */
[----:B------:R-:W-:Y:S02]  /*3460*/  IADD3 R53, P6, PT, R0, UR6, RZ ;  /* 0x0000000600357c10 */ /* 0x000fe4000ffde0ff */
[----:B------:R-:W-:Y:S01]  /*3470*/  PRMT R221, RZ, 0x7610, R221 ;  /* 0x00007610ffdd7816 */ /* 0x000fe200000000dd */
[----:B------:R0:W2:Y:S01]  /*3480*/  @P4 LDG.E.U8 R199, desc[UR24][R50.64] ;  /* 0x0000001832c74981 */ /* 0x0000a2000c1e1100 */
[----:B------:R-:W-:Y:S01]  /*3490*/  IADD3.X R54, PT, PT, R2, UR15, RZ, P6, !PT ;  /* 0x0000000f02367c10 */ /* 0x000fe2000b7fe4ff */
[----:B------:R-:W-:Y:S01]  /*34a0*/  UIMAD UR5, UR12, 0x2a, URZ ;  /* 0x0000002a0c0578a4 */ /* 0x000fe2000f8e02ff */
[----:B------:R-:W-:Y:S01]  /*34b0*/  IADD3 R52, P6, PT, R3, UR6, RZ ;  /* 0x0000000603347c10 */ /* 0x000fe2000ffde0ff */
[----:B------:R1:W-:Y:S01]  /*34c0*/  STL [R1+0x14], R53 ;  /* 0x0000143501007387 */ /* 0x0003e20000100800 */
[----:B------:R-:W-:Y:S01]  /*34d0*/  PRMT R203, RZ, 0x7610, R203 ;  /* 0x00007610ffcb7816 */ /* 0x000fe200000000cb */
[----:B0-----:R-:W-:-:S02]  /*34e0*/  @P4 IMAD.MOV.U32 R50, RZ, RZ, R47 ;  /* 0x000000ffff324224 */ /* 0x001fc400078e002f */
[----:B------:R-:W-:Y:S01]  /*34f0*/  @P4 IMAD.MOV.U32 R51, RZ, RZ, R48 ;  /* 0x000000ffff334224 */ /* 0x000fe200078e0030 */
[----:B------:R-:W-:Y:S01]  /*3500*/  USHF.R.S32.HI UR6, URZ, 0x1f, UR5 ;  /* 0x0000001fff067899 */ /* 0x000fe20008011405 */
[----:B------:R0:W-:Y:S04]  /*3510*/  STL [R1+0x10], R54 ;  /* 0x0000103601007387 */ /* 0x0001e80000100800 */
[----:B------:R0:W2:Y:S01]  /*3520*/  @P4 LDG.E.U8 R221, desc[UR24][R50.64] ;  /* 0x0000001832dd4981 */ /* 0x0000a2000c1e1100 */
[----:B------:R-:W-:Y:S01]  /*3530*/  PRMT R194, RZ, 0x7610, R194 ;  /* 0x00007610ffc27816 */ /* 0x000fe200000000c2 */
[----:B0-----:R-:W-:Y:S01]  /*3540*/  @P3 IMAD.MOV.U32 R50, RZ, RZ, R53 ;  /* 0x000000ffff323224 */ /* 0x001fe200078e0035 */
[----:B-1----:R-:W-:Y:S01]  /*3550*/  IADD3.X R53, PT, PT, R4, UR15, RZ, P6, !PT ;  /* 0x0000000f04357c10 */ /* 0x002fe2000b7fe4ff */
[----:B------:R-:W-:Y:S01]  /*3560*/  @P3 IMAD.MOV.U32 R51, RZ, RZ, R54 ;  /* 0x000000ffff333224 */ /* 0x000fe200078e0036 */
[----:B------:R-:W-:Y:S01]  /*3570*/  IADD3 R54, P6, PT, R0, UR5, RZ ;  /* 0x0000000500367c10 */ /* 0x000fe2000ffde0ff */
[----:B------:R0:W-:Y:S04]  /*3580*/  STL [R1+0x1c], R52 ;  /* 0x00001c3401007387 */ /* 0x0001e80000100800 */
[----:B------:R1:W2:Y:S01]  /*3590*/  @P3 LDG.E.U8 R203, desc[UR24][R50.64] ;  /* 0x0000001832cb3981 */ /* 0x0002a2000c1e1100 */
[----:B------:R-:W-:-:S02]  /*35a0*/  IADD3.X R55, PT, PT, R2, UR6, RZ, P6, !PT ;  /* 0x0000000602377c10 */ /* 0x000fc4000b7fe4ff */
[----:B------:R-:W-:Y:S01]  /*35b0*/  PRMT R208, RZ, 0x7610, R208 ;  /* 0x00007610ffd07816 */ /* 0x000fe200000000d0 */
[----:B------:R4:W-:Y:S01]  /*35c0*/  STL [R1+0x18], R53 ;  /* 0x0000183501007387 */ /* 0x0009e20000100800 */
[----:B-1----:R-:W-:Y:S02]  /*35d0*/  @P3 IMAD.MOV.U32 R50, RZ, RZ, R52 ;  /* 0x000000ffff323224 */ /* 0x002fe400078e0034 */
[----:B------:R-:W-:Y:S01]  /*35e0*/  @P3 IMAD.MOV.U32 R51, RZ, RZ, R53 ;  /* 0x000000ffff333224 */ /* 0x000fe200078e0035 */
[----:B0-----:R-:W-:-:S04]  /*35f0*/  IADD3 R52, P6, PT, R3, UR5, RZ ;  /* 0x0000000503347c10 */ /* 0x001fc8000ffde0ff */
[----:B------:R0:W2:Y:S01]  /*3600*/  @P3 LDG.E.U8 R194, desc[UR24][R50.64] ;  /* 0x0000001832c23981 */ /* 0x0000a2000c1e1100 */
[----:B----4-:R-:W-:Y:S02]  /*3610*/  IADD3.X R53, PT, PT, R4, UR6, RZ, P6, !PT ;  /* 0x0000000604357c10 */ /* 0x010fe4000b7fe4ff */
[----:B------:R-:W-:Y:S01]  /*3620*/  SHF.R.U64 R49, R120, 0xd, RZ ;  /* 0x0000000d78317819 */ /* 0x000fe200000012ff */
[----:B------:R-:W-:Y:S01]  /*3630*/  UIMAD UR5, UR12, 0x32, URZ ;  /* 0x000000320c0578a4 */ /* 0x000fe2000f8e02ff */
[----:B------:R-:W-:Y:S01]  /*3640*/  PRMT R207, RZ, 0x7610, R207 ;  /* 0x00007610ffcf7816 */ /* 0x000fe200000000cf */
[----:B0-----:R-:W-:Y:S02]  /*3650*/  @P5 IMAD.MOV.U32 R50, RZ, RZ, R54 ;  /* 0x000000ffff325224 */ /* 0x001fe400078e0036 */
[----:B------:R-:W-:Y:S01]  /*3660*/  @P5 IMAD.MOV.U32 R51, RZ, RZ, R55 ;  /* 0x000000ffff335224 */ /* 0x000fe200078e0037 */
[----:B------:R-:W-:-:S04]  /*3670*/  LOP3.LUT P4, RZ, R49, 0x1, RZ, 0xc0, !PT ;  /* 0x0000000131ff7812 */ /* 0x000fc8000788c0ff */
[----:B------:R0:W4:Y:S01]  /*3680*/  @P5 LDG.E.U8 R208, desc[UR24][R50.64] ;  /* 0x0000001832d05981 */ /* 0x000122000c1e1100 */
[----:B------:R-:W-:Y:S01]  /*3690*/  SHF.R.U64 R49, R120, 0x5, RZ ;  /* 0x0000000578317819 */ /* 0x000fe200000012ff */
[----:B------:R-:W-:Y:S02]  /*36a0*/  USHF.R.S32.HI UR14, URZ, 0x1f, UR5 ;  /* 0x0000001fff0e7899 */ /* 0x000fe40008011405 */
[----:B------:R-:W-:Y:S01]  /*36b0*/  UIMAD UR6, UR12, 0x3a, URZ ;  /* 0x0000003a0c0678a4 */ /* 0x000fe2000f8e02ff */
[----:B0-----:R-:W-:Y:S02]  /*36c0*/  @P5 IMAD.MOV.U32 R50, RZ, RZ, R52 ;  /* 0x000000ffff325224 */ /* 0x001fe400078e0034 */
[----:B------:R-:W-:Y:S01]  /*36d0*/  @P5 IMAD.MOV.U32 R51, RZ, RZ, R53 ;  /* 0x000000ffff335224 */ /* 0x000fe200078e0035 */
[----:B------:R-:W-:-:S04]  /*36e0*/  LOP3.LUT P3, RZ, R49, 0x1, RZ, 0xc0, !PT ;  /* 0x0000000131ff7812 */ /* 0x000fc8000786c0ff */
[----:B------:R0:W2:Y:S01]  /*36f0*/  @P5 LDG.E.U8 R207, desc[UR24][R50.64] ;  /* 0x0000001832cf5981 */ /* 0x0000a2000c1e1100 */
[----:B------:R-:W-:Y:S01]  /*3700*/  IADD3 R56, P5, PT, R0, UR5, RZ ;  /* 0x0000000500387c10 */ /* 0x000fe2000ffbe0ff */
[----:B------:R-:W-:Y:S02]  /*3710*/  USHF.R.S32.HI UR15, URZ, 0x1f, UR6 ;  /* 0x0000001fff0f7899 */ /* 0x000fe40008011406 */
[----:B------:R-:W-:Y:S01]  /*3720*/  STL [R1+0x94], R54 ;  /* 0x0000943601007387 */ /* 0x000fe20000100800 */
[----:B------:R-:W-:-:S03]  /*3730*/  IADD3.X R57, PT, PT, R2, UR14, RZ, P5, !PT ;  /* 0x0000000e02397c10 */ /* 0x000fc6000affe4ff */
[----:B------:R-:W-:Y:S01]  /*3740*/  STL [R1+0x90], R55 ;  /* 0x0000903701007387 */ /* 0x000fe20000100800 */
[----:B------:R-:W-:-:S03]  /*3750*/  PRMT R191, RZ, 0x7610, R191 ;  /* 0x00007610ffbf7816 */ /* 0x000fc600000000bf */
[----:B------:R1:W-:Y:S01]  /*3760*/  STL [R1+0x9c], R52 ;  /* 0x00009c3401007387 */ /* 0x0003e20000100800 */
[----:B0-----:R-:W-:Y:S02]  /*3770*/  @P4 IMAD.MOV.U32 R50, RZ, RZ, R56 ;  /* 0x000000ffff324224 */ /* 0x001fe400078e0038 */
[----:B------:R-:W-:Y:S01]  /*3780*/  @P4 IMAD.MOV.U32 R51, RZ, RZ, R57 ;  /* 0x000000ffff334224 */ /* 0x000fe200078e0039 */
[----:B------:R0:W-:Y:S01]  /*3790*/  STL [R1+0x98], R53 ;  /* 0x0000983501007387 */ /* 0x0001e20000100800 */
[----:B------:R-:W-:Y:S01]  /*37a0*/  VIADD R49, R239, 0xfffffffc ;  /* 0xfffffffcef317836 */ /* 0x000fe20000000000 */
[----:B------:R-:W-:Y:S02]  /*37b0*/  PRMT R216, RZ, 0x7610, R216 ;  /* 0x00007610ffd87816 */ /* 0x000fe400000000d8 */
[----:B------:R3:W2:Y:S01]  /*37c0*/  @P4 LDG.E.U8 R191, desc[UR24][R50.64] ;  /* 0x0000001832bf4981 */ /* 0x0006a2000c1e1100 */
[----:B-1----:R-:W-:-:S04]  /*37d0*/  IADD3 R52, P5, PT, R0, UR6, RZ ;  /* 0x0000000600347c10 */ /* 0x002fc8000ffbe0ff */
[----:B------:R-:W-:Y:S02]  /*37e0*/  IADD3.X R55, PT, PT, R2, UR15, RZ, P5, !PT ;  /* 0x0000000f02377c10 */ /* 0x000fe4000affe4ff */
[----:B0-----:R-:W-:Y:S01]  /*37f0*/  IADD3 R53, P6, PT, R3, UR5, RZ ;  /* 0x0000000503357c10 */ /* 0x001fe2000ffde0ff */
[----:B---3--:R-:W-:Y:S02]  /*3800*/  @P3 IMAD.MOV.U32 R50, RZ, RZ, R52 ;  /* 0x000000ffff323224 */ /* 0x008fe400078e0034 */
[----:B------:R-:W-:Y:S01]  /*3810*/  @P3 IMAD.MOV.U32 R51, RZ, RZ, R55 ;  /* 0x000000ffff333224 */ /* 0x000fe200078e0037 */
[----:B------:R-:W-:Y:S01]  /*3820*/  IADD3.X R54, PT, PT, R4, UR14, RZ, P6, !PT ;  /* 0x0000000e04367c10 */ /* 0x000fe2000b7fe4ff */
[----:B------:R-:W-:Y:S01]  /*3830*/  STL [R1+0x114], R56 ;  /* 0x0001143801007387 */ /* 0x000fe20000100800 */
[----:B------:R-:W-:Y:S02]  /*3840*/  ISETP.GE.U32.AND P6, PT, R49, 0x7fffffbd, PT ;  /* 0x7fffffbd3100780c */ /* 0x000fe40003fc6070 */
[----:B------:R-:W-:Y:S01]  /*3850*/  IADD3 R49, P5, PT, R3, UR6, RZ ;  /* 0x0000000603317c10 */ /* 0x000fe2000ffbe0ff */
[----:B------:R-:W-:Y:S01]  /*3860*/  STL [R1+0x11c], R53 ;  /* 0x00011c3501007387 */ /* 0x000fe20000100800 */
[----:B------:R-:W-:-:S03]  /*3870*/  PRMT R198, RZ, 0x7610, R198 ;  /* 0x00007610ffc67816 */ /* 0x000fc600000000c6 */
[----:B------:R-:W-:Y:S04]  /*3880*/  STL [R1+0x110], R57 ;  /* 0x0001103901007387 */ /* 0x000fe80000100800 */
[----:B------:R0:W3:Y:S01]  /*3890*/  @P3 LDG.E.U8 R216, desc[UR24][R50.64] ;  /* 0x0000001832d83981 */ /* 0x0000e2000c1e1100 */
[----:B------:R-:W-:-:S03]  /*38a0*/  UIMAD UR5, UR12, 0x3, URZ ;  /* 0x000000030c0578a4 */ /* 0x000fc6000f8e02ff */
[----:B------:R1:W-:Y:S01]  /*38b0*/  STL [R1+0x194], R52 ;  /* 0x0001943401007387 */ /* 0x0003e20000100800 */
[----:B------:R-:W-:Y:S01]  /*38c0*/  PRMT R196, RZ, 0x7610, R196 ;  /* 0x00007610ffc47816 */ /* 0x000fe200000000c4 */
[----:B0-----:R-:W-:Y:S02]  /*38d0*/  @P4 IMAD.MOV.U32 R50, RZ, RZ, R53 ;  /* 0x000000ffff324224 */ /* 0x001fe400078e0035 */
[----:B------:R-:W-:Y:S01]  /*38e0*/  @P4 IMAD.MOV.U32 R51, RZ, RZ, R54 ;  /* 0x000000ffff334224 */ /* 0x000fe200078e0036 */
[----:B-1----:R-:W-:Y:S01]  /*38f0*/  IADD3.X R52, PT, PT, R4, UR15, RZ, P5, !PT ;  /* 0x0000000f04347c10 */ /* 0x002fe2000affe4ff */
[----:B------:R-:W-:Y:S01]  /*3900*/  STL [R1+0x118], R54 ;  /* 0x0001183601007387 */ /* 0x000fe20000100800 */
[----:B------:R-:W-:-:S03]  /*3910*/  USHF.R.S32.HI UR6, URZ, 0x1f, UR5 ;  /* 0x0000001fff067899 */ /* 0x000fc60008011405 */
[----:B------:R0:W2:Y:S04]  /*3920*/  @P4 LDG.E.U8 R198, desc[UR24][R50.64] ;  /* 0x0000001832c64981 */ /* 0x0000a8000c1e1100 */
[----:B------:R-:W-:Y:S04]  /*3930*/  STL [R1+0x190], R55 ;  /* 0x0001903701007387 */ /* 0x000fe80000100800 */
[----:B------:R1:W-:Y:S01]  /*3940*/  STL [R1+0x19c], R49 ;  /* 0x00019c3101007387 */ /* 0x0003e20000100800 */
[----:B0-----:R-:W-:Y:S02]  /*3950*/  @P3 IMAD.MOV.U32 R50, RZ, RZ, R49 ;  /* 0x000000ffff323224 */ /* 0x001fe400078e0031 */
[----:B------:R-:W-:-:S05]  /*3960*/  @P3 IMAD.MOV.U32 R51, RZ, RZ, R52 ;  /* 0x000000ffff333224 */ /* 0x000fca00078e0034 */
[----:B------:R0:W2:Y:S01]  /*3970*/  @P3 LDG.E.U8 R196, desc[UR24][R50.64] ;  /* 0x0000001832c43981 */ /* 0x0000a2000c1e1100 */
[----:B-1----:R-:W-:Y:S02]  /*3980*/  IADD3 R49, P4, PT, R0, UR5, RZ ;  /* 0x0000000500317c10 */ /* 0x002fe4000ff9e0ff */
[----:B------:R-:W-:Y:S01]  /*3990*/  ISETP.GT.U32.AND P3, PT, R94, R124, PT ;  /* 0x0000007c5e00720c */ /* 0x000fe20003f64070 */
[----:B------:R-:W-:Y:S01]  /*39a0*/  VIADD R53, R239, 0xfffffff4 ;  /* 0xfffffff4ef357836 */ /* 0x000fe20000000000 */
[----:B------:R-:W-:Y:S02]  /*39b0*/  PRMT R182, RZ, 0x7610, R182 ;  /* 0x00007610ffb67816 */ /* 0x000fe400000000b6 */
[----:B0-----:R-:W-:Y:S02]  /*39c0*/  IADD3.X R51, PT, PT, R2, UR6, RZ, P4, !PT ;  /* 0x0000000602337c10 */ /* 0x001fe4000a7fe4ff */
[----:B------:R-:W-:Y:S01]  /*39d0*/  IADD3 R50, P5, PT, R3, UR5, RZ ;  /* 0x0000000503327c10 */ /* 0x000fe2000ffbe0ff */
[----:B------:R0:W-:Y:S01]  /*39e0*/  STL [R1+0x198], R52 ;  /* 0x0001983401007387 */ /* 0x0001e20000100800 */
[----:B------:R-:W-:Y:S01]  /*39f0*/  ISETP.GT.U32.AND P4, PT, R94, R114, PT ;  /* 0x000000725e00720c */ /* 0x000fe20003f84070 */
[----:B------:R-:W-:-:S02]  /*3a00*/  @!P6 IMAD.MOV.U32 R54, RZ, RZ, R49 ;  /* 0x000000ffff36e224 */ /* 0x000fc400078e0031 */
[----:B------:R-:W-:Y:S01]  /*3a10*/  @!P6 IMAD.MOV.U32 R55, RZ, RZ, R51 ;  /* 0x000000ffff37e224 */ /* 0x000fe200078e0033 */
[----:B------:R-:W-:Y:S01]  /*3a20*/  UIMAD UR5, UR12, 0xb, URZ ;  /* 0x0000000b0c0578a4 */ /* 0x000fe2000f8e02ff */
[----:B------:R-:W-:Y:S01]  /*3a30*/  PRMT R212, RZ, 0x7610, R212 ;  /* 0x00007610ffd47816 */ /* 0x000fe200000000d4 */
[----:B------:R-:W-:Y:S02]  /*3a40*/  @!P3 IMAD.IADD R124, R124, 0x1, -R94 ;  /* 0x000000017c7cb824 */ /* 0x000fe400078e0a5e */
[----:B------:R1:W2:Y:S01]  /*3a50*/  @!P6 LDG.E.U8 R182, desc[UR24][R54.64] ;  /* 0x0000001836b6e981 */ /* 0x0002a2000c1e1100 */
[----:B0-----:R-:W-:Y:S02]  /*3a60*/  IADD3.X R52, PT, PT, R4, UR6, RZ, P5, !PT ;  /* 0x0000000604347c10 */ /* 0x001fe4000affe4ff */
[----:B------:R-:W-:Y:S01]  /*3a70*/  ISETP.GE.U32.AND P5, PT, R53, 0x7fffffb5, PT ;  /* 0x7fffffb53500780c */ /* 0x000fe20003fa6070 */
[----:B------:R-:W-:Y:S02]  /*3a80*/  USHF.R.S32.HI UR6, URZ, 0x1f, UR5 ;  /* 0x0000001fff067899 */ /* 0x000fe40008011405 */
[----:B------:R-:W-:Y:S01]  /*3a90*/  IADD3 R53, P3, PT, R0, UR5, RZ ;  /* 0x0000000500357c10 */ /* 0x000fe2000ff7e0ff */
[----:B-1----:R-:W-:-:S02]  /*3aa0*/  @!P6 IMAD.MOV.U32 R54, RZ, RZ, R50 ;  /* 0x000000ffff36e224 */ /* 0x002fc400078e0032 */
[----:B------:R-:W-:Y:S02]  /*3ab0*/  @!P6 IMAD.MOV.U32 R55, RZ, RZ, R52 ;  /* 0x000000ffff37e224 */ /* 0x000fe400078e0034 */
[----:B------:R-:W-:-:S03]  /*3ac0*/  @!P4 IMAD.IADD R114, R114, 0x1, -R94 ;  /* 0x000000017272c824 */ /* 0x000fc600078e0a5e */
[----:B------:R0:W2:Y:S01]  /*3ad0*/  @!P6 LDG.E.U8 R212, desc[UR24][R54.64] ;  /* 0x0000001836d4e981 */ /* 0x0000a2000c1e1100 */
[----:B------:R-:W-:Y:S01]  /*3ae0*/  PRMT R187, RZ, 0x7610, R187 ;  /* 0x00007610ffbb7816 */ /* 0x000fe200000000bb */
[----:B------:R-:W-:Y:S01]  /*3af0*/  @!P5 IMAD.MOV.U32 R58, RZ, RZ, R53 ;  /* 0x000000ffff3ad224 */ /* 0x000fe200078e0035 */
[----:B0-----:R-:W-:Y:S02]  /*3b00*/  IADD3.X R55, PT, PT, R2, UR6, RZ, P3, !PT ;  /* 0x0000000602377c10 */ /* 0x001fe40009ffe4ff */
[----:B------:R-:W-:-:S03]  /*3b10*/  IADD3 R54, P4, PT, R3, UR5, RZ ;  /* 0x0000000503367c10 */ /* 0x000fc6000ff9e0ff */
[----:B------:R-:W-:Y:S01]  /*3b20*/  @!P5 IMAD.MOV.U32 R59, RZ, RZ, R55 ;  /* 0x000000ffff3bd224 */ /* 0x000fe200078e0037 */
[----:B------:R-:W-:Y:S02]  /*3b30*/  IADD3.X R56, PT, PT, R4, UR6, RZ, P4, !PT ;  /* 0x0000000604387c10 */ /* 0x000fe4000a7fe4ff */
[----:B------:R-:W-:Y:S02]  /*3b40*/  SHF.R.U32.HI R57, RZ, 0xc, R101 ;  /* 0x0000000cff397819 */ /* 0x000fe40000011665 */
[----:B------:R-:W-:Y:S01]  /*3b50*/  ISETP.GT.U32.AND P3, PT, R94, R121, PT ;  /* 0x000000795e00720c */ /* 0x000fe20003f64070 */
[----:B------:R0:W2:Y:S01]  /*3b60*/  @!P5 LDG.E.U8 R187, desc[UR24][R58.64] ;  /* 0x000000183abbd981 */ /* 0x0000a2000c1e1100 */
[----:B------:R-:W-:Y:S01]  /*3b70*/  PRMT R195, RZ, 0x7610, R195 ;  /* 0x00007610ffc37816 */ /* 0x000fe200000000c3 */
[----:B------:R-:W-:Y:S01]  /*3b80*/  UIMAD UR5, UR12, 0x13, URZ ;  /* 0x000000130c0578a4 */ /* 0x000fe2000f8e02ff */
[----:B------:R-:W-:-:S03]  /*3b90*/  LOP3.LUT P4, RZ, R57, 0x1, RZ, 0xc0, !PT ;  /* 0x0000000139ff7812 */ /* 0x000fc6000788c0ff */
[----:B------:R-:W-:Y:S01]  /*3ba0*/  USHF.R.S32.HI UR6, URZ, 0x1f, UR5 ;  /* 0x0000001fff067899 */ /* 0x000fe20008011405 */
[----:B0-----:R-:W-:Y:S02]  /*3bb0*/  @!P5 IMAD.MOV.U32 R58, RZ, RZ, R54 ;  /* 0x000000ffff3ad224 */ /* 0x001fe400078e0036 */
[----:B------:R-:W-:-:S05]  /*3bc0*/  @!P5 IMAD.MOV.U32 R59, RZ, RZ, R56 ;  /* 0x000000ffff3bd224 */ /* 0x000fca00078e0038 */
[----:B------:R0:W2:Y:S01]  /*3bd0*/  @!P5 LDG.E.U8 R195, desc[UR24][R58.64] ;  /* 0x000000183ac3d981 */ /* 0x0000a2000c1e1100 */
[----:B------:R-:W-:Y:S01]  /*3be0*/  IADD3 R57, P5, PT, R0, UR5, RZ ;  /* 0x0000000500397c10 */ /* 0x000fe2000ffbe0ff */
[----:B------:R-:W-:Y:S01]  /*3bf0*/  @!P3 IMAD.IADD R121, R121, 0x1, -R94 ;  /* 0x000000017979b824 */ /* 0x000fe200078e0a5e */
[----:B------:R-:W-:Y:S02]  /*3c00*/  PRMT R201, RZ, 0x7610, R201 ;  /* 0x00007610ffc97816 */ /* 0x000fe400000000c9 */
[----:B0-----:R-:W-:Y:S02]  /*3c10*/  IADD3.X R59, PT, PT, R2, UR6, RZ, P5, !PT ;  /* 0x00000006023b7c10 */ /* 0x001fe4000affe4ff */
[----:B------:R-:W-:Y:S01]  /*3c20*/  IADD3 R58, P3, PT, R3, UR5, RZ ;  /* 0x00000005033a7c10 */ /* 0x000fe2000ff7e0ff */
[----:B------:R-:W-:Y:S02]  /*3c30*/  @P4 IMAD.MOV.U32 R62, RZ, RZ, R57 ;  /* 0x000000ffff3e4224 */ /* 0x000fe400078e0039 */
[----:B------:R-:W-:Y:S01]  /*3c40*/  @P4 IMAD.MOV.U32 R63, RZ, RZ, R59 ;  /* 0x000000ffff3f4224 */ /* 0x000fe200078e003b */
[----:B------:R-:W-:-:S02]  /*3c50*/  IADD3.X R60, PT, PT, R4, UR6, RZ, P3, !PT ;  /* 0x00000006043c7c10 */ /* 0x000fc40009ffe4ff */
[C---:B------:R-:W-:Y:S02]  /*3c60*/  ISETP.GT.U32.AND P6, PT, R94.reuse, R115, PT ;  /* 0x000000735e00720c */ /* 0x040fe40003fc4070 */
[----:B------:R-:W-:Y:S01]  /*3c70*/  SHF.R.U32.HI R61, RZ, 0x4, R101 ;  /* 0x00000004ff3d7819 */ /* 0x000fe20000011665 */
[----:B------:R0:W2:Y:S01]  /*3c80*/  @P4 LDG.E.U8 R201, desc[UR24][R62.64] ;  /* 0x000000183ec94981 */ /* 0x0000a2000c1e1100 */
[----:B------:R-:W-:Y:S01]  /*3c90*/  ISETP.GT.U32.AND P5, PT, R94, R111, PT ;  /* 0x0000006f5e00720c */ /* 0x000fe20003fa4070 */
[----:B------:R-:W-:Y:S01]  /*3ca0*/  UIMAD UR5, UR12, 0x1b, URZ ;  /* 0x0000001b0c0578a4 */ /* 0x000fe2000f8e02ff */
[----:B------:R-:W-:Y:S02]  /*3cb0*/  PRMT R200, RZ, 0x7610, R200 ;  /* 0x00007610ffc87816 */ /* 0x000fe400000000c8 */
[----:B------:R-:W-:Y:S01]  /*3cc0*/  LOP3.LUT P3, RZ, R61, 0x1, RZ, 0xc0, !PT ;  /* 0x000000013dff7812 */ /* 0x000fe2000786c0ff */
[----:B------:R-:W-:Y:S01]  /*3cd0*/  USHF.R.S32.HI UR6, URZ, 0x1f, UR5 ;  /* 0x0000001fff067899 */ /* 0x000fe20008011405 */
[----:B0-----:R-:W-:-:S02]  /*3ce0*/  @P4 IMAD.MOV.U32 R62, RZ, RZ, R58 ;  /* 0x000000ffff3e4224 */ /* 0x001fc400078e003a */
[----:B------:R-:W-:-:S05]  /*3cf0*/  @P4 IMAD.MOV.U32 R63, RZ, RZ, R60 ;  /* 0x000000ffff3f4224 */ /* 0x000fca00078e003c */
[----:B------:R0:W2:Y:S01]  /*3d00*/  @P4 LDG.E.U8 R200, desc[UR24][R62.64] ;  /* 0x000000183ec84981 */ /* 0x0000a2000c1e1100 */
[----:B------:R-:W-:Y:S01]  /*3d10*/  IADD3 R61, P4, PT, R0, UR5, RZ ;  /* 0x00000005003d7c10 */ /* 0x000fe2000ff9e0ff */
[--C-:B------:R-:W-:Y:S01]  /*3d20*/  @!P6 IMAD.IADD R115, R115, 0x1, -R94.reuse ;  /* 0x000000017373e824 */ /* 0x100fe200078e0a5e */
[----:B------:R-:W-:Y:S01]  /*3d30*/  ISETP.GT.U32.AND P6, PT, R94, R122, PT ;  /* 0x0000007a5e00720c */ /* 0x000fe20003fc4070 */
[----:B------:R-:W-:Y:S01]  /*3d40*/  @!P5 IMAD.IADD R111, R111, 0x1, -R94 ;  /* 0x000000016f6fd824 */ /* 0x000fe200078e0a5e */
[----:B------:R-:W-:Y:S02]  /*3d50*/  PRMT R179, RZ, 0x7610, R179 ;  /* 0x00007610ffb37816 */ /* 0x000fe400000000b3 */
[----:B0-----:R-:W-:Y:S02]  /*3d60*/  IADD3.X R63, PT, PT, R2, UR6, RZ, P4, !PT ;  /* 0x00000006023f7c10 */ /* 0x001fe4000a7fe4ff */
[----:B------:R-:W-:Y:S01]  /*3d70*/  IADD3 R62, P5, PT, R3, UR5, RZ ;  /* 0x00000005033e7c10 */ /* 0x000fe2000ffbe0ff */
[----:B------:R-:W-:-:S02]  /*3d80*/  @P3 IMAD.MOV.U32 R66, RZ, RZ, R61 ;  /* 0x000000ffff423224 */ /* 0x000fc400078e003d */
[----:B------:R-:W-:Y:S01]  /*3d90*/  @P3 IMAD.MOV.U32 R67, RZ, RZ, R63 ;  /* 0x000000ffff433224 */ /* 0x000fe200078e003f */
[----:B------:R-:W-:Y:S02]  /*3da0*/  IADD3.X R64, PT, PT, R4, UR6, RZ, P5, !PT ;  /* 0x0000000604407c10 */ /* 0x000fe4000affe4ff */
[----:B------:R-:W-:Y:S02]  /*3db0*/  SHF.R.U64 R65, R120, 0x1c, RZ ;  /* 0x0000001c78417819 */ /* 0x000fe400000012ff */
[----:B------:R-:W-:Y:S01]  /*3dc0*/  ISETP.GT.U32.AND P4, PT, R94, R104, PT ;  /* 0x000000685e00720c */ /* 0x000fe20003f84070 */
[----:B------:R0:W2:Y:S01]  /*3dd0*/  @P3 LDG.E.U8 R179, desc[UR24][R66.64] ;  /* 0x0000001842b33981 */ /* 0x0000a2000c1e1100 */
[----:B------:R-:W-:Y:S01]  /*3de0*/  PRMT R204, RZ, 0x7610, R204 ;  /* 0x00007610ffcc7816 */ /* 0x000fe200000000cc */
[----:B------:R-:W-:Y:S01]  /*3df0*/  UIMAD UR5, UR12, 0x23, URZ ;  /* 0x000000230c0578a4 */ /* 0x000fe2000f8e02ff */
[----:B------:R-:W-:Y:S01]  /*3e00*/  LOP3.LUT P5, RZ, R65, 0x1, RZ, 0xc0, !PT ;  /* 0x0000000141ff7812 */ /* 0x000fe200078ac0ff */
[----:B------:R-:W-:Y:S01]  /*3e10*/  @!P6 IMAD.IADD R122, R122, 0x1, -R94 ;  /* 0x000000017a7ae824 */ /* 0x000fe200078e0a5e */
[----:B------:R-:W-:Y:S01]  /*3e20*/  ISETP.GT.U32.AND P6, PT, R94, R112, PT ;  /* 0x000000705e00720c */ /* 0x000fe20003fc4070 */
[----:B------:R-:W-:Y:S01]  /*3e30*/  USHF.R.S32.HI UR6, URZ, 0x1f, UR5 ;  /* 0x0000001fff067899 */ /* 0x000fe20008011405 */
[----:B0-----:R-:W-:-:S02]  /*3e40*/  @P3 IMAD.MOV.U32 R66, RZ, RZ, R62 ;  /* 0x000000ffff423224 */ /* 0x001fc400078e003e */
[----:B------:R-:W-:-:S05]  /*3e50*/  @P3 IMAD.MOV.U32 R67, RZ, RZ, R64 ;  /* 0x000000ffff433224 */ /* 0x000fca00078e0040 */
[----:B------:R0:W2:Y:S01]  /*3e60*/  @P3 LDG.E.U8 R204, desc[UR24][R66.64] ;  /* 0x0000001842cc3981 */ /* 0x0000a2000c1e1100 */
[----:B------:R-:W-:Y:S01]  /*3e70*/  IADD3 R70, P3, PT, R0, UR5, RZ ;  /* 0x0000000500467c10 */ /* 0x000fe2000ff7e0ff */
[----:B------:R-:W-:Y:S01]  /*3e80*/  @!P4 IMAD.IADD R104, R104, 0x1, -R94 ;  /* 0x000000016868c824 */ /* 0x000fe200078e0a5e */
[----:B------:R-:W-:Y:S02]  /*3e90*/  IADD3 R68, P4, PT, R3, UR5, RZ ;  /* 0x0000000503447c10 */ /* 0x000fe4000ff9e0ff */
[----:B------:R-:W-:Y:S02]  /*3ea0*/  IADD3.X R71, PT, PT, R2, UR6, RZ, P3, !PT ;  /* 0x0000000602477c10 */ /* 0x000fe40009ffe4ff */
[----:B------:R-:W-:Y:S02]  /*3eb0*/  PRMT R181, RZ, 0x7610, R181 ;  /* 0x00007610ffb57816 */ /* 0x000fe400000000b5 */
[----:B------:R-:W-:Y:S01]  /*3ec0*/  IADD3.X R69, PT, PT, R4, UR6, RZ, P4, !PT ;  /* 0x0000000604457c10 */ /* 0x000fe2000a7fe4ff */
[----:B0-----:R-:W-:-:S02]  /*3ed0*/  @P5 IMAD.MOV.U32 R66, RZ, RZ, R70 ;  /* 0x000000ffff425224 */ /* 0x001fc400078e0046 */
[----:B------:R-:W-:Y:S01]  /*3ee0*/  @P5 IMAD.MOV.U32 R67, RZ, RZ, R71 ;  /* 0x000000ffff435224 */ /* 0x000fe200078e0047 */
[----:B------:R-:W-:Y:S01]  /*3ef0*/  ISETP.GT.U32.AND P3, PT, R94, R106, PT ;  /* 0x0000006a5e00720c */ /* 0x000fe20003f64070 */
[----:B------:R-:W-:Y:S01]  /*3f00*/  @!P6 IMAD.IADD R112, R112, 0x1, -R94 ;  /* 0x000000017070e824 */ /* 0x000fe200078e0a5e */
[----:B------:R-:W-:Y:S02]  /*3f10*/  SHF.R.U64 R65, R120, 0x14, RZ ;  /* 0x0000001478417819 */ /* 0x000fe400000012ff */
[----:B------:R-:W-:Y:S01]  /*3f20*/  ISETP.GT.U32.AND P6, PT, R94, R105, PT ;  /* 0x000000695e00720c */ /* 0x000fe20003fc4070 */
[----:B------:R0:W2:Y:S01]  /*3f30*/  @P5 LDG.E.U8 R181, desc[UR24][R66.64] ;  /* 0x0000001842b55981 */ /* 0x0000a2000c1e1100 */
[----:B------:R-:W-:Y:S01]  /*3f40*/  PRMT R185, RZ, 0x7610, R185 ;  /* 0x00007610ffb97816 */ /* 0x000fe200000000b9 */
[----:B------:R-:W-:Y:S01]  /*3f50*/  UIMAD UR5, UR12, 0x2b, URZ ;  /* 0x0000002b0c0578a4 */ /* 0x000fe2000f8e02ff */
[----:B------:R-:W-:Y:S01]  /*3f60*/  LOP3.LUT P4, RZ, R65, 0x1, RZ, 0xc0, !PT ;  /* 0x0000000141ff7812 */ /* 0x000fe2000788c0ff */
[----:B------:R1:W-:Y:S02]  /*3f70*/  STL [R1+0x24], R70 ;  /* 0x0000244601007387 */ /* 0x0003e40000100800 */
[----:B------:R-:W-:Y:S01]  /*3f80*/  USHF.R.S32.HI UR6, URZ, 0x1f, UR5 ;  /* 0x0000001fff067899 */ /* 0x000fe20008011405 */
[----:B0-----:R-:W-:-:S02]  /*3f90*/  @P5 IMAD.MOV.U32 R66, RZ, RZ, R68 ;  /* 0x000000ffff425224 */ /* 0x001fc400078e0044 */
[----:B------:R-:W-:Y:S01]  /*3fa0*/  @P5 IMAD.MOV.U32 R67, RZ, RZ, R69 ;  /* 0x000000ffff435224 */ /* 0x000fe200078e0045 */
[----:B------:R0:W-:Y:S04]  /*3fb0*/  STL [R1+0x2c], R68 ;  /* 0x00002c4401007387 */ /* 0x0001e80000100800 */
[----:B------:R4:W2:Y:S01]  /*3fc0*/  @P5 LDG.E.U8 R185, desc[UR24][R66.64] ;  /* 0x0000001842b95981 */ /* 0x0008a2000c1e1100 */
[----:B-1----:R-:W-:Y:S01]  /*3fd0*/  IADD3 R70, P5, PT, R0, UR5, RZ ;  /* 0x0000000500467c10 */ /* 0x002fe2000ffbe0ff */
[--C-:B------:R-:W-:Y:S02]  /*3fe0*/  @!P3 IMAD.IADD R106, R106, 0x1, -R94.reuse ;  /* 0x000000016a6ab824 */ /* 0x100fe400078e0a5e */
[----:B------:R1:W-:Y:S01]  /*3ff0*/  STL [R1+0x20], R71 ;  /* 0x0000204701007387 */ /* 0x0003e20000100800 */
[----:B------:R-:W-:Y:S01]  /*4000*/  @!P6 IMAD.IADD R105, R105, 0x1, -R94 ;  /* 0x000000016969e824 */ /* 0x000fe200078e0a5e */
[----:B------:R-:W-:-:S02]  /*4010*/  ISETP.GT.U32.AND P3, PT, R94, R107, PT ;  /* 0x0000006b5e00720c */ /* 0x000fc40003f64070 */
[----:B0-----:R-:W-:Y:S01]  /*4020*/  IADD3 R68, P6, PT, R3, UR5, RZ ;  /* 0x0000000503447c10 */ /* 0x001fe2000ffde0ff */
[----:B------:R0:W-:Y:S01]  /*4030*/  STL [R1+0x28], R69 ;  /* 0x0000284501007387 */ /* 0x0001e20000100800 */
[----:B------:R-:W-:Y:S02]  /*4040*/  PRMT R193, RZ, 0x7610, R193 ;  /* 0x00007610ffc17816 */ /* 0x000fe400000000c1 */
[----:B-1----:R-:W-:Y:S01]  /*4050*/  IADD3.X R71, PT, PT, R2, UR6, RZ, P5, !PT ;  /* 0x0000000602477c10 */ /* 0x002fe2000affe4ff */
[----:B----4-:R-:W-:Y:S01]  /*4060*/  @P4 IMAD.MOV.U32 R66, RZ, RZ, R70 ;  /* 0x000000ffff424224 */ /* 0x010fe200078e0046 */
[----:B------:R-:W-:-:S03]  /*4070*/  SHF.R.U64 R65, R120, 0xc, RZ ;  /* 0x0000000c78417819 */ /* 0x000fc600000012ff */
[----:B------:R-:W-:Y:S01]  /*4080*/  @P4 IMAD.MOV.U32 R67, RZ, RZ, R71 ;  /* 0x000000ffff434224 */ /* 0x000fe200078e0047 */
[----:B0-----:R-:W-:Y:S01]  /*4090*/  IADD3.X R69, PT, PT, R4, UR6, RZ, P6, !PT ;  /* 0x0000000604457c10 */ /* 0x001fe2000b7fe4ff */
[----:B------:R-:W-:Y:S01]  /*40a0*/  UIMAD UR5, UR12, 0x33, URZ ;  /* 0x000000330c0578a4 */ /* 0x000fe2000f8e02ff */
[----:B------:R-:W-:Y:S02]  /*40b0*/  ISETP.GT.U32.AND P5, PT, R94, R102, PT ;  /* 0x000000665e00720c */ /* 0x000fe40003fa4070 */
[----:B------:R-:W-:Y:S01]  /*40c0*/  PRMT R192, RZ, 0x7610, R192 ;  /* 0x00007610ffc07816 */ /* 0x000fe200000000c0 */
[----:B------:R0:W4:Y:S01]  /*40d0*/  @P4 LDG.E.U8 R193, desc[UR24][R66.64] ;  /* 0x0000001842c14981 */ /* 0x000122000c1e1100 */
[----:B------:R-:W-:Y:S01]  /*40e0*/  LOP3.LUT P6, RZ, R65, 0x1, RZ, 0xc0, !PT ;  /* 0x0000000141ff7812 */ /* 0x000fe200078cc0ff */
[----:B------:R-:W-:Y:S01]  /*40f0*/  USHF.R.S32.HI UR6, URZ, 0x1f, UR5 ;  /* 0x0000001fff067899 */ /* 0x000fe20008011405 */
[----:B------:R-:W-:Y:S01]  /*4100*/  @!P3 IMAD.IADD R107, R107, 0x1, -R94 ;  /* 0x000000016b6bb824 */ /* 0x000fe200078e0a5e */
[----:B------:R1:W-:Y:S01]  /*4110*/  STL [R1+0xa4], R70 ;  /* 0x0000a44601007387 */ /* 0x0003e20000100800 */
[----:B0-----:R-:W-:-:S02]  /*4120*/  @P4 IMAD.MOV.U32 R66, RZ, RZ, R68 ;  /* 0x000000ffff424224 */ /* 0x001fc400078e0044 */
[----:B------:R-:W-:Y:S01]  /*4130*/  @P4 IMAD.MOV.U32 R67, RZ, RZ, R69 ;  /* 0x000000ffff434224 */ /* 0x000fe200078e0045 */
[----:B-1----:R-:W-:Y:S01]  /*4140*/  IADD3 R70, P3, PT, R0, UR5, RZ ;  /* 0x0000000500467c10 */ /* 0x002fe2000ff7e0ff */
[----:B------:R0:W-:Y:S04]  /*4150*/  STL [R1+0xac], R68 ;  /* 0x0000ac4401007387 */ /* 0x0001e80000100800 */
[----:B------:R1:W2:Y:S01]  /*4160*/  @P4 LDG.E.U8 R192, desc[UR24][R66.64] ;  /* 0x0000001842c04981 */ /* 0x0002a2000c1e1100 */
[----:B------:R-:W-:-:S03]  /*4170*/  ISETP.GT.U32.AND P4, PT, R94, R103, PT ;  /* 0x000000675e00720c */ /* 0x000fc60003f84070 */
[----:B------:R1:W-:Y:S01]  /*4180*/  STL [R1+0xa0], R71 ;  /* 0x0000a04701007387 */ /* 0x0003e20000100800 */
[----:B------:R-:W-:Y:S01]  /*4190*/  @!P5 IMAD.IADD R102, R102, 0x1, -R94 ;  /* 0x000000016666d824 */ /* 0x000fe200078e0a5e */
[----:B0-----:R-:W-:Y:S02]  /*41a0*/  IADD3 R68, P5, PT, R3, UR5, RZ ;  /* 0x0000000503447c10 */ /* 0x001fe4000ffbe0ff */
[----:B------:R-:W-:Y:S02]  /*41b0*/  SHF.R.U64 R65, R120, 0x4, RZ ;  /* 0x0000000478417819 */ /* 0x000fe400000012ff */
[----:B-1----:R-:W-:Y:S02]  /*41c0*/  IADD3.X R71, PT, PT, R2, UR6, RZ, P3, !PT ;  /* 0x0000000602477c10 */ /* 0x002fe40009ffe4ff */
[----:B------:R-:W-:Y:S01]  /*41d0*/  ISETP.GT.U32.AND P3, PT, R94, R100, PT ;  /* 0x000000645e00720c */ /* 0x000fe20003f64070 */
[----:B------:R0:W-:Y:S01]  /*41e0*/  STL [R1+0xa8], R69 ;  /* 0x0000a84501007387 */ /* 0x0001e20000100800 */
[----:B------:R-:W-:Y:S01]  /*41f0*/  PRMT R171, RZ, 0x7610, R171 ;  /* 0x00007610ffab7816 */ /* 0x000fe200000000ab */
[----:B------:R-:W-:Y:S01]  /*4200*/  @P6 IMAD.MOV.U32 R66, RZ, RZ, R70 ;  /* 0x000000ffff426224 */ /* 0x000fe200078e0046 */
[----:B------:R-:W-:Y:S01]  /*4210*/  UIMAD UR5, UR12, 0x3b, URZ ;  /* 0x0000003b0c0578a4 */ /* 0x000fe2000f8e02ff */
[----:B------:R-:W-:Y:S01]  /*4220*/  @P6 IMAD.MOV.U32 R67, RZ, RZ, R71 ;  /* 0x000000ffff436224 */ /* 0x000fe200078e0047 */
[----:B------:R1:W-:Y:S01]  /*4230*/  STL [R1+0x124], R70 ;  /* 0x0001244601007387 */ /* 0x0003e20000100800 */
[----:B------:R-:W-:Y:S01]  /*4240*/  PRMT R197, RZ, 0x7610, R197 ;  /* 0x00007610ffc57816 */ /* 0x000fe200000000c5 */
[----:B------:R-:W-:-:S02]  /*4250*/  @!P4 IMAD.IADD R103, R103, 0x1, -R94 ;  /* 0x000000016767c824 */ /* 0x000fc400078e0a5e */
[----:B------:R3:W2:Y:S01]  /*4260*/  @P6 LDG.E.U8 R171, desc[UR24][R66.64] ;  /* 0x0000001842ab6981 */ /* 0x0006a2000c1e1100 */
[----:B0-----:R-:W-:Y:S02]  /*4270*/  IADD3.X R69, PT, PT, R4, UR6, RZ, P5, !PT ;  /* 0x0000000604457c10 */ /* 0x001fe4000affe4ff */
[----:B------:R-:W-:Y:S01]  /*4280*/  LOP3.LUT P5, RZ, R65, 0x1, RZ, 0xc0, !PT ;  /* 0x0000000141ff7812 */ /* 0x000fe200078ac0ff */
[----:B------:R-:W-:Y:S02]  /*4290*/  USHF.R.S32.HI UR6, URZ, 0x1f, UR5 ;  /* 0x0000001fff067899 */ /* 0x000fe40008011405 */
[----:B-1----:R-:W-:Y:S01]  /*42a0*/  IADD3 R70, P4, PT, R0, UR5, RZ ;  /* 0x0000000500467c10 */ /* 0x002fe2000ff9e0ff */
[----:B------:R0:W-:Y:S01]  /*42b0*/  STL [R1+0x12c], R68 ;  /* 0x00012c4401007387 */ /* 0x0001e20000100800 */
[----:B------:R-:W-:Y:S02]  /*42c0*/  @!P3 IMAD.IADD R100, R100, 0x1, -R94 ;  /* 0x000000016464b824 */ /* 0x000fe400078e0a5e */
[----:B---3--:R-:W-:-:S02]  /*42d0*/  @P6 IMAD.MOV.U32 R66, RZ, RZ, R68 ;  /* 0x000000ffff426224 */ /* 0x008fc400078e0044 */
[----:B------:R-:W-:Y:S01]  /*42e0*/  @P6 IMAD.MOV.U32 R67, RZ, RZ, R69 ;  /* 0x000000ffff436224 */ /* 0x000fe200078e0045 */
[----:B------:R1:W-:Y:S01]  /*42f0*/  STL [R1+0x120], R71 ;  /* 0x0001204701007387 */ /* 0x0003e20000100800 */
[----:B------:R-:W-:-:S03]  /*4300*/  ISETP.GT.U32.AND P3, PT, R94, R99, PT ;  /* 0x000000635e00720c */ /* 0x000fc60003f64070 */
[----:B------:R3:W2:Y:S01]  /*4310*/  @P6 LDG.E.U8 R197, desc[UR24][R66.64] ;  /* 0x0000001842c56981 */ /* 0x0006a2000c1e1100 */
[----:B0-----:R-:W-:Y:S01]  /*4320*/  IADD3 R68, P6, PT, R3, UR5, RZ ;  /* 0x0000000503447c10 */ /* 0x001fe2000ffde0ff */
[----:B------:R-:W-:Y:S01]  /*4330*/  VIADD R65, R239, 0xfffffffb ;  /* 0xfffffffbef417836 */ /* 0x000fe20000000000 */
[----:B-1----:R-:W-:Y:S01]  /*4340*/  IADD3.X R71, PT, PT, R2, UR6, RZ, P4, !PT ;  /* 0x0000000602477c10 */ /* 0x002fe2000a7fe4ff */
[----:B------:R0:W-:Y:S01]  /*4350*/  STL [R1+0x128], R69 ;  /* 0x0001284501007387 */ /* 0x0001e20000100800 */
[----:B------:R-:W-:Y:S01]  /*4360*/  PRMT R176, RZ, 0x7610, R176 ;  /* 0x00007610ffb07816 */ /* 0x000fe200000000b0 */
[----:B---3--:R-:W-:Y:S02]  /*4370*/  @P5 IMAD.MOV.U32 R66, RZ, RZ, R70 ;  /* 0x000000ffff425224 */ /* 0x008fe400078e0046 */
[----:B------:R-:W-:Y:S01]  /*4380*/  @P5 IMAD.MOV.U32 R67, RZ, RZ, R71 ;  /* 0x000000ffff435224 */ /* 0x000fe200078e0047 */
[----:B------:R-:W-:Y:S01]  /*4390*/  USHF.L.U32 UR5, UR12, 0x2, URZ ;  /* 0x000000020c057899 */ /* 0x000fe200080006ff */
[----:B0-----:R-:W-:-:S03]  /*43a0*/  IADD3.X R69, PT, PT, R4, UR6, RZ, P6, !PT ;  /* 0x0000000604457c10 */ /* 0x001fc6000b7fe4ff */
[----:B------:R0:W3:Y:S01]  /*43b0*/  @P5 LDG.E.U8 R176, desc[UR24][R66.64] ;  /* 0x0000001842b05981 */ /* 0x0000e2000c1e1100 */
[----:B------:R-:W-:Y:S01]  /*43c0*/  ISETP.GE.U32.AND P6, PT, R65, 0x7fffffbc, PT ;  /* 0x7fffffbc4100780c */ /* 0x000fe20003fc6070 */
[----:B------:R-:W-:Y:S01]  /*43d0*/  USHF.R.S32.HI UR6, URZ, 0x1f, UR5 ;  /* 0x0000001fff067899 */ /* 0x000fe20008011405 */
[----:B------:R-:W-:Y:S01]  /*43e0*/  PRMT R175, RZ, 0x7610, R175 ;  /* 0x00007610ffaf7816 */ /* 0x000fe200000000af */
[----:B------:R-:W-:Y:S01]  /*43f0*/  @!P3 IMAD.IADD R99, R99, 0x1, -R94 ;  /* 0x000000016363b824 */ /* 0x000fe200078e0a5e */
[----:B------:R-:W-:Y:S02]  /*4400*/  ISETP.GT.U32.AND P4, PT, R94, R98, PT ;  /* 0x000000625e00720c */ /* 0x000fe40003f84070 */
[----:B------:R-:W-:Y:S01]  /*4410*/  IADD3 R65, P3, PT, R0, UR5, RZ ;  /* 0x0000000500417c10 */ /* 0x000fe2000ff7e0ff */
[----:B0-----:R-:W-:Y:S02]  /*4420*/  @P5 IMAD.MOV.U32 R66, RZ, RZ, R68 ;  /* 0x000000ffff425224 */ /* 0x001fe400078e0044 */
[----:B------:R-:W-:Y:S01]  /*4430*/  @P5 IMAD.MOV.U32 R67, RZ, RZ, R69 ;  /* 0x000000ffff435224 */ /* 0x000fe200078e0045 */
[----:B------:R0:W-:Y:S04]  /*4440*/  STL [R1+0x1a4], R70 ;  /* 0x0001a44601007387 */ /* 0x0001e80000100800 */
[----:B------:R1:W2:Y:S01]  /*4450*/  @P5 LDG.E.U8 R175, desc[UR24][R66.64] ;  /* 0x0000001842af5981 */ /* 0x0002a2000c1e1100 */
[----:B------:R-:W-:-:S03]  /*4460*/  PRMT R166, RZ, 0x7610, R166 ;  /* 0x00007610ffa67816 */ /* 0x000fc600000000a6 */
[----:B------:R0:W-:Y:S01]  /*4470*/  STL [R1+0x1ac], R68 ;  /* 0x0001ac4401007387 */ /* 0x0001e20000100800 */
[----:B-1----:R-:W-:Y:S02]  /*4480*/  IADD3.X R67, PT, PT, R2, UR6, RZ, P3, !PT ;  /* 0x0000000602437c10 */ /* 0x002fe40009ffe4ff */
[----:B------:R-:W-:Y:S01]  /*4490*/  IADD3 R66, P5, PT, R3, UR5, RZ ;  /* 0x0000000503427c10 */ /* 0x000fe2000ffbe0ff */
[----:B------:R1:W-:Y:S01]  /*44a0*/  STL [R1+0x1a0], R71 ;  /* 0x0001a04701007387 */ /* 0x0003e20000100800 */
[----:B0-----:R-:W-:Y:S01]  /*44b0*/  @!P6 IMAD.MOV.U32 R70, RZ, RZ, R65 ;  /* 0x000000ffff46e224 */ /* 0x001fe200078e0041 */
[----:B------:R-:W-:Y:S02]  /*44c0*/  ISETP.GT.U32.AND P3, PT, R94, R114, PT ;  /* 0x000000725e00720c */ /* 0x000fe40003f64070 */
[----:B------:R-:W-:Y:S01]  /*44d0*/  IADD3.X R68, PT, PT, R4, UR6, RZ, P5, !PT ;  /* 0x0000000604447c10 */ /* 0x000fe2000affe4ff */
[----:B------:R0:W-:Y:S01]  /*44e0*/  STL [R1+0x1a8], R69 ;  /* 0x0001a84501007387 */ /* 0x0001e20000100800 */
[----:B------:R-:W-:-:S02]  /*44f0*/  @!P4 IMAD.IADD R98, R98, 0x1, -R94 ;  /* 0x000000016262c824 */ /* 0x000fc400078e0a5e */
[----:B-1----:R-:W-:Y:S01]  /*4500*/  @!P6 IMAD.MOV.U32 R71, RZ, RZ, R67 ;  /* 0x000000ffff47e224 */ /* 0x002fe200078e0043 */
[----:B------:R-:W-:Y:S01]  /*4510*/  ISETP.GT.U32.AND P4, PT, R94, R124, PT ;  /* 0x0000007c5e00720c */ /* 0x000fe20003f84070 */
[----:B------:R-:W-:Y:S01]  /*4520*/  UIMAD UR5, UR12, 0xc, URZ ;  /* 0x0000000c0c0578a4 */ /* 0x000fe2000f8e02ff */
[----:B------:R-:W-:Y:S01]  /*4530*/  PRMT R188, RZ, 0x7610, R188 ;  /* 0x00007610ffbc7816 */ /* 0x000fe200000000bc */
[----:B0-----:R-:W-:Y:S01]  /*4540*/  VIADD R69, R239, 0xfffffff3 ;  /* 0xfffffff3ef457836 */ /* 0x001fe20000000000 */
[----:B------:R0:W2:Y:S01]  /*4550*/  @!P6 LDG.E.U8 R166, desc[UR24][R70.64] ;  /* 0x0000001846a6e981 */ /* 0x0000a2000c1e1100 */
[----:B------:R-:W-:-:S03]  /*4560*/  USHF.R.S32.HI UR6, URZ, 0x1f, UR5 ;  /* 0x0000001fff067899 */ /* 0x000fc60008011405 */
[----:B------:R-:W-:Y:S01]  /*4570*/  ISETP.GE.U32.AND P5, PT, R69, 0x7fffffb4, PT ;  /* 0x7fffffb44500780c */ /* 0x000fe20003fa6070 */
[----:B0-----:R-:W-:Y:S02]  /*4580*/  @!P6 IMAD.MOV.U32 R70, RZ, RZ, R66 ;  /* 0x000000ffff46e224 */ /* 0x001fe400078e0042 */
[----:B------:R-:W-:Y:S02]  /*4590*/  @!P6 IMAD.MOV.U32 R71, RZ, RZ, R68 ;  /* 0x000000ffff47e224 */ /* 0x000fe400078e0044 */
[----:B------:R-:W-:-:S03]  /*45a0*/  @!P3 IMAD.IADD R114, R114, 0x1, -R94 ;  /* 0x000000017272b824 */ /* 0x000fc600078e0a5e */
[----:B------:R0:W2:Y:S01]  /*45b0*/  @!P6 LDG.E.U8 R188, desc[UR24][R70.64] ;  /* 0x0000001846bce981 */ /* 0x0000a2000c1e1100 */
[----:B------:R-:W-:Y:S02]  /*45c0*/  IADD3 R69, P6, PT, R0, UR5, RZ ;  /* 0x0000000500457c10 */ /* 0x000fe4000ffde0ff */
[----:B------:R-:W-:Y:S01]  /*45d0*/  ISETP.GT.U32.AND P3, PT, R94, R115, PT ;  /* 0x000000735e00720c */ /* 0x000fe20003f64070 */
[----:B------:R-:W-:Y:S01]  /*45e0*/  @!P4 IMAD.IADD R124, R124, 0x1, -R94 ;  /* 0x000000017c7cc824 */ /* 0x000fe200078e0a5e */
[----:B------:R-:W-:Y:S02]  /*45f0*/  PRMT R170, RZ, 0x7610, R170 ;  /* 0x00007610ffaa7816 */ /* 0x000fe400000000aa */
[----:B0-----:R-:W-:Y:S02]  /*4600*/  IADD3.X R71, PT, PT, R2, UR6, RZ, P6, !PT ;  /* 0x0000000602477c10 */ /* 0x001fe4000b7fe4ff */
[----:B------:R-:W-:Y:S01]  /*4610*/  IADD3 R70, P4, PT, R3, UR5, RZ ;  /* 0x0000000503467c10 */ /* 0x000fe2000ff9e0ff */
[----:B------:R-:W-:Y:S01]  /*4620*/  @!P5 IMAD.MOV.U32 R74, RZ, RZ, R69 ;  /* 0x000000ffff4ad224 */ /* 0x000fe200078e0045 */
[----:B------:R-:W-:Y:S01]  /*4630*/  SHF.R.U32.HI R73, RZ, 0xb, R101 ;  /* 0x0000000bff497819 */ /* 0x000fe20000011665 */
[----:B------:R-:W-:Y:S01]  /*4640*/  @!P5 IMAD.MOV.U32 R75, RZ, RZ, R71 ;  /* 0x000000ffff4bd224 */ /* 0x000fe200078e0047 */
[----:B------:R-:W-:Y:S01]  /*4650*/  IADD3.X R72, PT, PT, R4, UR6, RZ, P4, !PT ;  /* 0x0000000604487c10 */ /* 0x000fe2000a7fe4ff */
[----:B------:R-:W-:Y:S01]  /*4660*/  UIMAD UR5, UR12, 0x14, URZ ;  /* 0x000000140c0578a4 */ /* 0x000fe2000f8e02ff */
[----:B------:R-:W-:-:S02]  /*4670*/  ISETP.GT.U32.AND P6, PT, R94, R121, PT ;  /* 0x000000795e00720c */ /* 0x000fc40003fc4070 */
[----:B------:R-:W-:Y:S01]  /*4680*/  LOP3.LUT P4, RZ, R73, 0x1, RZ, 0xc0, !PT ;  /* 0x0000000149ff7812 */ /* 0x000fe2000788c0ff */
[----:B------:R0:W2:Y:S01]  /*4690*/  @!P5 LDG.E.U8 R170, desc[UR24][R74.64] ;  /* 0x000000184aaad981 */ /* 0x0000a2000c1e1100 */
[----:B------:R-:W-:Y:S01]  /*46a0*/  PRMT R169, RZ, 0x7610, R169 ;  /* 0x00007610ffa97816 */ /* 0x000fe200000000a9 */
[----:B------:R-:W-:Y:S01]  /*46b0*/  USHF.R.S32.HI UR6, URZ, 0x1f, UR5 ;  /* 0x0000001fff067899 */ /* 0x000fe20008011405 */
[----:B------:R-:W-:Y:S01]  /*46c0*/  @!P3 IMAD.IADD R115, R115, 0x1, -R94 ;  /* 0x000000017373b824 */ /* 0x000fe200078e0a5e */
[----:B------:R-:W-:Y:S01]  /*46d0*/  IADD3 R73, P3, PT, R0, UR5, RZ ;  /* 0x0000000500497c10 */ /* 0x000fe2000ff7e0ff */
[----:B0-----:R-:W-:Y:S02]  /*46e0*/  @!P5 IMAD.MOV.U32 R74, RZ, RZ, R70 ;  /* 0x000000ffff4ad224 */ /* 0x001fe400078e0046 */
[----:B------:R-:W-:Y:S01]  /*46f0*/  @!P5 IMAD.MOV.U32 R75, RZ, RZ, R72 ;  /* 0x000000ffff4bd224 */ /* 0x000fe200078e0048 */
[----:B------:R-:W-:-:S04]  /*4700*/  SHF.R.U32.HI R76, RZ, 0x3, R101 ;  /* 0x00000003ff4c7819 */ /* 0x000fc80000011665 */
[----:B------:R0:W2:Y:S01]  /*4710*/  @!P5 LDG.E.U8 R169, desc[UR24][R74.64] ;  /* 0x000000184aa9d981 */ /* 0x0000a2000c1e1100 */
[----:B------:R-:W-:Y:S01]  /*4720*/  @!P6 IMAD.IADD R121, R121, 0x1, -R94 ;  /* 0x000000017979e824 */ /* 0x000fe200078e0a5e */
[----:B------:R-:W-:Y:S01]  /*4730*/  PRMT R173, RZ, 0x7610, R173 ;  /* 0x00007610ffad7816 */ /* 0x000fe200000000ad */
[----:B------:R-:W-:Y:S01]  /*4740*/  @P4 IMAD.MOV.U32 R78, RZ, RZ, R73 ;  /* 0x000000ffff4e4224 */ /* 0x000fe200078e0049 */
[----:B------:R-:W-:Y:S02]  /*4750*/  ISETP.GT.U32.AND P6, PT, R94, R122, PT ;  /* 0x0000007a5e00720c */ /* 0x000fe40003fc4070 */
[----:B0-----:R-:W-:Y:S02]  /*4760*/  IADD3.X R74, PT, PT, R2, UR6, RZ, P3, !PT ;  /* 0x00000006024a7c10 */ /* 0x001fe40009ffe4ff */
[----:B------:R-:W-:Y:S02]  /*4770*/  IADD3 R75, P5, PT, R3, UR5, RZ ;  /* 0x00000005034b7c10 */ /* 0x000fe4000ffbe0ff */
[----:B------:R-:W-:Y:S01]  /*4780*/  LOP3.LUT P3, RZ, R76, 0x1, RZ, 0xc0, !PT ;  /* 0x000000014cff7812 */ /* 0x000fe2000786c0ff */
[----:B------:R-:W-:Y:S01]  /*4790*/  @P4 IMAD.MOV.U32 R79, RZ, RZ, R74 ;  /* 0x000000ffff4f4224 */ /* 0x000fe200078e004a */
[----:B------:R-:W-:-:S02]  /*47a0*/  IADD3.X R76, PT, PT, R4, UR6, RZ, P5, !PT ;  /* 0x00000006044c7c10 */ /* 0x000fc4000affe4ff */
[----:B------:R-:W-:Y:S02]  /*47b0*/  PRMT R172, RZ, 0x7610, R172 ;  /* 0x00007610ffac7816 */ /* 0x000fe400000000ac */
[----:B------:R0:W2:Y:S01]  /*47c0*/  @P4 LDG.E.U8 R173, desc[UR24][R78.64] ;  /* 0x000000184ead4981 */ /* 0x0000a2000c1e1100 */
[----:B------:R-:W-:Y:S01]  /*47d0*/  UIMAD UR5, UR12, 0x1c, URZ ;  /* 0x0000001c0c0578a4 */ /* 0x000fe2000f8e02ff */
[----:B------:R-:W-:Y:S01]  /*47e0*/  ISETP.GT.U32.AND P5, PT, R94, R111, PT ;  /* 0x0000006f5e00720c */ /* 0x000fe20003fa4070 */
[----:B------:R-:W-:Y:S02]  /*47f0*/  @!P6 IMAD.IADD R122, R122, 0x1, -R94 ;  /* 0x000000017a7ae824 */ /* 0x000fe400078e0a5e */
[----:B0-----:R-:W-:Y:S02]  /*4800*/  @P4 IMAD.MOV.U32 R78, RZ, RZ, R75 ;  /* 0x000000ffff4e4224 */ /* 0x001fe400078e004b */
[----:B------:R-:W-:Y:S01]  /*4810*/  @P4 IMAD.MOV.U32 R79, RZ, RZ, R76 ;  /* 0x000000ffff4f4224 */ /* 0x000fe200078e004c */
[----:B------:R-:W-:-:S02]  /*4820*/  USHF.R.S32.HI UR6, URZ, 0x1f, UR5 ;  /* 0x0000001fff067899 */ /* 0x000fc40008011405 */
[----:B------:R-:W-:Y:S02]  /*4830*/  IADD3 R77, P6, PT, R0, UR5, RZ ;  /* 0x00000005004d7c10 */ /* 0x000fe4000ffde0ff */
[----:B------:R0:W2:Y:S02]  /*4840*/  @P4 LDG.E.U8 R172, desc[UR24][R78.64] ;  /* 0x000000184eac4981 */ /* 0x0000a4000c1e1100 */
[----:B0-----:R-:W-:Y:S01]  /*4850*/  VIADD R78, R239, 0xfffffffa ;  /* 0xfffffffaef4e7836 */ /* 0x001fe20000000000 */
[----:B------:R-:W-:-:S04]  /*4860*/  SHF.R.U64 R79, R120, 0x1b, RZ ;  /* 0x0000001b784f7819 */ /* 0x000fc800000012ff */
[----:B------:R-:W-:Y:S02]  /*4870*/  ISETP.GE.U32.AND P4, PT, R78, 0x7fffffbb, PT ;  /* 0x7fffffbb4e00780c */ /* 0x000fe40003f86070 */
[----:B------:R-:W-:Y:S01]  /*4880*/  IADD3.X R78, PT, PT, R2, UR6, RZ, P6, !PT ;  /* 0x00000006024e7c10 */ /* 0x000fe2000b7fe4ff */
[----:B------:R-:W-:Y:S01]  /*4890*/  @P3 IMAD.MOV.U32 R80, RZ, RZ, R77 ;  /* 0x000000ffff503224 */ /* 0x000fe200078e004d */
[----:B------:R-:W-:Y:S01]  /*48a0*/  PRMT R159, RZ, 0x7610, R159 ;  /* 0x00007610ff9f7816 */ /* 0x000fe2000000009f */
[----:B------:R-:W-:Y:S01]  /*48b0*/  @!P5 IMAD.IADD R111, R111, 0x1, -R94 ;  /* 0x000000016f6fd824 */ /* 0x000fe200078e0a5e */
[----:B------:R-:W-:Y:S01]  /*48c0*/  LOP3.LUT P6, RZ, R79, 0x1, RZ, 0xc0, !PT ;  /* 0x000000014fff7812 */ /* 0x000fe200078cc0ff */
[----:B------:R-:W-:Y:S01]  /*48d0*/  @P3 IMAD.MOV.U32 R81, RZ, RZ, R78 ;  /* 0x000000ffff513224 */ /* 0x000fe200078e004e */
[----:B------:R-:W-:Y:S01]  /*48e0*/  IADD3 R79, P5, PT, R3, UR5, RZ ;  /* 0x00000005034f7c10 */ /* 0x000fe2000ffbe0ff */
[----:B------:R-:W-:-:S03]  /*48f0*/  UIMAD UR5, UR12, 0x24, URZ ;  /* 0x000000240c0578a4 */ /* 0x000fc6000f8e02ff */
[----:B------:R0:W2:Y:S01]  /*4900*/  @P3 LDG.E.U8 R159, desc[UR24][R80.64] ;  /* 0x00000018509f3981 */ /* 0x0000a2000c1e1100 */
[----:B------:R-:W-:Y:S01]  /*4910*/  PRMT R167, RZ, 0x7610, R167 ;  /* 0x00007610ffa77816 */ /* 0x000fe200000000a7 */
[----:B------:R-:W-:Y:S01]  /*4920*/  @P3 IMAD.MOV.U32 R82, RZ, RZ, R79 ;  /* 0x000000ffff523224 */ /* 0x000fe200078e004f */
[----:B0-----:R-:W-:Y:S01]  /*4930*/  IADD3.X R80, PT, PT, R4, UR6, RZ, P5, !PT ;  /* 0x0000000604507c10 */ /* 0x001fe2000affe4ff */
[----:B------:R-:W-:Y:S02]  /*4940*/  USHF.R.S32.HI UR6, URZ, 0x1f, UR5 ;  /* 0x0000001fff067899 */ /* 0x000fe40008011405 */
[----:B------:R-:W-:Y:S02]  /*4950*/  IADD3 R86, P5, PT, R0, UR5, RZ ;  /* 0x0000000500567c10 */ /* 0x000fe4000ffbe0ff */
[----:B------:R-:W-:Y:S02]  /*4960*/  @P3 IMAD.MOV.U32 R83, RZ, RZ, R80 ;  /* 0x000000ffff533224 */ /* 0x000fe400078e0050 */
[----:B------:R-:W-:-:S02]  /*4970*/  IADD3.X R87, PT, PT, R2, UR6, RZ, P5, !PT ;  /* 0x0000000602577c10 */ /* 0x000fc4000affe4ff */
[----:B------:R-:W-:Y:S01]  /*4980*/  IADD3 R84, P5, PT, R3, UR5, RZ ;  /* 0x0000000503547c10 */ /* 0x000fe2000ffbe0ff */
[----:B------:R0:W2:Y:S01]  /*4990*/  @P3 LDG.E.U8 R167, desc[UR24][R82.64] ;  /* 0x0000001852a73981 */ /* 0x0000a2000c1e1100 */
[----:B------:R-:W-:Y:S01]  /*49a0*/  SHF.R.U64 R81, R120, 0x13, RZ ;  /* 0x0000001378517819 */ /* 0x000fe200000012ff */
[----:B------:R-:W-:Y:S01]  /*49b0*/  UIMAD UR5, UR12, 0x2c, URZ ;  /* 0x0000002c0c0578a4 */ /* 0x000fe2000f8e02ff */
[----:B------:R-:W-:Y:S02]  /*49c0*/  PRMT R162, RZ, 0x7610, R162 ;  /* 0x00007610ffa27816 */ /* 0x000fe400000000a2 */
[----:B------:R-:W-:Y:S02]  /*49d0*/  IADD3.X R85, PT, PT, R4, UR6, RZ, P5, !PT ;  /* 0x0000000604557c10 */ /* 0x000fe4000affe4ff */
[----:B------:R-:W-:Y:S01]  /*49e0*/  LOP3.LUT P3, RZ, R81, 0x1, RZ, 0xc0, !PT ;  /* 0x0000000151ff7812 */ /* 0x000fe2000786c0ff */
[----:B0-----:R-:W-:Y:S02]  /*49f0*/  @P6 IMAD.MOV.U32 R82, RZ, RZ, R86 ;  /* 0x000000ffff526224 */ /* 0x001fe400078e0056 */
[----:B------:R-:W-:Y:S01]  /*4a00*/  @P6 IMAD.MOV.U32 R83, RZ, RZ, R87 ;  /* 0x000000ffff536224 */ /* 0x000fe200078e0057 */
[----:B------:R-:W-:Y:S01]  /*4a10*/  USHF.R.S32.HI UR6, URZ, 0x1f, UR5 ;  /* 0x0000001fff067899 */ /* 0x000fe20008011405 */
[----:B------:R0:W-:Y:S01]  /*4a20*/  STL [R1+0x34], R86 ;  /* 0x0000345601007387 */ /* 0x0001e20000100800 */
[----:B------:R-:W-:-:S03]  /*4a30*/  PRMT R209, RZ, 0x7610, R209 ;  /* 0x00007610ffd17816 */ /* 0x000fc600000000d1 */
[----:B------:R1:W2:Y:S01]  /*4a40*/  @P6 LDG.E.U8 R162, desc[UR24][R82.64] ;  /* 0x0000001852a26981 */ /* 0x0002a2000c1e1100 */
[----:B0-----:R-:W-:-:S03]  /*4a50*/  IADD3 R86, P5, PT, R0, UR5, RZ ;  /* 0x0000000500567c10 */ /* 0x001fc6000ffbe0ff */
[----:B------:R0:W-:Y:S01]  /*4a60*/  STL [R1+0x30], R87 ;  /* 0x0000305701007387 */ /* 0x0001e20000100800 */
[----:B-1----:R-:W-:Y:S02]  /*4a70*/  @P6 IMAD.MOV.U32 R82, RZ, RZ, R84 ;  /* 0x000000ffff526224 */ /* 0x002fe400078e0054 */
[----:B------:R-:W-:Y:S01]  /*4a80*/  @P6 IMAD.MOV.U32 R83, RZ, RZ, R85 ;  /* 0x000000ffff536224 */ /* 0x000fe200078e0055 */
[----:B------:R1:W-:Y:S01]  /*4a90*/  STL [R1+0x3c], R84 ;  /* 0x00003c5401007387 */ /* 0x0003e20000100800 */
[----:B0-----:R-:W-:-:S03]  /*4aa0*/  IADD3.X R87, PT, PT, R2, UR6, RZ, P5, !PT ;  /* 0x0000000602577c10 */ /* 0x001fc6000affe4ff */
[----:B------:R0:W2:Y:S01]  /*4ab0*/  @P6 LDG.E.U8 R209, desc[UR24][R82.64] ;  /* 0x0000001852d16981 */ /* 0x0000a2000c1e1100 */
[----:B------:R-:W-:Y:S02]  /*4ac0*/  PRMT R184, RZ, 0x7610, R184 ;  /* 0x00007610ffb87816 */ /* 0x000fe400000000b8 */
[----:B-1----:R-:W-:Y:S01]  /*4ad0*/  IADD3 R84, P6, PT, R3, UR5, RZ ;  /* 0x0000000503547c10 */ /* 0x002fe2000ffde0ff */
[----:B------:R1:W-:Y:S01]  /*4ae0*/  STL [R1+0x38], R85 ;  /* 0x0000385501007387 */ /* 0x0003e20000100800 */
[----:B------:R-:W-:Y:S01]  /*4af0*/  ISETP.GT.U32.AND P5, PT, R94, R112, PT ;  /* 0x000000705e00720c */ /* 0x000fe20003fa4070 */
[----:B0-----:R-:W-:Y:S02]  /*4b00*/  @P3 IMAD.MOV.U32 R82, RZ, RZ, R86 ;  /* 0x000000ffff523224 */ /* 0x001fe400078e0056 */
[----:B------:R-:W-:Y:S01]  /*4b10*/  @P3 IMAD.MOV.U32 R83, RZ, RZ, R87 ;  /* 0x000000ffff533224 */ /* 0x000fe200078e0057 */
[----:B-1----:R-:W-:-:S04]  /*4b20*/  IADD3.X R85, PT, PT, R4, UR6, RZ, P6, !PT ;  /* 0x0000000604557c10 */ /* 0x002fc8000b7fe4ff */
[----:B------:R0:W2:Y:S01]  /*4b30*/  @P3 LDG.E.U8 R184, desc[UR24][R82.64] ;  /* 0x0000001852b83981 */ /* 0x0000a2000c1e1100 */
[----:B------:R-:W-:Y:S01]  /*4b40*/  PRMT R183, RZ, 0x7610, R183 ;  /* 0x00007610ffb77816 */ /* 0x000fe200000000b7 */
[----:B------:R-:W-:Y:S01]  /*4b50*/  UIMAD UR6, UR12, 0x34, URZ ;  /* 0x000000340c0678a4 */ /* 0x000fe2000f8e02ff */
[C---:B------:R-:W-:Y:S01]  /*4b60*/  SHF.R.U64 R81, R120.reuse, 0xb, RZ ;  /* 0x0000000b78517819 */ /* 0x040fe200000012ff */
[----:B------:R1:W-:Y:S02]  /*4b70*/  STL [R1+0xb4], R86 ;  /* 0x0000b45601007387 */ /* 0x0003e40000100800 */
[----:B------:R-:W-:Y:S01]  /*4b80*/  USHF.R.S32.HI UR15, URZ, 0x1f, UR6 ;  /* 0x0000001fff0f7899 */ /* 0x000fe20008011406 */
[----:B0-----:R-:W-:Y:S02]  /*4b90*/  @P3 IMAD.MOV.U32 R82, RZ, RZ, R84 ;  /* 0x000000ffff523224 */ /* 0x001fe400078e0054 */
[----:B------:R-:W-:Y:S01]  /*4ba0*/  @P3 IMAD.MOV.U32 R83, RZ, RZ, R85 ;  /* 0x000000ffff533224 */ /* 0x000fe200078e0055 */
[----:B------:R-:W-:Y:S01]  /*4bb0*/  LOP3.LUT P6, RZ, R81, 0x1, RZ, 0xc0, !PT ;  /* 0x0000000151ff7812 */ /* 0x000fe200078cc0ff */
[----:B------:R0:W-:Y:S01]  /*4bc0*/  STL [R1+0xbc], R84 ;  /* 0x0000bc5401007387 */ /* 0x0001e20000100800 */
[----:B------:R-:W-:-:S03]  /*4bd0*/  SHF.R.U64 R81, R120, 0x3, RZ ;  /* 0x0000000378517819 */ /* 0x000fc600000012ff */
[----:B------:R4:W2:Y:S01]  /*4be0*/  @P3 LDG.E.U8 R183, desc[UR24][R82.64] ;  /* 0x0000001852b73981 */ /* 0x0008a2000c1e1100 */
[----:B-1----:R-:W-:Y:S01]  /*4bf0*/  IADD3 R86, P3, PT, R3, UR6, RZ ;  /* 0x0000000603567c10 */ /* 0x002fe2000ff7e0ff */
[----:B------:R-:W-:Y:S01]  /*4c00*/  UIMAD UR14, UR12, 0x3c, URZ ;  /* 0x0000003c0c0e78a4 */ /* 0x000fe2000f8e02ff */
[----:B------:R-:W-:Y:S01]  /*4c10*/  @!P5 IMAD.IADD R112, R112, 0x1, -R94 ;  /* 0x000000017070d824 */ /* 0x000fe200078e0a5e */
[----:B------:R1:W-:Y:S01]  /*4c20*/  STL [R1+0xb0], R87 ;  /* 0x0000b05701007387 */ /* 0x0003e20000100800 */
[----:B0-----:R-:W-:Y:S01]  /*4c30*/  IADD3 R84, P5, PT, R0, UR6, RZ ;  /* 0x0000000600547c10 */ /* 0x001fe2000ffbe0ff */
[----:B------:R-:W-:Y:S02]  /*4c40*/  USHF.R.S32.HI UR16, URZ, 0x1f, UR14 ;  /* 0x0000001fff107899 */ /* 0x000fe4000801140e */
[----:B------:R0:W-:Y:S01]  /*4c50*/  STL [R1+0xb8], R85 ;  /* 0x0000b85501007387 */ /* 0x0001e20000100800 */
[----:B------:R-:W-:Y:S01]  /*4c60*/  UIMAD UR5, UR12, 0x5, URZ ;  /* 0x000000050c0578a4 */ /* 0x000fe2000f8e02ff */
[----:B-1----:R-:W-:-:S02]  /*4c70*/  IADD3.X R87, PT, PT, R4, UR15, RZ, P3, !PT ;  /* 0x0000000f04577c10 */ /* 0x002fc40009ffe4ff */
[----:B------:R-:W-:Y:S02]  /*4c80*/  LOP3.LUT P3, RZ, R81, 0x1, RZ, 0xc0, !PT ;  /* 0x0000000151ff7812 */ /* 0x000fe4000786c0ff */
[----:B0-----:R-:W-:Y:S02]  /*4c90*/  IADD3.X R85, PT, PT, R2, UR15, RZ, P5, !PT ;  /* 0x0000000f02557c10 */ /* 0x001fe4000affe4ff */
[----:B------:R-:W-:Y:S02]  /*4ca0*/  IADD3 R88, P5, PT, R0, UR14, RZ ;  /* 0x0000000e00587c10 */ /* 0x000fe4000ffbe0ff */
[----:B------:R-:W-:Y:S01]  /*4cb0*/  PRMT R190, RZ, 0x7610, R190 ;  /* 0x00007610ffbe7816 */ /* 0x000fe200000000be */
[----:B------:R-:W-:Y:S01]  /*4cc0*/  USHF.R.S32.HI UR15, URZ, 0x1f, UR5 ;  /* 0x0000001fff0f7899 */ /* 0x000fe20008011405 */
[----:B------:R-:W-:Y:S01]  /*4cd0*/  IADD3.X R89, PT, PT, R2, UR16, RZ, P5, !PT ;  /* 0x0000001002597c10 */ /* 0x000fe2000affe4ff */
[----:B------:R0:W-:Y:S01]  /*4ce0*/  STL [R1+0x134], R84 ;  /* 0x0001345401007387 */ /* 0x0001e20000100800 */
[----:B------:R-:W-:-:S02]  /*4cf0*/  IADD3 R81, P5, PT, R0, UR5, RZ ;  /* 0x0000000500517c10 */ /* 0x000fc4000ffbe0ff */
[----:B------:R-:W-:Y:S01]  /*4d00*/  PRMT R189, RZ, 0x7610, R189 ;  /* 0x00007610ffbd7816 */ /* 0x000fe200000000bd */
[----:B------:R-:W-:Y:S01]  /*4d10*/  STL [R1+0x13c], R86 ;  /* 0x00013c5601007387 */ /* 0x000fe20000100800 */
[----:B----4-:R-:W-:-:S03]  /*4d20*/  IADD3.X R82, PT, PT, R2, UR15, RZ, P5, !PT ;  /* 0x0000000f02527c10 */ /* 0x010fc6000affe4ff */
[----:B------:R1:W-:Y:S04]  /*4d30*/  STL [R1+0x130], R85 ;  /* 0x0001305501007387 */ /* 0x0003e80000100800 */
[----:B------:R0:W4:Y:S01]  /*4d40*/  @P6 LDG.E.U8 R190, desc[UR24][R84.64] ;  /* 0x0000001854be6981 */ /* 0x000122000c1e1100 */
[----:B------:R-:W-:Y:S02]  /*4d50*/  PRMT R202, RZ, 0x7610, R202 ;  /* 0x00007610ffca7816 */ /* 0x000fe400000000ca */
[----:B------:R-:W-:Y:S01]  /*4d60*/  ISETP.GT.U32.AND P5, PT, R94, R104, PT ;  /* 0x000000685e00720c */ /* 0x000fe20003fa4070 */
[----:B0-----:R-:W-:Y:S02]  /*4d70*/  @P3 IMAD.MOV.U32 R84, RZ, RZ, R88 ;  /* 0x000000ffff543224 */ /* 0x001fe400078e0058 */
[----:B-1----:R-:W-:-:S05]  /*4d80*/  @P3 IMAD.MOV.U32 R85, RZ, RZ, R89 ;  /* 0x000000ffff553224 */ /* 0x002fca00078e0059 */
[----:B------:R0:W2:Y:S01]  /*4d90*/  @P3 LDG.E.U8 R189, desc[UR24][R84.64] ;  /* 0x0000001854bd3981 */ /* 0x0000a2000c1e1100 */
[----:B------:R-:W-:Y:S01]  /*4da0*/  PRMT R180, RZ, 0x7610, R180 ;  /* 0x00007610ffb47816 */ /* 0x000fe200000000b4 */
[----:B0-----:R-:W-:Y:S02]  /*4db0*/  @!P4 IMAD.MOV.U32 R84, RZ, RZ, R81 ;  /* 0x000000ffff54c224 */ /* 0x001fe400078e0051 */
[----:B------:R-:W-:-:S05]  /*4dc0*/  @!P4 IMAD.MOV.U32 R85, RZ, RZ, R82 ;  /* 0x000000ffff55c224 */ /* 0x000fca00078e0052 */
[----:B------:R0:W2:Y:S01]  /*4dd0*/  @!P4 LDG.E.U8 R202, desc[UR24][R84.64] ;  /* 0x0000001854cac981 */ /* 0x0000a2000c1e1100 */
[----:B------:R-:W-:Y:S01]  /*4de0*/  VIADD R83, R239, 0xfffffff2 ;  /* 0xfffffff2ef537836 */ /* 0x000fe20000000000 */
[----:B------:R-:W-:Y:S02]  /*4df0*/  UIMAD UR6, UR12, 0xd, URZ ;  /* 0x0000000d0c0678a4 */ /* 0x000fe4000f8e02ff */
[----:B------:R1:W-:Y:S01]  /*4e00*/  STL [R1+0x1b4], R88 ;  /* 0x0001b45801007387 */ /* 0x0003e20000100800 */
[----:B0-----:R-:W-:Y:S02]  /*4e10*/  @P6 IMAD.MOV.U32 R84, RZ, RZ, R86 ;  /* 0x000000ffff546224 */ /* 0x001fe400078e0056 */
[----:B------:R-:W-:Y:S01]  /*4e20*/  @P6 IMAD.MOV.U32 R85, RZ, RZ, R87 ;  /* 0x000000ffff556224 */ /* 0x000fe200078e0057 */
[----:B------:R-:W-:Y:S01]  /*4e30*/  STL [R1+0x138], R87 ;  /* 0x0001385701007387 */ /* 0x000fe20000100800 */
[----:B------:R-:W-:-:S03]  /*4e40*/  @!P5 IMAD.IADD R104, R104, 0x1, -R94 ;  /* 0x000000016868d824 */ /* 0x000fc600078e0a5e */
[----:B------:R0:W2:Y:S01]  /*4e50*/  @P6 LDG.E.U8 R180, desc[UR24][R84.64] ;  /* 0x0000001854b46981 */ /* 0x0000a2000c1e1100 */
[----:B-1----:R-:W-:Y:S01]  /*4e60*/  IADD3 R88, P6, PT, R3, UR14, RZ ;  /* 0x0000000e03587c10 */ /* 0x002fe2000ffde0ff */
[----:B------:R-:W-:Y:S01]  /*4e70*/  USHF.R.S32.HI UR14, URZ, 0x1f, UR6 ;  /* 0x0000001fff0e7899 */ /* 0x000fe20008011406 */
[----:B------:R-:W-:Y:S01]  /*4e80*/  ISETP.GE.U32.AND P5, PT, R83, 0x7fffffb3, PT ;  /* 0x7fffffb35300780c */ /* 0x000fe20003fa6070 */
[----:B------:R1:W-:Y:S02]  /*4e90*/  STL [R1+0x1b0], R89 ;  /* 0x0001b05901007387 */ /* 0x0003e40000100800 */
[----:B-1----:R-:W-:Y:S02]  /*4ea0*/  IADD3.X R89, PT, PT, R4, UR16, RZ, P6, !PT ;  /* 0x0000001004597c10 */ /* 0x002fe4000b7fe4ff */
[----:B------:R-:W-:-:S04]  /*4eb0*/  IADD3 R83, P6, PT, R0, UR6, RZ ;  /* 0x0000000600537c10 */ /* 0x000fc8000ffde0ff */
[----:B0-----:R-:W-:Y:S02]  /*4ec0*/  IADD3.X R84, PT, PT, R2, UR14, RZ, P6, !PT ;  /* 0x0000000e02547c10 */ /* 0x001fe4000b7fe4ff */
[----:B------:R-:W-:Y:S02]  /*4ed0*/  ISETP.GT.U32.AND P6, PT, R94, R105, PT ;  /* 0x000000695e00720c */ /* 0x000fe40003fc4070 */
[----:B------:R-:W-:Y:S01]  /*4ee0*/  @!P5 IMAD.MOV.U32 R86, RZ, RZ, R83 ;  /* 0x000000ffff56d224 */ /* 0x000fe200078e0053 */
[----:B------:R-:W-:Y:S01]  /*4ef0*/  PRMT R174, RZ, 0x7610, R174 ;  /* 0x00007610ffae7816 */ /* 0x000fe200000000ae */
[----:B------:R-:W-:Y:S01]  /*4f00*/  @!P5 IMAD.MOV.U32 R87, RZ, RZ, R84 ;  /* 0x000000ffff57d224 */ /* 0x000fe200078e0054 */
[----:B------:R-:W-:-:S04]  /*4f10*/  PRMT R161, RZ, 0x7610, R161 ;  /* 0x00007610ffa17816 */ /* 0x000fc800000000a1 */
[----:B------:R0:W2:Y:S04]  /*4f20*/  @!P5 LDG.E.U8 R174, desc[UR24][R86.64] ;  /* 0x0000001856aed981 */ /* 0x0000a8000c1e1100 */
[----:B------:R-:W-:Y:S01]  /*4f30*/  @!P6 IMAD.IADD R105, R105, 0x1, -R94 ;  /* 0x000000016969e824 */ /* 0x000fe200078e0a5e */
[----:B------:R-:W-:Y:S01]  /*4f40*/  IADD3 R85, P6, PT, R3, UR5, RZ ;  /* 0x0000000503557c10 */ /* 0x000fe2000ffde0ff */
[----:B0-----:R-:W-:Y:S02]  /*4f50*/  @P3 IMAD.MOV.U32 R86, RZ, RZ, R88 ;  /* 0x000000ffff563224 */ /* 0x001fe400078e0058 */
[----:B------:R-:W-:-:S05]  /*4f60*/  @P3 IMAD.MOV.U32 R87, RZ, RZ, R89 ;  /* 0x000000ffff573224 */ /* 0x000fca00078e0059 */
[----:B------:R0:W2:Y:S01]  /*4f70*/  @P3 LDG.E.U8 R161, desc[UR24][R86.64] ;  /* 0x0000001856a13981 */ /* 0x0000a2000c1e1100 */
[----:B------:R-:W-:Y:S01]  /*4f80*/  ISETP.GT.U32.AND P3, PT, R94, R106, PT ;  /* 0x0000006a5e00720c */ /* 0x000fe20003f64070 */
[----:B------:R-:W-:Y:S01]  /*4f90*/  UIMAD UR5, UR12, 0x15, URZ ;  /* 0x000000150c0578a4 */ /* 0x000fe2000f8e02ff */
[----:B------:R-:W-:Y:S01]  /*4fa0*/  PRMT R160, RZ, 0x7610, R160 ;  /* 0x00007610ffa07816 */ /* 0x000fe200000000a0 */
[----:B------:R1:W-:Y:S01]  /*4fb0*/  STL [R1+0x1bc], R88 ;  /* 0x0001bc5801007387 */ /* 0x0003e20000100800 */
[----:B0-----:R-:W-:-:S03]  /*4fc0*/  IADD3.X R86, PT, PT, R4, UR15, RZ, P6, !PT ;  /* 0x0000000f04567c10 */ /* 0x001fc6000b7fe4ff */
[----:B------:R0:W-:Y:S01]  /*4fd0*/  STL [R1+0x1b8], R89 ;  /* 0x0001b85901007387 */ /* 0x0001e20000100800 */
[----:B-1----:R-:W-:Y:S01]  /*4fe0*/  @!P4 IMAD.MOV.U32 R88, RZ, RZ, R85 ;  /* 0x000000ffff58c224 */ /* 0x002fe200078e0055 */
[----:B------:R-:W-:Y:S01]  /*4ff0*/  ISETP.GT.U32.AND P6, PT, R94, R107, PT ;  /* 0x0000006b5e00720c */ /* 0x000fe20003fc4070 */
[----:B------:R-:W-:Y:S01]  /*5000*/  USHF.R.S32.HI UR15, URZ, 0x1f, UR5 ;  /* 0x0000001fff0f7899 */ /* 0x000fe20008011405 */
[----:B------:R-:W-:Y:S01]  /*5010*/  SHF.R.U32.HI R87, RZ, 0xa, R101 ;  /* 0x0000000aff577819 */ /* 0x000fe20000011665 */
[----:B0-----:R-:W-:Y:S02]  /*5020*/  @!P4 IMAD.MOV.U32 R89, RZ, RZ, R86 ;  /* 0x000000ffff59c224 */ /* 0x001fe400078e0056 */
[----:B------:R-:W-:-:S03]  /*5030*/  @!P3 IMAD.IADD R106, R106, 0x1, -R94 ;  /* 0x000000016a6ab824 */ /* 0x000fc600078e0a5e */
[----:B------:R0:W2:Y:S01]  /*5040*/  @!P4 LDG.E.U8 R160, desc[UR24][R88.64] ;  /* 0x0000001858a0c981 */ /* 0x0000a2000c1e1100 */
[----:B------:R-:W-:Y:S02]  /*5050*/  LOP3.LUT P3, RZ, R87, 0x1, RZ, 0xc0, !PT ;  /* 0x0000000157ff7812 */ /* 0x000fe4000786c0ff */
[----:B0-----:R-:W-:-:S04]  /*5060*/  IADD3 R88, P4, PT, R0, UR5, RZ ;  /* 0x0000000500587c10 */ /* 0x001fc8000ff9e0ff */
[----:B------:R-:W-:Y:S02]  /*5070*/  IADD3.X R90, PT, PT, R2, UR15, RZ, P4, !PT ;  /* 0x0000000f025a7c10 */ /* 0x000fe4000a7fe4ff */
[----:B------:R-:W-:Y:S01]  /*5080*/  ISETP.GT.U32.AND P4, PT, R94, R103, PT ;  /* 0x000000675e00720c */ /* 0x000fe20003f84070 */
[----:B------:R-:W-:Y:S01]  /*5090*/  @!P6 IMAD.IADD R107, R107, 0x1, -R94 ;  /* 0x000000016b6be824 */ /* 0x000fe200078e0a5e */
[----:B------:R-:W-:-:S03]  /*50a0*/  IADD3 R87, P6, PT, R3, UR6, RZ ;  /* 0x0000000603577c10 */ /* 0x000fc6000ffde0ff */
[----:B------:R-:W-:Y:S01]  /*50b0*/  @P3 IMAD.MOV.U32 R130, RZ, RZ, R88 ;  /* 0x000000ffff823224 */ /* 0x000fe200078e0058 */
[----:B------:R-:W-:Y:S01]  /*50c0*/  PRMT R168, RZ, 0x7610, R168 ;  /* 0x00007610ffa87816 */ /* 0x000fe200000000a8 */
[----:B------:R-:W-:Y:S01]  /*50d0*/  @P3 IMAD.MOV.U32 R131, RZ, RZ, R90 ;  /* 0x000000ffff833224 */ /* 0x000fe200078e005a */
[----:B------:R-:W-:Y:S02]  /*50e0*/  IADD3.X R89, PT, PT, R4, UR14, RZ, P6, !PT ;  /* 0x0000000e04597c10 */ /* 0x000fe4000b7fe4ff */
[----:B------:R-:W-:Y:S02]  /*50f0*/  ISETP.GT.U32.AND P6, PT, R94, R102, PT ;  /* 0x000000665e00720c */ /* 0x000fe40003fc4070 */
[----:B------:R0:W2:Y:S01]  /*5100*/  @P3 LDG.E.U8 R168, desc[UR24][R130.64] ;  /* 0x0000001882a83981 */ /* 0x0000a2000c1e1100 */
[----:B------:R-:W-:Y:S01]  /*5110*/  PRMT R163, RZ, 0x7610, R163 ;  /* 0x00007610ffa37816 */ /* 0x000fe200000000a3 */
[----:B------:R-:W-:Y:S01]  /*5120*/  @!P4 IMAD.IADD R103, R103, 0x1, -R94 ;  /* 0x000000016767c824 */ /* 0x000fe200078e0a5e */
[----:B------:R-:W-:-:S04]  /*5130*/  IADD3 R91, P4, PT, R3, UR5, RZ ;  /* 0x00000005035b7c10 */ /* 0x000fc8000ff9e0ff */
[----:B------:R-:W-:Y:S01]  /*5140*/  IADD3.X R92, PT, PT, R4, UR15, RZ, P4, !PT ;  /* 0x0000000f045c7c10 */ /* 0x000fe2000a7fe4ff */
[----:B0-----:R-:W-:Y:S02]  /*5150*/  @!P5 IMAD.MOV.U32 R130, RZ, RZ, R87 ;  /* 0x000000ffff82d224 */ /* 0x001fe400078e0057 */
[----:B------:R-:W-:Y:S01]  /*5160*/  @!P5 IMAD.MOV.U32 R131, RZ, RZ, R89 ;  /* 0x000000ffff83d224 */ /* 0x000fe200078e0059 */
[----:B------:R-:W-:Y:S02]  /*5170*/  PRMT R147, RZ, 0x7610, R147 ;  /* 0x00007610ff937816 */ /* 0x000fe40000000093 */
[C---:B------:R-:W-:Y:S02]  /*5180*/  ISETP.GT.U32.AND P4, PT, R94.reuse, R98, PT ;  /* 0x000000625e00720c */ /* 0x040fe40003f84070 */
[----:B------:R0:W3:Y:S01]  /*5190*/  @!P5 LDG.E.U8 R163, desc[UR24][R130.64] ;  /* 0x0000001882a3d981 */ /* 0x0000e2000c1e1100 */
[----:B------:R-:W-:Y:S01]  /*51a0*/  ISETP.GT.U32.AND P5, PT, R94, R99, PT ;  /* 0x000000635e00720c */ /* 0x000fe20003fa4070 */
[----:B------:R-:W-:Y:S01]  /*51b0*/  @!P6 IMAD.IADD R102, R102, 0x1, -R94 ;  /* 0x000000016666e824 */ /* 0x000fe200078e0a5e */
[----:B------:R-:W-:Y:S01]  /*51c0*/  ISETP.GT.U32.AND P6, PT, R94, R100, PT ;  /* 0x000000645e00720c */ /* 0x000fe20003fc4070 */
[----:B0-----:R-:W-:-:S02]  /*51d0*/  @P3 IMAD.MOV.U32 R130, RZ, RZ, R91 ;  /* 0x000000ffff823224 */ /* 0x001fc400078e005b */
[----:B------:R-:W-:Y:S01]  /*51e0*/  @P3 IMAD.MOV.U32 R131, RZ, RZ, R92 ;  /* 0x000000ffff833224 */ /* 0x000fe200078e005c */
[----:B------:R-:W-:-:S04]  /*51f0*/  UIMAD UR5, UR12, 0x1d, URZ ;  /* 0x0000001d0c0578a4 */ /* 0x000fc8000f8e02ff */
[----:B------:R0:W3:Y:S01]  /*5200*/  @P3 LDG.E.U8 R147, desc[UR24][R130.64] ;  /* 0x0000001882933981 */ /* 0x0000e2000c1e1100 */
[----:B------:R-:W-:Y:S02]  /*5210*/  ISETP.GE.AND P3, PT, R93, RZ, PT ;  /* 0x000000ff5d00720c */ /* 0x000fe40003f66270 */
[----:B------:R-:W-:Y:S01]  /*5220*/  SHF.R.U32.HI R93, RZ, 0x2, R101 ;  /* 0x00000002ff5d7819 */ /* 0x000fe20000011665 */
[--C-:B------:R-:W-:Y:S01]  /*5230*/  @!P5 IMAD.IADD R99, R99, 0x1, -R94.reuse ;  /* 0x000000016363d824 */ /* 0x100fe200078e0a5e */
[----:B------:R-:W-:Y:S01]  /*5240*/  USHF.R.S32.HI UR6, URZ, 0x1f, UR5 ;  /* 0x0000001fff067899 */ /* 0x000fe20008011405 */
[--C-:B------:R-:W-:Y:S01]  /*5250*/  @!P4 IMAD.IADD R98, R98, 0x1, -R94.reuse ;  /* 0x000000016262c824 */ /* 0x100fe200078e0a5e */
[----:B------:R-:W-:Y:S02]  /*5260*/  LOP3.LUT P5, RZ, R93, 0x1, RZ, 0xc0, !PT ;  /* 0x000000015dff7812 */ /* 0x000fe400078ac0ff */
[----:B------:R-:W-:Y:S01]  /*5270*/  IADD3 R93, P4, PT, R0, UR5, RZ ;  /* 0x00000005005d7c10 */ /* 0x000fe2000ff9e0ff */
[----:B------:R-:W-:-:S03]  /*5280*/  @!P6 IMAD.IADD R100, R100, 0x1, -R94 ;  /* 0x000000016464e824 */ /* 0x000fc600078e0a5e */
[----:B------:R-:W-:Y:S01]  /*5290*/  IADD3.X R94, PT, PT, R2, UR6, RZ, P4, !PT ;  /* 0x00000006025e7c10 */ /* 0x000fe2000a7fe4ff */
[----:B------:R-:W-:Y:S01]  /*52a0*/  @!P3 IMAD.MOV R124, RZ, RZ, -R124 ;  /* 0x000000ffff7cb224 */ /* 0x000fe200078e0a7c */
[----:B------:R-:W-:Y:S02]  /*52b0*/  ISETP.GE.AND P4, PT, R95, RZ, PT ;  /* 0x000000ff5f00720c */ /* 0x000fe40003f86270 */
[----:B------:R-:W-:-:S04]  /*52c0*/  IADD3 R95, P3, PT, R3, UR5, RZ ;  /* 0x00000005035f7c10 */ /* 0x000fc8000ff7e0ff */
[----:B------:R-:W-:Y:S02]  /*52d0*/  IADD3.X R96, PT, PT, R4, UR6, RZ, P3, !PT ;  /* 0x0000000604607c10 */ /* 0x000fe40009ffe4ff */
[----:B------:R-:W-:Y:S02]  /*52e0*/  ISETP.GE.AND P3, PT, R116, RZ, PT ;  /* 0x000000ff7400720c */ /* 0x000fe40003f66270 */
[----:B------:R-:W-:Y:S01]  /*52f0*/  ISETP.GE.AND P6, PT, R123, RZ, PT ;  /* 0x000000ff7b00720c */ /* 0x000fe20003fc6270 */
[----:B------:R-:W-:Y:S01]  /*5300*/  IMAD.MOV.U32 R116, RZ, RZ, R114 ;  /* 0x000000ffff747224 */ /* 0x000fe200078e0072 */
[----:B------:R-:W-:Y:S01]  /*5310*/  SHF.R.U64 R114, R120, 0x1a, RZ ;  /* 0x0000001a78727819 */ /* 0x000fe200000012ff */
[----:B0-----:R-:W-:Y:S01]  /*5320*/  @P5 IMAD.MOV.U32 R130, RZ, RZ, R93 ;  /* 0x000000ffff825224 */ /* 0x001fe200078e005d */
[----:B------:R-:W-:Y:S01]  /*5330*/  PRMT R158, RZ, 0x7610, R158 ;  /* 0x00007610ff9e7816 */ /* 0x000fe2000000009e */
[----:B------:R-:W-:Y:S01]  /*5340*/  @P5 IMAD.MOV.U32 R131, RZ, RZ, R94 ;  /* 0x000000ffff835224 */ /* 0x000fe200078e005e */
[----:B------:R-:W-:Y:S01]  /*5350*/  UIMAD UR5, UR12, 0x25, URZ ;  /* 0x000000250c0578a4 */ /* 0x000fe2000f8e02ff */
[----:B------:R-:W-:-:S04]  /*5360*/  IMAD.MOV.U32 R123, RZ, RZ, R115 ;  /* 0x000000ffff7b7224 */ /* 0x000fc800078e0073 */
[----:B------:R-:W-:Y:S01]  /*5370*/  @!P3 IMAD.MOV R121, RZ, RZ, -R121 ;  /* 0x000000ffff79b224 */ /* 0x000fe200078e0a79 */
[----:B------:R-:W-:Y:S01]  /*5380*/  LOP3.LUT P3, RZ, R114, 0x1, RZ, 0xc0, !PT ;  /* 0x0000000172ff7812 */ /* 0x000fe2000786c0ff */
[----:B------:R-:W-:Y:S01]  /*5390*/  USHF.R.S32.HI UR6, URZ, 0x1f, UR5 ;  /* 0x0000001fff067899 */ /* 0x000fe20008011405 */
[----:B------:R0:W3:Y:S01]  /*53a0*/  @P5 LDG.E.U8 R158, desc[UR24][R130.64] ;  /* 0x00000018829e5981 */ /* 0x0000e2000c1e1100 */
[----:B------:R-:W-:Y:S01]  /*53b0*/  PRMT R157, RZ, 0x7610, R157 ;  /* 0x00007610ff9d7816 */ /* 0x000fe2000000009d */
[----:B------:R-:W-:Y:S01]  /*53c0*/  @!P6 IMAD.MOV R123, RZ, RZ, -R123 ;  /* 0x000000ffff7be224 */ /* 0x000fe200078e0a7b */
[----:B------:R-:W-:Y:S01]  /*53d0*/  IADD3 R223, P6, PT, R0, UR5, RZ ;  /* 0x0000000500df7c10 */ /* 0x000fe2000ffde0ff */
[----:B------:R-:W-:Y:S01]  /*53e0*/  @!P4 IMAD.MOV R116, RZ, RZ, -R116 ;  /* 0x000000ffff74c224 */ /* 0x000fe200078e0a74 */
[----:B------:R-:W-:Y:S01]  /*53f0*/  ISETP.GE.AND P4, PT, R117, RZ, PT ;  /* 0x000000ff7500720c */ /* 0x000fe20003f86270 */
[----:B0-----:R-:W-:Y:S02]  /*5400*/  @P5 IMAD.MOV.U32 R130, RZ, RZ, R95 ;  /* 0x000000ffff825224 */ /* 0x001fe400078e005f */
[----:B------:R-:W-:Y:S01]  /*5410*/  @P5 IMAD.MOV.U32 R131, RZ, RZ, R96 ;  /* 0x000000ffff835224 */ /* 0x000fe200078e0060 */
[----:B------:R-:W-:-:S04]  /*5420*/  IADD3.X R224, PT, PT, R2, UR6, RZ, P6, !PT ;  /* 0x0000000602e07c10 */ /* 0x000fc8000b7fe4ff */
[----:B------:R-:W3:Y:S01]  /*5430*/  @P5 LDG.E.U8 R157, desc[UR24][R130.64] ;  /* 0x00000018829d5981 */ /* 0x000ee2000c1e1100 */
[----:B------:R-:W-:Y:S01]  /*5440*/  ISETP.GE.AND P5, PT, R118, RZ, PT ;  /* 0x000000ff7600720c */ /* 0x000fe20003fa6270 */
[----:B------:R-:W-:Y:S01]  /*5450*/  @P3 IMAD.MOV.U32 R114, RZ, RZ, R223 ;  /* 0x000000ffff723224 */ /* 0x000fe200078e00df */
[----:B------:R-:W-:Y:S01]  /*5460*/  PRMT R146, RZ, 0x7610, R146 ;  /* 0x00007610ff927816 */ /* 0x000fe20000000092 */
[----:B------:R-:W-:Y:S02]  /*5470*/  @P3 IMAD.MOV.U32 R115, RZ, RZ, R224 ;  /* 0x000000ffff733224 */ /* 0x000fe400078e00e0 */
[----:B------:R-:W-:-:S03]  /*5480*/  @!P4 IMAD.MOV R122, RZ, RZ, -R122 ;  /* 0x000000ffff7ac224 */ /* 0x000fc600078e0a7a */
[----:B------:R0:W3:Y:S01]  /*5490*/  @P3 LDG.E.U8 R146, desc[UR24][R114.64] ;  /* 0x0000001872923981 */ /* 0x0000e2000c1e1100 */
[----:B------:R-:W-:Y:S01]  /*54a0*/  ISETP.GE.AND P4, PT, R119, RZ, PT ;  /* 0x000000ff7700720c */ /* 0x000fe20003f86270 */
[----:B0-----:R-:W-:-:S04]  /*54b0*/  IMAD.MOV.U32 R114, RZ, RZ, R111 ;  /* 0x000000ffff727224 */ /* 0x001fc800078e006f */
[----:B------:R-:W-:Y:S01]  /*54c0*/  @!P5 IMAD.MOV R114, RZ, RZ, -R114 ;  /* 0x000000ffff72d224 */ /* 0x000fe200078e0a72 */
[----:B------:R-:W-:-:S04]  /*54d0*/  IADD3 R117, P5, PT, R3, UR5, RZ ;  /* 0x0000000503757c10 */ /* 0x000fc8000ffbe0ff */
[----:B------:R-:W-:Y:S02]  /*54e0*/  IADD3.X R118, PT, PT, R4, UR6, RZ, P5, !PT ;  /* 0x0000000604767c10 */ /* 0x000fe4000affe4ff */
[----:B------:R-:W-:Y:S01]  /*54f0*/  ISETP.GE.AND P6, PT, R110, RZ, PT ;  /* 0x000000ff6e00720c */ /* 0x000fe20003fc6270 */
[----:B------:R-:W-:Y:S01]  /*5500*/  @P3 IMAD.MOV.U32 R110, RZ, RZ, R117 ;  /* 0x000000ffff6e3224 */ /* 0x000fe200078e0075 */
[----:B------:R-:W-:Y:S01]  /*5510*/  PRMT R156, RZ, 0x7610, R156 ;  /* 0x00007610ff9c7816 */ /* 0x000fe2000000009c */
[----:B------:R-:W-:Y:S02]  /*5520*/  @P3 IMAD.MOV.U32 R111, RZ, RZ, R118 ;  /* 0x000000ffff6f3224 */ /* 0x000fe400078e0076 */
[----:B------:R-:W-:Y:S01]  /*5530*/  @!P4 IMAD.MOV R112, RZ, RZ, -R112 ;  /* 0x000000ffff70c224 */ /* 0x000fe200078e0a70 */
[----:B------:R-:W-:Y:S02]  /*5540*/  ISETP.GE.AND P4, PT, R113, RZ, PT ;  /* 0x000000ff7100720c */ /* 0x000fe40003f86270 */
[----:B------:R0:W3:Y:S01]  /*5550*/  @P3 LDG.E.U8 R156, desc[UR24][R110.64] ;  /* 0x000000186e9c3981 */ /* 0x0000e2000c1e1100 */
[----:B------:R-:W-:-:S02]  /*5560*/  ISETP.GE.AND P3, PT, R125, RZ, PT ;  /* 0x000000ff7d00720c */ /* 0x000fc40003f66270 */
[----:B------:R-:W-:Y:S01]  /*5570*/  ISETP.GE.AND P5, PT, R126, RZ, PT ;  /* 0x000000ff7e00720c */ /* 0x000fe20003fa6270 */
[----:B------:R-:W-:Y:S01]  /*5580*/  UIMAD UR5, UR12, 0x2d, URZ ;  /* 0x0000002d0c0578a4 */ /* 0x000fe2000f8e02ff */
[----:B0-----:R-:W-:Y:S01]  /*5590*/  IMAD.MOV.U32 R110, RZ, RZ, R104 ;  /* 0x000000ffff6e7224 */ /* 0x001fe200078e0068 */
[----:B------:R-:W-:Y:S01]  /*55a0*/  SHF.R.U64 R104, R120, 0x12, RZ ;  /* 0x0000001278687819 */ /* 0x000fe200000012ff */
[----:B------:R-:W-:Y:S01]  /*55b0*/  IMAD.MOV.U32 R111, RZ, RZ, R105 ;  /* 0x000000ffff6f7224 */ /* 0x000fe200078e0069 */
[----:B------:R-:W-:-:S03]  /*55c0*/  USHF.R.S32.HI UR6, URZ, 0x1f, UR5 ;  /* 0x0000001fff067899 */ /* 0x000fc60008011405 */
[----:B------:R-:W-:Y:S01]  /*55d0*/  @!P4 IMAD.MOV R111, RZ, RZ, -R111 ;  /* 0x000000ffff6fc224 */ /* 0x000fe200078e0a6f */
[----:B------:R-:W-:Y:S02]  /*55e0*/  LOP3.LUT P4, RZ, R104, 0x1, RZ, 0xc0, !PT ;  /* 0x0000000168ff7812 */ /* 0x000fe4000788c0ff */
[----:B------:R-:W-:Y:S01]  /*55f0*/  @!P3 IMAD.MOV R107, RZ, RZ, -R107 ;  /* 0x000000ffff6bb224 */ /* 0x000fe200078e0a6b */
[----:B------:R-:W-:Y:S01]  /*5600*/  IADD3 R113, P3, PT, R0, UR5, RZ ;  /* 0x0000000500717c10 */ /* 0x000fe2000ff7e0ff */
[----:B------:R-:W-:Y:S01]  /*5610*/  @!P5 IMAD.MOV R106, RZ, RZ, -R106 ;  /* 0x000000ffff6ad224 */ /* 0x000fe200078e0a6a */
[----:B------:R-:W-:Y:S02]  /*5620*/  ISETP.GE.AND P5, PT, R109, RZ, PT ;  /* 0x000000ff6d00720c */ /* 0x000fe40003fa6270 */
[----:B------:R-:W-:Y:S02]  /*5630*/  IADD3.X R115, PT, PT, R2, UR6, RZ, P3, !PT ;  /* 0x0000000602737c10 */ /* 0x000fe40009ffe4ff */
[----:B------:R-:W-:Y:S01]  /*5640*/  PRMT R133, RZ, 0x7610, R133 ;  /* 0x00007610ff857816 */ /* 0x000fe20000000085 */
[----:B------:R-:W-:Y:S01]  /*5650*/  @!P6 IMAD.MOV R110, RZ, RZ, -R110 ;  /* 0x000000ffff6ee224 */ /* 0x000fe200078e0a6e */
[----:B------:R-:W-:-:S02]  /*5660*/  ISETP.GE.AND P6, PT, R108, RZ, PT ;  /* 0x000000ff6c00720c */ /* 0x000fc40003fc6270 */
[----:B------:R-:W-:Y:S02]  /*5670*/  @P4 IMAD.MOV.U32 R104, RZ, RZ, R113 ;  /* 0x000000ffff684224 */ /* 0x000fe400078e0071 */
[----:B------:R-:W-:-:S05]  /*5680*/  @P4 IMAD.MOV.U32 R105, RZ, RZ, R115 ;  /* 0x000000ffff694224 */ /* 0x000fca00078e0073 */
[----:B------:R0:W3:Y:S02]  /*5690*/  @P4 LDG.E.U8 R133, desc[UR24][R104.64] ;  /* 0x0000001868854981 */ /* 0x0000e4000c1e1100 */
[----:B0-----:R-:W-:Y:S02]  /*56a0*/  IMAD.MOV.U32 R105, RZ, RZ, R103 ;  /* 0x000000ffff697224 */ /* 0x001fe400078e0067 */
[----:B------:R-:W-:Y:S02]  /*56b0*/  IMAD.MOV.U32 R104, RZ, RZ, R102 ;  /* 0x000000ffff687224 */ /* 0x000fe400078e0066 */
[----:B------:R-:W-:Y:S01]  /*56c0*/  @!P5 IMAD.MOV R105, RZ, RZ, -R105 ;  /* 0x000000ffff69d224 */ /* 0x000fe200078e0a69 */
[----:B------:R-:W-:Y:S01]  /*56d0*/  IADD3 R108, P5, PT, R3, UR5, RZ ;  /* 0x00000005036c7c10 */ /* 0x000fe2000ffbe0ff */
[----:B------:R-:W-:Y:S01]  /*56e0*/  @!P6 IMAD.MOV R104, RZ, RZ, -R104 ;  /* 0x000000ffff68e224 */ /* 0x000fe200078e0a68 */
[----:B------:R-:W-:Y:S02]  /*56f0*/  ISETP.GE.AND P3, PT, R128, RZ, PT ;  /* 0x000000ff8000720c */ /* 0x000fe40003f66270 */
[----:B------:R-:W-:-:S02]  /*5700*/  IADD3.X R109, PT, PT, R4, UR6, RZ, P5, !PT ;  /* 0x00000006046d7c10 */ /* 0x000fc4000affe4ff */
[----:B------:R-:W-:Y:S02]  /*5710*/  ISETP.GE.AND P6, PT, R127, RZ, PT ;  /* 0x000000ff7f00720c */ /* 0x000fe40003fc6270 */
[----:B------:R-:W-:Y:S01]  /*5720*/  ISETP.GE.AND P5, PT, R129, RZ, PT ;  /* 0x000000ff8100720c */ /* 0x000fe20003fa6270 */
[----:B------:R-:W-:Y:S01]  /*5730*/  @P4 IMAD.MOV.U32 R102, RZ, RZ, R108 ;  /* 0x000000ffff664224 */ /* 0x000fe200078e006c */
[----:B------:R-:W-:Y:S01]  /*5740*/  PRMT R128, RZ, 0x7610, R128 ;  /* 0x00007610ff807816 */ /* 0x000fe20000000080 */
[----:B------:R-:W-:Y:S01]  /*5750*/  @P4 IMAD.MOV.U32 R103, RZ, RZ, R109 ;  /* 0x000000ffff674224 */ /* 0x000fe200078e006d */
[----:B------:R-:W-:Y:S03]  /*5760*/  STL [R1+0x44], R223 ;  /* 0x000044df01007387 */ /* 0x000fe60000100800 */
[----:B------:R-:W-:Y:S01]  /*5770*/  @!P3 IMAD.MOV R99, RZ, RZ, -R99 ;  /* 0x000000ffff63b224 */ /* 0x000fe200078e0a63 */
[----:B------:R-:W3:Y:S01]  /*5780*/  @P4 LDG.E.U8 R128, desc[UR24][R102.64] ;  /* 0x0000001866804981 */ /* 0x000ee2000c1e1100 */
[----:B------:R-:W-:-:S02]  /*5790*/  ISETP.NE.AND P4, PT, R97, RZ, PT ;  /* 0x000000ff6100720c */ /* 0x000fc40003f85270 */
[----:B------:R-:W-:Y:S01]  /*57a0*/  @!P6 IMAD.MOV R100, RZ, RZ, -R100 ;  /* 0x000000ffff64e224 */ /* 0x000fe200078e0a64 */
[----:B------:R-:W-:Y:S01]  /*57b0*/  LOP3.LUT R97, RZ, R97, RZ, 0x33, !PT ;  /* 0x00000061ff617212 */ /* 0x000fe200078e33ff */
[----:B------:R-:W-:Y:S01]  /*57c0*/  @!P5 IMAD.MOV R98, RZ, RZ, -R98 ;  /* 0x000000ffff62d224 */ /* 0x000fe200078e0a62 */
[----:B------:R0:W-:Y:S02]  /*57d0*/  STL [R1+0x40], R224 ;  /* 0x000040e001007387 */ /* 0x0001e40000100800 */
[C---:B------:R-:W-:Y:S02]  /*57e0*/  SEL R236, R97.reuse, R124, !P4 ;  /* 0x0000007c61ec7207 */ /* 0x040fe40006000000 */
[C---:B------:R-:W-:Y:S02]  /*57f0*/  SEL R235, R97.reuse, R116, !P4 ;  /* 0x0000007461eb7207 */ /* 0x040fe40006000000 */
[C---:B------:R-:W-:Y:S02]  /*5800*/  SEL R234, R97.reuse, R123, !P4 ;  /* 0x0000007b61ea7207 */ /* 0x040fe40006000000 */
[----:B------:R-:W-:-:S02]  /*5810*/  SEL R233, R97, R121, !P4 ;  /* 0x0000007961e97207 */ /* 0x000fc40006000000 */
[C---:B------:R-:W-:Y:S02]  /*5820*/  SEL R232, R97.reuse, R122, !P4 ;  /* 0x0000007a61e87207 */ /* 0x040fe40006000000 */
[C---:B------:R-:W-:Y:S02]  /*5830*/  SEL R231, R97.reuse, R114, !P4 ;  /* 0x0000007261e77207 */ /* 0x040fe40006000000 */
[C---:B------:R-:W-:Y:S02]  /*5840*/  SEL R230, R97.reuse, R112, !P4 ;  /* 0x0000007061e67207 */ /* 0x040fe40006000000 */
[C---:B------:R-:W-:Y:S02]  /*5850*/  SEL R229, R97.reuse, R99, !P4 ;  /* 0x0000006361e57207 */ /* 0x040fe40006000000 */
[C---:B------:R-:W-:Y:S02]  /*5860*/  SEL R228, R97.reuse, R110, !P4 ;  /* 0x0000006e61e47207 */ /* 0x040fe40006000000 */
[----:B------:R-:W-:-:S02]  /*5870*/  SEL R227, R97, R111, !P4 ;  /* 0x0000006f61e37207 */ /* 0x000fc40006000000 */
[C---:B------:R-:W-:Y:S02]  /*5880*/  SEL R226, R97.reuse, R106, !P4 ;  /* 0x0000006a61e27207 */ /* 0x040fe40006000000 */
[C---:B------:R-:W-:Y:S02]  /*5890*/  SEL R225, R97.reuse, R107, !P4 ;  /* 0x0000006b61e17207 */ /* 0x040fe40006000000 */
[C---:B0-----:R-:W-:Y:S02]  /*58a0*/  SEL R224, R97.reuse, R104, !P4 ;  /* 0x0000006861e07207 */ /* 0x041fe40006000000 */
[C---:B------:R-:W-:Y:S02]  /*58b0*/  SEL R223, R97.reuse, R105, !P4 ;  /* 0x0000006961df7207 */ /* 0x040fe40006000000 */
[C---:B------:R-:W-:Y:S02]  /*58c0*/  SEL R238, R97.reuse, R98, !P4 ;  /* 0x0000006261ee7207 */ /* 0x040fe40006000000 */
[----:B------:R-:W-:-:S02]  /*58d0*/  SEL R237, R97, R100, !P4 ;  /* 0x0000006461ed7207 */ /* 0x000fc40006000000 */
[----:B------:R-:W-:Y:S01]  /*58e0*/  SHF.R.U32.HI R97, RZ, 0x1, R101 ;  /* 0x00000001ff617819 */ /* 0x000fe20000011665 */
[----:B------:R-:W-:-:S03]  /*58f0*/  UIMAD UR6, UR12, 0x35, URZ ;  /* 0x000000350c0678a4 */ /* 0x000fc6000f8e02ff */
[----:B------:R-:W-:Y:S02]  /*5900*/  LOP3.LUT P3, RZ, R97, 0x1, RZ, 0xc0, !PT ;  /* 0x0000000161ff7812 */ /* 0x000fe4000786c0ff */
[----:B------:R-:W-:Y:S01]  /*5910*/  SHF.R.U64 R97, R120, 0xa, RZ ;  /* 0x0000000a78617819 */ /* 0x000fe200000012ff */
[----:B------:R-:W-:Y:S01]  /*5920*/  STL [R1+0x4c], R117 ;  /* 0x00004c7501007387 */ /* 0x000fe20000100800 */
[----:B------:R-:W-:Y:S02]  /*5930*/  USHF.R.S32.HI UR14, URZ, 0x1f, UR6 ;  /* 0x0000001fff0e7899 */ /* 0x000fe40008011406 */
[----:B------:R-:W-:Y:S01]  /*5940*/  LOP3.LUT P5, RZ, R97, 0x1, RZ, 0xc0, !PT ;  /* 0x0000000161ff7812 */ /* 0x000fe200078ac0ff */
[----:B------:R-:W-:Y:S04]  /*5950*/  STL [R1+0x48], R118 ;  /* 0x0000487601007387 */ /* 0x000fe80000100800 */
[----:B------:R-:W-:Y:S04]  /*5960*/  STL [R1+0xc4], R113 ;  /* 0x0000c47101007387 */ /* 0x000fe80000100800 */
[----:B------:R-:W-:Y:S01]  /*5970*/  STL [R1+0xc0], R115 ;  /* 0x0000c07301007387 */ /* 0x000fe20000100800 */
[----:B------:R-:W-:-:S04]  /*5980*/  @!UP1 UIADD3 UR4, UPT, UPT, -UR4, 0x100000, URZ ;  /* 0x0010000004049890 */ /* 0x000fc8000fffe1ff */
[----:B------:R-:W-:Y:S02]  /*5990*/  @!UP1 USHF.L.U32 UR5, UR4, 0xb, URZ ;  /* 0x0000000b04059899 */ /* 0x000fe400080006ff */
[----:B------:R-:W-:Y:S01]  /*59a0*/  @!UP1 USHF.L.U32 UR4, UR4, 0x1, URZ ;  /* 0x0000000104049899 */ /* 0x000fe200080006ff */
[----:B------:R0:W-:Y:S01]  /*59b0*/  STL [R1+0xcc], R108 ;  /* 0x0000cc6c01007387 */ /* 0x0001e20000100800 */
[----:B------:R-:W-:-:S03]  /*59c0*/  IADD3 R97, P6, PT, R3, UR6, RZ ;  /* 0x0000000603617c10 */ /* 0x000fc6000ffde0ff */
[----:B------:R1:W-:Y:S01]  /*59d0*/  STL [R1+0xc8], R109 ;  /* 0x0000c86d01007387 */ /* 0x0003e20000100800 */
[----:B0-----:R-:W-:Y:S01]  /*59e0*/  IADD3 R108, P4, PT, R0, UR6, RZ ;  /* 0x00000006006c7c10 */ /* 0x001fe2000ff9e0ff */
[----:B------:R-:W-:Y:S01]  /*59f0*/  VOTEU.ALL UP1, P0 ;  /* 0x0000000000ff7886 */ /* 0x000fe20000020000 */
[----:B------:R-:W-:Y:S02]  /*5a00*/  PRMT R126, RZ, 0x7610, R126 ;  /* 0x00007610ff7e7816 */ /* 0x000fe4000000007e */
[----:B------:R-:W-:Y:S02]  /*5a10*/  PRMT R125, RZ, 0x7610, R125 ;  /* 0x00007610ff7d7816 */ /* 0x000fe4000000007d */
[----:B------:R-:W-:Y:S01]  /*5a20*/  SHF.R.U32.HI R129, RZ, 0x8, R101 ;  /* 0x00000008ff817819 */ /* 0x000fe20000011665 */
[----:B------:R-:W-:Y:S01]  /*5a30*/  @P5 IMAD.MOV.U32 R98, RZ, RZ, R108 ;  /* 0x000000ffff625224 */ /* 0x000fe200078e006c */
[----:B-1----:R-:W-:Y:S01]  /*5a40*/  IADD3.X R109, PT, PT, R2, UR14, RZ, P4, !PT ;  /* 0x0000000e026d7c10 */ /* 0x002fe2000a7fe4ff */
[----:B------:R0:W1:Y:S01]  /*5a50*/  @!UP1 SYNCS.EXCH.64 URZ, [UR9+0x9008], UR4 ;  /* 0x0090080409ff95b2 */ /* 0x0000620008000100 */
[----:B------:R-:W-:-:S02]  /*5a60*/  IADD3.X R100, PT, PT, R4, UR14, RZ, P6, !PT ;  /* 0x0000000e04647c10 */ /* 0x000fc4000b7fe4ff */
[----:B------:R-:W-:Y:S01]  /*5a70*/  PRMT R124, RZ, 0x7610, R124 ;  /* 0x00007610ff7c7816 */ /* 0x000fe2000000007c */
[----:B------:R-:W-:Y:S01]  /*5a80*/  @P5 IMAD.MOV.U32 R99, RZ, RZ, R109 ;  /* 0x000000ffff635224 */ /* 0x000fe200078e006d */
[----:B------:R-:W-:Y:S01]  /*5a90*/  STL [R1+0x144], R108 ;  /* 0x0001446c01007387 */ /* 0x000fe20000100800 */
[----:B------:R-:W-:Y:S02]  /*5aa0*/  SHF.R.U32.HI R101, RZ, 0x9, R101 ;  /* 0x00000009ff657819 */ /* 0x000fe40000011665 */
[----:B------:R-:W-:Y:S01]  /*5ab0*/  PRMT R127, RZ, 0x7610, R127 ;  /* 0x00007610ff7f7816 */ /* 0x000fe2000000007f */
[----:B------:R4:W3:Y:S01]  /*5ac0*/  @P5 LDG.E.U8 R126, desc[UR24][R98.64] ;  /* 0x00000018627e5981 */ /* 0x0008e2000c1e1100 */
[----:B------:R-:W-:Y:S02]  /*5ad0*/  PRMT R131, RZ, 0x7610, R131 ;  /* 0x00007610ff837816 */ /* 0x000fe40000000083 */
[----:B------:R-:W-:Y:S01]  /*5ae0*/  PRMT R130, RZ, 0x7610, R130 ;  /* 0x00007610ff827816 */ /* 0x000fe20000000082 */
[----:B0-----:R-:W-:Y:S01]  /*5af0*/  UIMAD UR4, UR12, 0x3d, URZ ;  /* 0x0000003d0c0478a4 */ /* 0x001fe2000f8e02ff */
[----:B------:R-:W-:Y:S01]  /*5b00*/  STL [R1+0x140], R109 ;  /* 0x0001406d01007387 */ /* 0x000fe20000100800 */
[----:B------:R-:W-:Y:S01]  /*5b10*/  LOP3.LUT R242, R243, 0x10, RZ, 0x3c, !PT ;  /* 0x00000010f3f27812 */ /* 0x000fe200078e3cff */
[----:B------:R-:W-:Y:S01]  /*5b20*/  VIADD R116, R239, 0xfffffff0 ;  /* 0xfffffff0ef747836 */ /* 0x000fe20000000000 */
[C---:B------:R-:W-:Y:S01]  /*5b30*/  SHF.R.U64 R118, R120.reuse, 0x18, RZ ;  /* 0x0000001878767819 */ /* 0x040fe200000012ff */
[----:B--2---:R-:W-:Y:S01]  /*5b40*/  STS.U8 [R243+UR9], R132 ;  /* 0x00000084f3007988 */ /* 0x004fe20008000009 */
[----:B----4-:R-:W-:Y:S01]  /*5b50*/  @P5 IMAD.MOV.U32 R98, RZ, RZ, R97 ;  /* 0x000000ffff625224 */ /* 0x010fe200078e0061 */
[----:B------:R-:W-:Y:S01]  /*5b60*/  LOP3.LUT R241, R243, 0x20, RZ, 0x3c, !PT ;  /* 0x00000020f3f17812 */ /* 0x000fe200078e3cff */
[----:B------:R-:W-:Y:S01]  /*5b70*/  @P5 IMAD.MOV.U32 R99, RZ, RZ, R100 ;  /* 0x000000ffff635224 */ /* 0x000fe200078e0064 */
[----:B------:R0:W-:Y:S01]  /*5b80*/  STL [R1+0x14c], R97 ;  /* 0x00014c6101007387 */ /* 0x0001e20000100800 */
[----:B------:R-:W-:Y:S01]  /*5b90*/  USHF.R.S32.HI UR5, URZ, 0x1f, UR4 ;  /* 0x0000001fff057899 */ /* 0x000fe20008011404 */
[C---:B------:R-:W-:Y:S01]  /*5ba0*/  SHF.R.U64 R121, R120.reuse, 0x10, RZ ;  /* 0x0000001078797819 */ /* 0x040fe200000012ff */
[----:B------:R-:W2:Y:S01]  /*5bb0*/  LDCU UR6, c[0x0][0x3b0] ;  /* 0x00007600ff0677ac */ /* 0x000ea20008000800 */
[----:B------:R4:W-:Y:S01]  /*5bc0*/  STL [R1+0x148], R100 ;  /* 0x0001486401007387 */ /* 0x0009e20000100800 */
[----:B------:R-:W1:Y:S03]  /*5bd0*/  LDCU UR14, c[0x0][0x3b0] ;  /* 0x00007600ff0e77ac */ /* 0x000e660008000800 */
[----:B------:R1:W2:Y:S01]  /*5be0*/  @P5 LDG.E.U8 R125, desc[UR24][R98.64] ;  /* 0x00000018627d5981 */ /* 0x0002a2000c1e1100 */
[----:B0-----:R-:W-:-:S02]  /*5bf0*/  SHF.R.U64 R97, R120, 0x2, RZ ;  /* 0x0000000278617819 */ /* 0x001fc400000012ff */
[----:B----4-:R-:W-:Y:S02]  /*5c00*/  IADD3 R100, P5, PT, R0, UR4, RZ ;  /* 0x0000000400647c10 */ /* 0x010fe4000ffbe0ff */
[----:B------:R-:W-:Y:S02]  /*5c10*/  LOP3.LUT P4, RZ, R101, 0x1, RZ, 0xc0, !PT ;  /* 0x0000000165ff7812 */ /* 0x000fe4000788c0ff */
[----:B------:R-:W-:Y:S02]  /*5c20*/  IADD3.X R101, PT, PT, R2, UR5, RZ, P5, !PT ;  /* 0x0000000502657c10 */ /* 0x000fe4000affe4ff */
[----:B------:R-:W-:Y:S02]  /*5c30*/  LOP3.LUT P5, RZ, R97, 0x1, RZ, 0xc0, !PT ;  /* 0x0000000161ff7812 */ /* 0x000fe400078ac0ff */
[----:B------:R-:W-:Y:S01]  /*5c40*/  IADD3 R97, P6, PT, R3, UR4, RZ ;  /* 0x0000000403617c10 */ /* 0x000fe2000ffde0ff */
[----:B------:R0:W-:Y:S01]  /*5c50*/  STL [R1+0x1c4], R100 ;  /* 0x0001c46401007387 */ /* 0x0001e20000100800 */
[----:B------:R-:W-:-:S09]  /*5c60*/  UIMAD UR4, UR12, 0x6, URZ ;  /* 0x000000060c0478a4 */ /* 0x000fd2000f8e02ff */
[----:B-1----:R-:W-:Y:S01]  /*5c70*/  @P5 IMAD.MOV.U32 R98, RZ, RZ, R100 ;  /* 0x000000ffff625224 */ /* 0x002fe200078e0064 */
[----:B0-----:R-:W-:Y:S01]  /*5c80*/  IADD3.X R100, PT, PT, R4, UR5, RZ, P6, !PT ;  /* 0x0000000504647c10 */ /* 0x001fe2000b7fe4ff */
[----:B------:R-:W-:Y:S01]  /*5c90*/  @P5 IMAD.MOV.U32 R99, RZ, RZ, R101 ;  /* 0x000000ffff635224 */ /* 0x000fe200078e0065 */
[----:B------:R-:W-:Y:S04]  /*5ca0*/  STL [R1+0x1c0], R101 ;  /* 0x0001c06501007387 */ /* 0x000fe80000100800 */
[----:B------:R0:W4:Y:S01]  /*5cb0*/  @P5 LDG.E.U8 R124, desc[UR24][R98.64] ;  /* 0x00000018627c5981 */ /* 0x000122000c1e1100 */
[----:B------:R-:W-:-:S03]  /*5cc0*/  USHF.R.S32.HI UR5, URZ, 0x1f, UR4 ;  /* 0x0000001fff057899 */ /* 0x000fc60008011404 */
[----:B------:R1:W-:Y:S01]  /*5cd0*/  STL [R1+0x1cc], R97 ;  /* 0x0001cc6101007387 */ /* 0x0003e20000100800 */
[----:B0-----:R-:W-:Y:S02]  /*5ce0*/  @P5 IMAD.MOV.U32 R98, RZ, RZ, R97 ;  /* 0x000000ffff625224 */ /* 0x001fe400078e0061 */
[----:B------:R-:W-:Y:S01]  /*5cf0*/  @P5 IMAD.MOV.U32 R99, RZ, RZ, R100 ;  /* 0x000000ffff635224 */ /* 0x000fe200078e0064 */
[----:B------:R0:W-:Y:S04]  /*5d00*/  STL [R1+0x1c8], R100 ;  /* 0x0001c86401007387 */ /* 0x0001e80000100800 */
[----:B------:R5:W2:Y:S01]  /*5d10*/  @P5 LDG.E.U8 R127, desc[UR24][R98.64] ;  /* 0x00000018627f5981 */ /* 0x000aa2000c1e1100 */
[----:B-1----:R-:W-:Y:S01]  /*5d20*/  IADD3 R97, P5, PT, R0, UR4, RZ ;  /* 0x0000000400617c10 */ /* 0x002fe2000ffbe0ff */
[----:B0-----:R-:W-:-:S03]  /*5d30*/  VIADD R100, R239, 0xfffffff9 ;  /* 0xfffffff9ef647836 */ /* 0x001fc60000000000 */
[----:B-----5:R-:W-:Y:S02]  /*5d40*/  IADD3.X R98, PT, PT, R2, UR5, RZ, P5, !PT ;  /* 0x0000000502627c10 */ /* 0x020fe4000affe4ff */
[----:B------:R-:W-:Y:S02]  /*5d50*/  ISETP.GE.U32.AND P5, PT, R100, 0x7fffffba, PT ;  /* 0x7fffffba6400780c */ /* 0x000fe40003fa6070 */
[----:B------:R-:W-:Y:S02]  /*5d60*/  PRMT R132, RZ, 0x7610, R132 ;  /* 0x00007610ff847816 */ /* 0x000fe40000000084 */
[----:B------:R-:W-:-:S09]  /*5d70*/  IADD3 R99, P6, PT, R3, UR4, RZ ;  /* 0x0000000403637c10 */ /* 0x000fd2000ffde0ff */
[----:B------:R-:W-:Y:S02]  /*5d80*/  @!P5 IMAD.MOV.U32 R100, RZ, RZ, R97 ;  /* 0x000000ffff64d224 */ /* 0x000fe400078e0061 */
[----:B------:R-:W-:-:S05]  /*5d90*/  @!P5 IMAD.MOV.U32 R101, RZ, RZ, R98 ;  /* 0x000000ffff65d224 */ /* 0x000fca00078e0062 */
[----:B------:R0:W5:Y:S01]  /*5da0*/  @!P5 LDG.E.U8 R132, desc[UR24][R100.64] ;  /* 0x000000186484d981 */ /* 0x000162000c1e1100 */
[----:B------:R-:W-:Y:S01]  /*5db0*/  @!P5 IMAD.MOV.U32 R102, RZ, RZ, R99 ;  /* 0x000000ffff66d224 */ /* 0x000fe200078e0063 */
[----:B------:R-:W-:Y:S01]  /*5dc0*/  UIMAD UR4, UR12, 0xe, URZ ;  /* 0x0000000e0c0478a4 */ /* 0x000fe2000f8e02ff */
[----:B0-----:R-:W-:-:S03]  /*5dd0*/  IADD3.X R100, PT, PT, R4, UR5, RZ, P6, !PT ;  /* 0x0000000504647c10 */ /* 0x001fc6000b7fe4ff */
[----:B------:R-:W-:Y:S02]  /*5de0*/  USHF.R.S32.HI UR5, URZ, 0x1f, UR4 ;  /* 0x0000001fff057899 */ /* 0x000fe40008011404 */
[----:B------:R-:W-:-:S05]  /*5df0*/  @!P5 IMAD.MOV.U32 R103, RZ, RZ, R100 ;  /* 0x000000ffff67d224 */ /* 0x000fca00078e0064 */
[----:B------:R0:W2:Y:S01]  /*5e00*/  @!P5 LDG.E.U8 R131, desc[UR24][R102.64] ;  /* 0x000000186683d981 */ /* 0x0000a2000c1e1100 */
[----:B------:R-:W-:Y:S01]  /*5e10*/  IADD3 R101, P5, PT, R0, UR4, RZ ;  /* 0x0000000400657c10 */ /* 0x000fe2000ffbe0ff */
[----:B0-----:R-:W-:-:S03]  /*5e20*/  VIADD R103, R239, 0xfffffff1 ;  /* 0xfffffff1ef677836 */ /* 0x001fc60000000000 */
[----:B------:R-:W-:Y:S02]  /*5e30*/  IADD3.X R102, PT, PT, R2, UR5, RZ, P5, !PT ;  /* 0x0000000502667c10 */ /* 0x000fe4000affe4ff */
[----:B------:R-:W-:Y:S02]  /*5e40*/  ISETP.GE.U32.AND P5, PT, R103, 0x7fffffb2, PT ;  /* 0x7fffffb26700780c */ /* 0x000fe40003fa6070 */
[----:B------:R-:W-:Y:S01]  /*5e50*/  IADD3 R103, P6, PT, R3, UR4, RZ ;  /* 0x0000000403677c10 */ /* 0x000fe2000ffde0ff */
[----:B------:R0:W-:Y:S10]  /*5e60*/  STS.U8 [R243+UR9+0x2000], R136 ;  /* 0x00200088f3007988 */ /* 0x0001f40008000009 */
[----:B------:R-:W-:-:S02]  /*5e70*/  @!P5 IMAD.MOV.U32 R104, RZ, RZ, R101 ;  /* 0x000000ffff68d224 */ /* 0x000fc400078e0065 */
[----:B------:R-:W-:-:S05]  /*5e80*/  @!P5 IMAD.MOV.U32 R105, RZ, RZ, R102 ;  /* 0x000000ffff69d224 */ /* 0x000fca00078e0066 */
[----:B------:R1:W2:Y:S01]  /*5e90*/  @!P5 LDG.E.U8 R130, desc[UR24][R104.64] ;  /* 0x000000186882d981 */ /* 0x0002a2000c1e1100 */
[----:B0-----:R-:W-:Y:S01]  /*5ea0*/  PRMT R136, RZ, 0x7610, R136 ;  /* 0x00007610ff887816 */ /* 0x001fe20000000088 */
[----:B------:R-:W-:Y:S01]  /*5eb0*/  @!P5 IMAD.MOV.U32 R106, RZ, RZ, R103 ;  /* 0x000000ffff6ad224 */ /* 0x000fe200078e0067 */
[----:B------:R-:W-:Y:S01]  /*5ec0*/  UIMAD UR4, UR12, 0x16, URZ ;  /* 0x000000160c0478a4 */ /* 0x000fe2000f8e02ff */
[----:B-1----:R-:W-:-:S03]  /*5ed0*/  IADD3.X R104, PT, PT, R4, UR5, RZ, P6, !PT ;  /* 0x0000000504687c10 */ /* 0x002fc6000b7fe4ff */
[----:B------:R-:W-:Y:S02]  /*5ee0*/  USHF.R.S32.HI UR5, URZ, 0x1f, UR4 ;  /* 0x0000001fff057899 */ /* 0x000fe40008011404 */
[----:B------:R-:W-:-:S05]  /*5ef0*/  @!P5 IMAD.MOV.U32 R107, RZ, RZ, R104 ;  /* 0x000000ffff6bd224 */ /* 0x000fca00078e0068 */
[----:B------:R0:W2:Y:S01]  /*5f00*/  @!P5 LDG.E.U8 R136, desc[UR24][R106.64] ;  /* 0x000000186a88d981 */ /* 0x0000a2000c1e1100 */
[----:B------:R-:W-:-:S03]  /*5f10*/  IADD3 R105, P5, PT, R0, UR4, RZ ;  /* 0x0000000400697c10 */ /* 0x000fc6000ffbe0ff */
[----:B------:R1:W-:Y:S01]  /*5f20*/  STS.U8 [R243+UR9+0x400], R135 ;  /* 0x00040087f3007988 */ /* 0x0003e20008000009 */
[----:B0-----:R-:W-:Y:S01]  /*5f30*/  IADD3.X R106, PT, PT, R2, UR5, RZ, P5, !PT ;  /* 0x00000005026a7c10 */ /* 0x001fe2000affe4ff */
[----:B------:R-:W-:Y:S01]  /*5f40*/  @P4 IMAD.MOV.U32 R108, RZ, RZ, R105 ;  /* 0x000000ffff6c4224 */ /* 0x000fe200078e0069 */
[----:B-1----:R-:W-:-:S03]  /*5f50*/  PRMT R135, RZ, 0x7610, R135 ;  /* 0x00007610ff877816 */ /* 0x002fc60000000087 */
[----:B------:R-:W-:Y:S01]  /*5f60*/  @P4 IMAD.MOV.U32 R109, RZ, RZ, R106 ;  /* 0x000000ffff6d4224 */ /* 0x000fe200078e006a */
[----:B------:R-:W-:-:S04]  /*5f70*/  IADD3 R107, P5, PT, R3, UR4, RZ ;  /* 0x00000004036b7c10 */ /* 0x000fc8000ffbe0ff */
[----:B------:R0:W2:Y:S01]  /*5f80*/  @P4 LDG.E.U8 R135, desc[UR24][R108.64] ;  /* 0x000000186c874981 */ /* 0x0000a2000c1e1100 */
[----:B------:R-:W-:Y:S01]  /*5f90*/  @P4 IMAD.MOV.U32 R110, RZ, RZ, R107 ;  /* 0x000000ffff6e4224 */ /* 0x000fe200078e006b */
[----:B------:R-:W-:Y:S02]  /*5fa0*/  UIMAD UR4, UR12, 0x1e, URZ ;  /* 0x0000001e0c0478a4 */ /* 0x000fe4000f8e02ff */
[----:B------:R1:W-:Y:S01]  /*5fb0*/  STS.U8 [R243+UR9+0x2400], R134 ;  /* 0x00240086f3007988 */ /* 0x0003e20008000009 */
[----:B0-----:R-:W-:Y:S02]  /*5fc0*/  IADD3.X R108, PT, PT, R4, UR5, RZ, P5, !PT ;  /* 0x00000005046c7c10 */ /* 0x001fe4000affe4ff */
[----:B-1----:R-:W-:-:S03]  /*5fd0*/  PRMT R134, RZ, 0x7610, R134 ;  /* 0x00007610ff867816 */ /* 0x002fc60000000086 */
[----:B------:R-:W-:Y:S01]  /*5fe0*/  @P4 IMAD.MOV.U32 R111, RZ, RZ, R108 ;  /* 0x000000ffff6f4224 */ /* 0x000fe200078e006c */
[----:B------:R-:W-:-:S04]  /*5ff0*/  USHF.R.S32.HI UR5, URZ, 0x1f, UR4 ;  /* 0x0000001fff057899 */ /* 0x000fc80008011404 */
[----:B------:R0:W2:Y:S01]  /*6000*/  @P4 LDG.E.U8 R134, desc[UR24][R110.64] ;  /* 0x000000186e864981 */ /* 0x0000a2000c1e1100 */
[----:B------:R-:W-:-:S03]  /*6010*/  IADD3 R109, P4, PT, R0, UR4, RZ ;  /* 0x00000004006d7c10 */ /* 0x000fc6000ff9e0ff */
[----:B------:R-:W-:Y:S01]  /*6020*/  STS.U8 [R243+UR9+0x800], R137 ;  /* 0x00080089f3007988 */ /* 0x000fe20008000009 */
[----:B0-----:R-:W-:-:S03]  /*6030*/  IADD3.X R110, PT, PT, R2, UR5, RZ, P4, !PT ;  /* 0x00000005026e7c10 */ /* 0x001fc6000a7fe4ff */
[----:B------:R0:W-:Y:S01]  /*6040*/  STS.U8 [R243+UR9+0x2800], R139 ;  /* 0x0028008bf3007988 */ /* 0x0001e20008000009 */
[----:B------:R-:W-:Y:S01]  /*6050*/  IADD3 R244, P4, PT, R3, UR4, RZ ;  /* 0x0000000403f47c10 */ /* 0x000fe2000ff9e0ff */
[----:B------:R-:W-:Y:S02]  /*6060*/  @P3 IMAD.MOV.U32 R112, RZ, RZ, R109 ;  /* 0x000000ffff703224 */ /* 0x000fe400078e006d */
[----:B------:R-:W-:Y:S01]  /*6070*/  @P3 IMAD.MOV.U32 R113, RZ, RZ, R110 ;  /* 0x000000ffff713224 */ /* 0x000fe200078e006e */
[----:B------:R-:W-:Y:S02]  /*6080*/  IADD3.X R111, PT, PT, R4, UR5, RZ, P4, !PT ;  /* 0x00000005046f7c10 */ /* 0x000fe4000a7fe4ff */
[----:B0-----:R-:W-:Y:S01]  /*6090*/  PRMT R139, RZ, 0x7610, R139 ;  /* 0x00007610ff8b7816 */ /* 0x001fe2000000008b */
[----:B------:R0:W-:Y:S05]  /*60a0*/  STS.U8 [R243+UR9+0xc00], R138 ;  /* 0x000c008af3007988 */ /* 0x0001ea0008000009 */
[----:B------:R1:W2:Y:S01]  /*60b0*/  @P3 LDG.E.U8 R139, desc[UR24][R112.64] ;  /* 0x00000018708b3981 */ /* 0x0002a2000c1e1100 */
[----:B0-----:R-:W-:Y:S01]  /*60c0*/  PRMT R138, RZ, 0x7610, R138 ;  /* 0x00007610ff8a7816 */ /* 0x001fe2000000008a */
[----:B-1----:R-:W-:-:S02]  /*60d0*/  @P3 IMAD.MOV.U32 R112, RZ, RZ, R244 ;  /* 0x000000ffff703224 */ /* 0x002fc400078e00f4 */
[----:B------:R-:W-:-:S05]  /*60e0*/  @P3 IMAD.MOV.U32 R113, RZ, RZ, R111 ;  /* 0x000000ffff713224 */ /* 0x000fca00078e006f */
[----:B------:R0:W2:Y:S01]  /*60f0*/  @P3 LDG.E.U8 R138, desc[UR24][R112.64] ;  /* 0x00000018708a3981 */ /* 0x0000a2000c1e1100 */
[----:B------:R-:W-:Y:S01]  /*6100*/  UIMAD UR4, UR12, 0x26, URZ ;  /* 0x000000260c0478a4 */ /* 0x000fe2000f8e02ff */
[----:B0-----:R-:W-:-:S04]  /*6110*/  SHF.R.U64 R112, R120, 0x19, RZ ;  /* 0x0000001978707819 */ /* 0x001fc800000012ff */
[----:B------:R-:W-:Y:S01]  /*6120*/  LOP3.LUT P3, RZ, R112, 0x1, RZ, 0xc0, !PT ;  /* 0x0000000170ff7812 */ /* 0x000fe2000786c0ff */
[----:B------:R-:W-:Y:S02]  /*6130*/  USHF.R.S32.HI UR5, URZ, 0x1f, UR4 ;  /* 0x0000001fff057899 */ /* 0x000fe40008011404 */
[----:B------:R-:W-:-:S04]  /*6140*/  IADD3 R114, P4, PT, R0, UR4, RZ ;  /* 0x0000000400727c10 */ /* 0x000fc8000ff9e0ff */
[----:B------:R-:W-:Y:S01]  /*6150*/  IADD3.X R115, PT, PT, R2, UR5, RZ, P4, !PT ;  /* 0x0000000502737c10 */ /* 0x000fe2000a7fe4ff */
[----:B------:R0:W-:Y:S01]  /*6160*/  STL [R1+0x54], R114 ;  /* 0x0000547201007387 */ /* 0x0001e20000100800 */
[----:B------:R-:W-:-:S04]  /*6170*/  PRMT R137, RZ, 0x7610, R137 ;  /* 0x00007610ff897816 */ /* 0x000fc80000000089 */
[----:B------:R-:W-:Y:S01]  /*6180*/  @P3 IMAD.MOV.U32 R112, RZ, RZ, R114 ;  /* 0x000000ffff703224 */ /* 0x000fe200078e0072 */
[----:B------:R1:W-:Y:S01]  /*6190*/  STL [R1+0x50], R115 ;  /* 0x0000507301007387 */ /* 0x0003e20000100800 */
[----:B------:R-:W-:Y:S01]  /*61a0*/  @P3 IMAD.MOV.U32 R113, RZ, RZ, R115 ;  /* 0x000000ffff713224 */ /* 0x000fe200078e0073 */
[----:B0-----:R-:W-:Y:S02]  /*61b0*/  IADD3 R114, P4, PT, R3, UR4, RZ ;  /* 0x0000000403727c10 */ /* 0x001fe4000ff9e0ff */
[----:B------:R0:W-:Y:S04]  /*61c0*/  STS.U8 [R243+UR9+0x2c00], R142 ;  /* 0x002c008ef3007988 */ /* 0x0001e80008000009 */
[----:B------:R3:W2:Y:S01]  /*61d0*/  @P3 LDG.E.U8 R137, desc[UR24][R112.64] ;  /* 0x0000001870893981 */ /* 0x0006a2000c1e1100 */
[----:B-1----:R-:W-:-:S02]  /*61e0*/  IADD3.X R115, PT, PT, R4, UR5, RZ, P4, !PT ;  /* 0x0000000504737c10 */ /* 0x002fc4000a7fe4ff */
[----:B0-----:R-:W-:Y:S01]  /*61f0*/  PRMT R142, RZ, 0x7610, R142 ;  /* 0x00007610ff8e7816 */ /* 0x001fe2000000008e */
[----:B---3--:R-:W-:Y:S02]  /*6200*/  @P3 IMAD.MOV.U32 R112, RZ, RZ, R114 ;  /* 0x000000ffff703224 */ /* 0x008fe400078e0072 */
[----:B------:R-:W-:-:S05]  /*6210*/  @P3 IMAD.MOV.U32 R113, RZ, RZ, R115 ;  /* 0x000000ffff713224 */ /* 0x000fca00078e0073 */
[----:B------:R0:W3:Y:S01]  /*6220*/  @P3 LDG.E.U8 R142, desc[UR24][R112.64] ;  /* 0x00000018708e3981 */ /* 0x0000e2000c1e1100 */
[----:B------:R-:W-:Y:S01]  /*6230*/  UIMAD UR4, UR12, 0x2e, URZ ;  /* 0x0000002e0c0478a4 */ /* 0x000fe2000f8e02ff */
[----:B0-----:R-:W-:-:S04]  /*6240*/  SHF.R.U64 R112, R120, 0x11, RZ ;  /* 0x0000001178707819 */ /* 0x001fc800000012ff */
[----:B------:R-:W-:Y:S01]  /*6250*/  LOP3.LUT P3, RZ, R112, 0x1, RZ, 0xc0, !PT ;  /* 0x0000000170ff7812 */ /* 0x000fe2000786c0ff */
[----:B------:R-:W-:Y:S01]  /*6260*/  USHF.R.S32.HI UR5, URZ, 0x1f, UR4 ;  /* 0x0000001fff057899 */ /* 0x000fe20008011404 */
[----:B------:R0:W-:Y:S04]  /*6270*/  STL [R1+0x5c], R114 ;  /* 0x00005c7201007387 */ /* 0x0001e80000100800 */
[----:B------:R1:W-:Y:S01]  /*6280*/  STL [R1+0x58], R115 ;  /* 0x0000587301007387 */ /* 0x0003e20000100800 */
[----:B0-----:R-:W-:-:S03]  /*6290*/  IADD3 R114, P4, PT, R0, UR4, RZ ;  /* 0x0000000400727c10 */ /* 0x001fc6000ff9e0ff */
[----:B------:R0:W-:Y:S01]  /*62a0*/  STS.U8 [R243+UR9+0x1000], R141 ;  /* 0x0010008df3007988 */ /* 0x0001e20008000009 */
[----:B-1----:R-:W-:-:S03]  /*62b0*/  IADD3.X R115, PT, PT, R2, UR5, RZ, P4, !PT ;  /* 0x0000000502737c10 */ /* 0x002fc6000a7fe4ff */
[----:B------:R1:W-:Y:S01]  /*62c0*/  STL [R1+0xd4], R114 ;  /* 0x0000d47201007387 */ /* 0x0003e20000100800 */
[----:B------:R-:W-:-:S03]  /*62d0*/  @P3 IMAD.MOV.U32 R112, RZ, RZ, R114 ;  /* 0x000000ffff703224 */ /* 0x000fc600078e0072 */
[----:B------:R4:W-:Y:S01]  /*62e0*/  STL [R1+0xd0], R115 ;  /* 0x0000d07301007387 */ /* 0x0009e20000100800 */
[----:B------:R-:W-:Y:S01]  /*62f0*/  @P3 IMAD.MOV.U32 R113, RZ, RZ, R115 ;  /* 0x000000ffff713224 */ /* 0x000fe200078e0073 */
[----:B0-----:R-:W-:Y:S02]  /*6300*/  PRMT R141, RZ, 0x7610, R141 ;  /* 0x00007610ff8d7816 */ /* 0x001fe4000000008d */
[----:B-1----:R-:W-:Y:S01]  /*6310*/  IADD3 R114, P4, PT, R3, UR4, RZ ;  /* 0x0000000403727c10 */ /* 0x002fe2000ff9e0ff */
[----:B------:R0:W-:Y:S03]  /*6320*/  STS.U8 [R243+UR9+0x3000], R140 ;  /* 0x0030008cf3007988 */ /* 0x0001e60008000009 */
[----:B----4-:R-:W-:Y:S01]  /*6330*/  IADD3.X R115, PT, PT, R4, UR5, RZ, P4, !PT ;  /* 0x0000000504737c10 */ /* 0x010fe2000a7fe4ff */
[----:B------:R1:W4:Y:S01]  /*6340*/  @P3 LDG.E.U8 R141, desc[UR24][R112.64] ;  /* 0x00000018708d3981 */ /* 0x000322000c1e1100 */
[----:B0-----:R-:W-:Y:S01]  /*6350*/  PRMT R140, RZ, 0x7610, R140 ;  /* 0x00007610ff8c7816 */ /* 0x001fe2000000008c */
[----:B-1----:R-:W-:-:S02]  /*6360*/  @P3 IMAD.MOV.U32 R112, RZ, RZ, R114 ;  /* 0x000000ffff703224 */ /* 0x002fc400078e0072 */
[----:B------:R-:W-:-:S05]  /*6370*/  @P3 IMAD.MOV.U32 R113, RZ, RZ, R115 ;  /* 0x000000ffff713224 */ /* 0x000fca00078e0073 */
[----:B------:R0:W2:Y:S01]  /*6380*/  @P3 LDG.E.U8 R140, desc[UR24][R112.64] ;  /* 0x00000018708c3981 */ /* 0x0000a2000c1e1100 */
[----:B------:R-:W-:Y:S01]  /*6390*/  UIMAD UR4, UR12, 0x36, URZ ;  /* 0x000000360c0478a4 */ /* 0x000fe2000f8e02ff */
[----:B0-----:R-:W-:-:S04]  /*63a0*/  SHF.R.U64 R112, R120, 0x9, RZ ;  /* 0x0000000978707819 */ /* 0x001fc800000012ff */
[----:B------:R-:W-:Y:S01]  /*63b0*/  LOP3.LUT P3, RZ, R112, 0x1, RZ, 0xc0, !PT ;  /* 0x0000000170ff7812 */ /* 0x000fe2000786c0ff */
[----:B------:R-:W-:Y:S01]  /*63c0*/  USHF.R.S32.HI UR5, URZ, 0x1f, UR4 ;  /* 0x0000001fff057899 */ /* 0x000fe20008011404 */
[----:B------:R0:W-:Y:S04]  /*63d0*/  STL [R1+0xdc], R114 ;  /* 0x0000dc7201007387 */ /* 0x0001e80000100800 */
[----:B------:R1:W-:Y:S01]  /*63e0*/  STL [R1+0xd8], R115 ;  /* 0x0000d87301007387 */ /* 0x0003e20000100800 */
[----:B0-----:R-:W-:-:S03]  /*63f0*/  IADD3 R114, P4, PT, R0, UR4, RZ ;  /* 0x0000000400727c10 */ /* 0x001fc6000ff9e0ff */
[----:B------:R-:W-:Y:S01]  /*6400*/  STS.U8 [R243+UR9+0x1400], R143 ;  /* 0x0014008ff3007988 */ /* 0x000fe20008000009 */
[----:B-1----:R-:W-:-:S03]  /*6410*/  IADD3.X R115, PT, PT, R2, UR5, RZ, P4, !PT ;  /* 0x0000000502737c10 */ /* 0x002fc6000a7fe4ff */
[----:B------:R0:W-:Y:S01]  /*6420*/  STL [R1+0x154], R114 ;  /* 0x0001547201007387 */ /* 0x0001e20000100800 */
[----:B------:R-:W-:-:S03]  /*6430*/  @P3 IMAD.MOV.U32 R112, RZ, RZ, R114 ;  /* 0x000000ffff703224 */ /* 0x000fc600078e0072 */
[----:B------:R1:W-:Y:S01]  /*6440*/  STS.U8 [R243+UR9+0x3400], R145 ;  /* 0x00340091f3007988 */ /* 0x0003e20008000009 */
[----:B------:R-:W-:Y:S01]  /*6450*/  @P3 IMAD.MOV.U32 R113, RZ, RZ, R115 ;  /* 0x000000ffff713224 */ /* 0x000fe200078e0073 */
[----:B0-----:R-:W-:Y:S02]  /*6460*/  IADD3 R114, P4, PT, R3, UR4, RZ ;  /* 0x0000000403727c10 */ /* 0x001fe4000ff9e0ff */
[----:B------:R0:W-:Y:S01]  /*6470*/  STL [R1+0x150], R115 ;  /* 0x0001507301007387 */ /* 0x0001e20000100800 */
[----:B-1----:R-:W-:-:S03]  /*6480*/  PRMT R145, RZ, 0x7610, R145 ;  /* 0x00007610ff917816 */ /* 0x002fc60000000091 */
[----:B------:R1:W-:Y:S04]  /*6490*/  STS.U8 [R243+UR9+0x1800], R144 ;  /* 0x00180090f3007988 */ /* 0x0003e80008000009 */
[----:B------:R5:W2:Y:S01]  /*64a0*/  @P3 LDG.E.U8 R145, desc[UR24][R112.64] ;  /* 0x0000001870913981 */ /* 0x000aa2000c1e1100 */
[----:B0-----:R-:W-:Y:S02]  /*64b0*/  IADD3.X R115, PT, PT, R4, UR5, RZ, P4, !PT ;  /* 0x0000000504737c10 */ /* 0x001fe4000a7fe4ff */
[----:B-1----:R-:W-:Y:S01]  /*64c0*/  PRMT R144, RZ, 0x7610, R144 ;  /* 0x00007610ff907816 */ /* 0x002fe20000000090 */
[----:B-----5:R-:W-:Y:S02]  /*64d0*/  @P3 IMAD.MOV.U32 R112, RZ, RZ, R114 ;  /* 0x000000ffff703224 */ /* 0x020fe400078e0072 */
[----:B------:R-:W-:-:S05]  /*64e0*/  @P3 IMAD.MOV.U32 R113, RZ, RZ, R115 ;  /* 0x000000ffff713224 */ /* 0x000fca00078e0073 */
[----:B------:R0:W5:Y:S01]  /*64f0*/  @P3 LDG.E.U8 R144, desc[UR24][R112.64] ;  /* 0x0000001870903981 */ /* 0x000162000c1e1100 */
[----:B------:R-:W-:Y:S01]  /*6500*/  UIMAD UR4, UR12, 0x3e, URZ ;  /* 0x0000003e0c0478a4 */ /* 0x000fe2000f8e02ff */
[----:B0-----:R-:W-:-:S04]  /*6510*/  SHF.R.U64 R112, R120, 0x1, RZ ;  /* 0x0000000178707819 */ /* 0x001fc800000012ff */
[----:B------:R-:W-:Y:S01]  /*6520*/  LOP3.LUT P3, RZ, R112, 0x1, RZ, 0xc0, !PT ;  /* 0x0000000170ff7812 */ /* 0x000fe2000786c0ff */
[----:B------:R-:W-:Y:S01]  /*6530*/  USHF.R.S32.HI UR5, URZ, 0x1f, UR4 ;  /* 0x0000001fff057899 */ /* 0x000fe20008011404 */
[----:B------:R0:W-:Y:S04]  /*6540*/  STL [R1+0x15c], R114 ;  /* 0x00015c7201007387 */ /* 0x0001e80000100800 */
[----:B------:R1:W-:Y:S01]  /*6550*/  STL [R1+0x158], R115 ;  /* 0x0001587301007387 */ /* 0x0003e20000100800 */
[----:B0-----:R-:W-:-:S04]  /*6560*/  IADD3 R114, P4, PT, R0, UR4, RZ ;  /* 0x0000000400727c10 */ /* 0x001fc8000ff9e0ff */
[----:B-1----:R-:W-:Y:S01]  /*6570*/  IADD3.X R115, PT, PT, R2, UR5, RZ, P4, !PT ;  /* 0x0000000502737c10 */ /* 0x002fe2000a7fe4ff */
[----:B------:R0:W-:Y:S01]  /*6580*/  STL [R1+0x1d4], R114 ;  /* 0x0001d47201007387 */ /* 0x0001e20000100800 */
[----:B------:R-:W-:Y:S01]  /*6590*/  @P3 IMAD.MOV.U32 R112, RZ, RZ, R114 ;  /* 0x000000ffff703224 */ /* 0x000fe200078e0072 */
[----:B------:R-:W-:Y:S02]  /*65a0*/  PRMT R143, RZ, 0x7610, R143 ;  /* 0x00007610ff8f7816 */ /* 0x000fe4000000008f */
[----:B------:R1:W-:Y:S01]  /*65b0*/  STL [R1+0x1d0], R115 ;  /* 0x0001d07301007387 */ /* 0x0003e20000100800 */
[----:B------:R-:W-:Y:S01]  /*65c0*/  @P3 IMAD.MOV.U32 R113, RZ, RZ, R115 ;  /* 0x000000ffff713224 */ /* 0x000fe200078e0073 */
[----:B0-----:R-:W-:Y:S02]  /*65d0*/  IADD3 R114, P4, PT, R3, UR4, RZ ;  /* 0x0000000403727c10 */ /* 0x001fe4000ff9e0ff */
[----:B------:R0:W-:Y:S02]  /*65e0*/  STS.U8 [R243+UR9+0x3800], R150 ;  /* 0x00380096f3007988 */ /* 0x0001e40008000009 */
[----:B-1----:R-:W-:-:S02]  /*65f0*/  IADD3.X R115, PT, PT, R4, UR5, RZ, P4, !PT ;  /* 0x0000000504737c10 */ /* 0x002fc4000a7fe4ff */
[----:B------:R1:W2:Y:S01]  /*6600*/  @P3 LDG.E.U8 R143, desc[UR24][R112.64] ;  /* 0x00000018708f3981 */ /* 0x0002a2000c1e1100 */
[----:B0-----:R-:W-:Y:S01]  /*6610*/  PRMT R150, RZ, 0x7610, R150 ;  /* 0x00007610ff967816 */ /* 0x001fe20000000096 */
[----:B-1----:R-:W-:Y:S02]  /*6620*/  @P3 IMAD.MOV.U32 R112, RZ, RZ, R114 ;  /* 0x000000ffff703224 */ /* 0x002fe400078e0072 */
[----:B------:R-:W-:Y:S01]  /*6630*/  @P3 IMAD.MOV.U32 R113, RZ, RZ, R115 ;  /* 0x000000ffff713224 */ /* 0x000fe200078e0073 */
[----:B------:R-:W-:-:S04]  /*6640*/  UIMAD UR4, UR12, 0x7, URZ ;  /* 0x000000070c0478a4 */ /* 0x000fc8000f8e02ff */
[----:B------:R0:W2:Y:S01]  /*6650*/  @P3 LDG.E.U8 R150, desc[UR24][R112.64] ;  /* 0x0000001870963981 */ /* 0x0000a2000c1e1100 */
[----:B------:R-:W-:-:S03]  /*6660*/  USHF.R.S32.HI UR5, URZ, 0x1f, UR4 ;  /* 0x0000001fff057899 */ /* 0x000fc60008011404 */
[----:B------:R-:W-:Y:S01]  /*6670*/  STS.U8 [R243+UR9+0x1c00], R149 ;  /* 0x001c0095f3007988 */ /* 0x000fe20008000009 */
[----:B0-----:R-:W-:-:S03]  /*6680*/  VIADD R112, R239, 0xfffffff8 ;  /* 0xfffffff8ef707836 */ /* 0x001fc60000000000 */
[----:B------:R-:W-:Y:S02]  /*6690*/  STS.U8 [R243+UR9+0x3c00], R148 ;  /* 0x003c0094f3007988 */ /* 0x000fe40008000009 */
[----:B------:R-:W-:Y:S02]  /*66a0*/  ISETP.GE.U32.AND P3, PT, R112, 0x7fffffb9, PT ;  /* 0x7fffffb97000780c */ /* 0x000fe40003f66070 */
[----:B------:R-:W-:Y:S01]  /*66b0*/  STS.U8 [R242+UR9+0x80], R151 ;  /* 0x00008097f2007988 */ /* 0x000fe20008000009 */
[----:B------:R-:W-:-:S03]  /*66c0*/  IADD3 R112, P4, PT, R0, UR4, RZ ;  /* 0x0000000400707c10 */ /* 0x000fc6000ff9e0ff */
[----:B------:R-:W-:Y:S01]  /*66d0*/  STS.U8 [R242+UR9+0x2080], R152 ;  /* 0x00208098f2007988 */ /* 0x000fe20008000009 */
[----:B------:R-:W-:-:S03]  /*66e0*/  IADD3.X R113, PT, PT, R2, UR5, RZ, P4, !PT ;  /* 0x0000000502717c10 */ /* 0x000fc6000a7fe4ff */
[----:B------:R0:W-:Y:S04]  /*66f0*/  STS.U8 [R242+UR9+0x480], R154 ;  /* 0x0004809af2007988 */ /* 0x0001e80008000009 */
[----:B------:R-:W-:Y:S04]  /*6700*/  STS.U8 [R242+UR9+0x2480], R153 ;  /* 0x00248099f2007988 */ /* 0x000fe80008000009 */
[----:B------:R1:W-:Y:S04]  /*6710*/  STL [R1+0x1dc], R114 ;  /* 0x0001dc7201007387 */ /* 0x0003e80000100800 */
[----:B------:R-:W-:Y:S01]  /*6720*/  STS.U8 [R242+UR9+0x880], R165 ;  /* 0x000880a5f2007988 */ /* 0x000fe20008000009 */
[----:B0-----:R-:W-:-:S03]  /*6730*/  PRMT R154, RZ, 0x7610, R154 ;  /* 0x00007610ff9a7816 */ /* 0x001fc6000000009a */
[----:B------:R-:W-:Y:S01]  /*6740*/  STS.U8 [R242+UR9+0x2880], R164 ;  /* 0x002880a4f2007988 */ /* 0x000fe20008000009 */
[----:B-1----:R-:W-:-:S03]  /*6750*/  IADD3 R114, P4, PT, R3, UR4, RZ ;  /* 0x0000000403727c10 */ /* 0x002fc6000ff9e0ff */
[----:B------:R0:W-:Y:S01]  /*6760*/  STS.U8 [R242+UR9+0xc80], R155 ;  /* 0x000c809bf2007988 */ /* 0x0001e20008000009 */
[----:B------:R-:W-:-:S03]  /*6770*/  UIMAD UR4, UR12, 0xf, URZ ;  /* 0x0000000f0c0478a4 */ /* 0x000fc6000f8e02ff */
[----:B------:R1:W-:Y:S01]  /*6780*/  STL [R1+0x1d8], R115 ;  /* 0x0001d87301007387 */ /* 0x0003e20000100800 */
[----:B0-----:R-:W-:Y:S02]  /*6790*/  PRMT R155, RZ, 0x7610, R155 ;  /* 0x00007610ff9b7816 */ /* 0x001fe4000000009b */
[----:B-1----:R-:W-:Y:S01]  /*67a0*/  IADD3.X R115, PT, PT, R4, UR5, RZ, P4, !PT ;  /* 0x0000000504737c10 */ /* 0x002fe2000a7fe4ff */
[----:B------:R-:W-:-:S03]  /*67b0*/  USHF.R.S32.HI UR5, URZ, 0x1f, UR4 ;  /* 0x0000001fff057899 */ /* 0x000fc60008011404 */
[----:B------:R-:W2:Y:S04]  /*67c0*/  @!P3 LDG.E.U8 R155, desc[UR24][R112.64] ;  /* 0x00000018709bb981 */ /* 0x000ea8000c1e1100 */
[----:B------:R-:W2:Y:S01]  /*67d0*/  @!P3 LDG.E.U8 R154, desc[UR24][R114.64] ;  /* 0x00000018729ab981 */ /* 0x000ea2000c1e1100 */
[----:B------:R-:W-:Y:S02]  /*67e0*/  ISETP.GE.U32.AND P3, PT, R116, 0x7fffffb1, PT ;  /* 0x7fffffb17400780c */ /* 0x000fe40003f66070 */
[----:B------:R-:W-:Y:S01]  /*67f0*/  IADD3 R116, P4, PT, R0, UR4, RZ ;  /* 0x0000000400747c10 */ /* 0x000fe2000ff9e0ff */
[----:B------:R-:W-:Y:S01]  /*6800*/  STS.U8 [R242+UR9+0x2c80], R186 ;  /* 0x002c80baf2007988 */ /* 0x000fe20008000009 */
[----:B------:R-:W-:Y:S02]  /*6810*/  LOP3.LUT P5, RZ, R118, 0x1, RZ, 0xc0, !PT ;  /* 0x0000000176ff7812 */ /* 0x000fe400078ac0ff */
[----:B------:R-:W-:Y:S01]  /*6820*/  IADD3.X R117, PT, PT, R2, UR5, RZ, P4, !PT ;  /* 0x0000000502757c10 */ /* 0x000fe2000a7fe4ff */
[----:B------:R-:W-:Y:S01]  /*6830*/  STS.U8 [R242+UR9+0x1080], R178 ;  /* 0x001080b2f2007988 */ /* 0x000fe20008000009 */
[----:B------:R-:W-:-:S03]  /*6840*/  IADD3 R118, P4, PT, R3, UR4, RZ ;  /* 0x0000000403767c10 */ /* 0x000fc6000ff9e0ff */
[----:B------:R-:W-:Y:S01]  /*6850*/  STS.U8 [R242+UR9+0x3080], R177 ;  /* 0x003080b1f2007988 */ /* 0x000fe20008000009 */
[----:B------:R-:W-:Y:S02]  /*6860*/  PRMT R153, RZ, 0x7610, R153 ;  /* 0x00007610ff997816 */ /* 0x000fe40000000099 */
[----:B------:R-:W-:Y:S01]  /*6870*/  PRMT R152, RZ, 0x7610, R152 ;  /* 0x00007610ff987816 */ /* 0x000fe20000000098 */
[----:B------:R-:W-:Y:S01]  /*6880*/  STS.U8 [R242+UR9+0x1480], R220 ;  /* 0x001480dcf2007988 */ /* 0x000fe20008000009 */
[----:B------:R-:W-:Y:S01]  /*6890*/  IADD3.X R119, PT, PT, R4, UR5, RZ, P4, !PT ;  /* 0x0000000504777c10 */ /* 0x000fe2000a7fe4ff */
[----:B------:R-:W-:Y:S02]  /*68a0*/  UIMAD UR4, UR12, 0x17, URZ ;  /* 0x000000170c0478a4 */ /* 0x000fe4000f8e02ff */
[----:B------:R-:W-:Y:S01]  /*68b0*/  STS.U8 [R242+UR9+0x3480], R214 ;  /* 0x003480d6f2007988 */ /* 0x000fe20008000009 */
[----:B------:R-:W-:-:S03]  /*68c0*/  SHF.R.U64 R120, R120, 0x8, RZ ;  /* 0x0000000878787819 */ /* 0x000fc600000012ff */
[----:B------:R-:W-:Y:S04]  /*68d0*/  STS.U8 [R242+UR9+0x1880], R213 ;  /* 0x001880d5f2007988 */ /* 0x000fe80008000009 */
[----:B------:R-:W-:Y:S01]  /*68e0*/  STS.U8 [R242+UR9+0x3880], R222 ;  /* 0x003880def2007988 */ /* 0x000fe20008000009 */
[----:B------:R-:W-:-:S03]  /*68f0*/  USHF.R.S32.HI UR5, URZ, 0x1f, UR4 ;  /* 0x0000001fff057899 */ /* 0x000fc60008011404 */
[----:B------:R-:W-:Y:S04]  /*6900*/  STS.U8 [R242+UR9+0x1c80], R218 ;  /* 0x001c80daf2007988 */ /* 0x000fe80008000009 */
[----:B------:R-:W-:Y:S04]  /*6910*/  STS.U8 [R242+UR9+0x3c80], R217 ;  /* 0x003c80d9f2007988 */ /* 0x000fe80008000009 */
[----:B------:R-:W-:Y:S04]  /*6920*/  STS.U8 [R241+UR9+0x100], R206 ;  /* 0x000100cef1007988 */ /* 0x000fe80008000009 */
[----:B------:R-:W-:Y:S04]  /*6930*/  STS.U8 [R241+UR9+0x2100], R219 ;  /* 0x002100dbf1007988 */ /* 0x000fe80008000009 */
[----:B------:R-:W3:Y:S04]  /*6940*/  @!P3 LDG.E.U8 R153, desc[UR24][R116.64] ;  /* 0x000000187499b981 */ /* 0x000ee8000c1e1100 */
[----:B------:R-:W3:Y:S01]  /*6950*/  @!P3 LDG.E.U8 R152, desc[UR24][R118.64] ;  /* 0x000000187698b981 */ /* 0x000ee2000c1e1100 */
[----:B------:R-:W-:-:S02]  /*6960*/  LOP3.LUT P3, RZ, R120, 0x1, RZ, 0xc0, !PT ;  /* 0x0000000178ff7812 */ /* 0x000fc4000786c0ff */
[----:B------:R-:W-:Y:S01]  /*6970*/  IADD3 R120, P6, PT, R0, UR4, RZ ;  /* 0x0000000400787c10 */ /* 0x000fe2000ffde0ff */
[----:B------:R-:W-:Y:S01]  /*6980*/  STS.U8 [R241+UR9+0x500], R211 ;  /* 0x000500d3f1007988 */ /* 0x000fe20008000009 */
[----:B------:R-:W-:-:S03]  /*6990*/  LOP3.LUT P4, RZ, R121, 0x1, RZ, 0xc0, !PT ;  /* 0x0000000179ff7812 */ /* 0x000fc6000788c0ff */
[----:B------:R-:W-:Y:S01]  /*69a0*/  STS.U8 [R241+UR9+0x2500], R210 ;  /* 0x002500d2f1007988 */ /* 0x000fe20008000009 */
[----:B------:R-:W-:-:S03]  /*69b0*/  IADD3.X R121, PT, PT, R2, UR5, RZ, P6, !PT ;  /* 0x0000000502797c10 */ /* 0x000fc6000b7fe4ff */
[----:B------:R-:W-:Y:S01]  /*69c0*/  STS.U8 [R241+UR9+0x900], R215 ;  /* 0x000900d7f1007988 */ /* 0x000fe20008000009 */
[----:B------:R-:W-:-:S03]  /*69d0*/  LOP3.LUT P6, RZ, R129, 0x1, RZ, 0xc0, !PT ;  /* 0x0000000181ff7812 */ /* 0x000fc600078cc0ff */
[----:B------:R-:W-:Y:S04]  /*69e0*/  STS.U8 [R241+UR9+0x2900], R205 ;  /* 0x002900cdf1007988 */ /* 0x000fe80008000009 */
[----:B------:R-:W-:Y:S04]  /*69f0*/  STS.U8 [R241+UR9+0xd00], R199 ;  /* 0x000d00c7f1007988 */ /* 0x000fe80008000009 */
[----:B------:R-:W-:Y:S01]  /*6a00*/  STS.U8 [R241+UR9+0x2d00], R221 ;  /* 0x002d00ddf1007988 */ /* 0x000fe20008000009 */
[----:B------:R-:W-:-:S03]  /*6a10*/  LOP3.LUT R164, R243, 0x30, RZ, 0x3c, !PT ;  /* 0x00000030f3a47812 */ /* 0x000fc600078e3cff */
[----:B------:R-:W-:Y:S04]  /*6a20*/  STS.U8 [R241+UR9+0x1100], R203 ;  /* 0x001100cbf1007988 */ /* 0x000fe80008000009 */
[----:B------:R-:W-:Y:S04]  /*6a30*/  STS.U8 [R241+UR9+0x3100], R194 ;  /* 0x003100c2f1007988 */ /* 0x000fe80008000009 */
[----:B------:R-:W-:Y:S04]  /*6a40*/  STS.U8 [R241+UR9+0x1500], R208 ;  /* 0x001500d0f1007988 */ /* 0x000fe80008000009 */
[----:B------:R-:W-:Y:S01]  /*6a50*/  STS.U8 [R241+UR9+0x3500], R207 ;  /* 0x003500cff1007988 */ /* 0x000fe20008000009 */
[----:B------:R-:W-:-:S03]  /*6a60*/  PRMT R151, RZ, 0x7610, R151 ;  /* 0x00007610ff977816 */ /* 0x000fc60000000097 */
[----:B------:R-:W-:Y:S04]  /*6a70*/  STS.U8 [R241+UR9+0x1900], R191 ;  /* 0x001900bff1007988 */ /* 0x000fe80008000009 */
        /* <DEDUP_REMOVED lines=9> */
[----:B------:R-:W3:Y:S01]  /*6b10*/  @P6 LDG.E.U8 R151, desc[UR24][R120.64] ;  /* 0x0000001878976981 */ /* 0x000ee2000c1e1100 */
[----:B------:R-:W-:-:S03]  /*6b20*/  IADD3 R122, P6, PT, R3, UR4, RZ ;  /* 0x00000004037a7c10 */ /* 0x000fc6000ffde0ff */
[----:B------:R-:W-:Y:S01]  /*6b30*/  STS.U8 [R164+UR9+0xd80], R179 ;  /* 0x000d80b3a4007988 */ /* 0x000fe20008000009 */
[----:B------:R-:W-:-:S03]  /*6b40*/  IADD3.X R123, PT, PT, R4, UR5, RZ, P6, !PT ;  /* 0x00000005047b7c10 */ /* 0x000fc6000b7fe4ff */
[----:B------:R-:W-:Y:S01]  /*6b50*/  STS.U8 [R164+UR9+0x2d80], R204 ;  /* 0x002d80cca4007988 */ /* 0x000fe20008000009 */
[----:B------:R-:W-:-:S03]  /*6b60*/  LOP3.LUT R165, R243, 0x40, RZ, 0x3c, !PT ;  /* 0x00000040f3a57812 */ /* 0x000fc600078e3cff */
[----:B------:R-:W-:Y:S01]  /*6b70*/  STS.U8 [R164+UR9+0x1180], R181 ;  /* 0x001180b5a4007988 */ /* 0x000fe20008000009 */
[----:B------:R-:W-:-:S03]  /*6b80*/  LOP3.LUT P6, RZ, R129, 0x1, RZ, 0xc0, !PT ;  /* 0x0000000181ff7812 */ /* 0x000fc600078cc0ff */
[----:B------:R-:W-:Y:S04]  /*6b90*/  STS.U8 [R164+UR9+0x3180], R185 ;  /* 0x003180b9a4007988 */ /* 0x000fe80008000009 */
[----:B------:R-:W-:Y:S04]  /*6ba0*/  STS.U8 [R164+UR9+0x1580], R193 ;  /* 0x001580c1a4007988 */ /* 0x000fe80008000009 */
[----:B------:R-:W-:Y:S04]  /*6bb0*/  STS.U8 [R164+UR9+0x3580], R192 ;  /* 0x003580c0a4007988 */ /* 0x000fe80008000009 */
[----:B------:R-:W-:Y:S04]  /*6bc0*/  STS.U8 [R164+UR9+0x1980], R171 ;  /* 0x001980aba4007988 */ /* 0x000fe80008000009 */
[----:B------:R-:W-:Y:S04]  /*6bd0*/  STS.U8 [R164+UR9+0x3980], R197 ;  /* 0x003980c5a4007988 */ /* 0x000fe80008000009 */
[----:B------:R-:W-:Y:S01]  /*6be0*/  STS.U8 [R164+UR9+0x1d80], R176 ;  /* 0x001d80b0a4007988 */ /* 0x000fe20008000009 */
[----:B------:R-:W-:-:S03]  /*6bf0*/  PRMT R149, RZ, 0x7610, R149 ;  /* 0x00007610ff957816 */ /* 0x000fc60000000095 */
[----:B------:R-:W-:Y:S01]  /*6c00*/  STS.U8 [R164+UR9+0x3d80], R175 ;  /* 0x003d80afa4007988 */ /* 0x000fe20008000009 */
[----:B------:R-:W-:-:S03]  /*6c10*/  UIMAD UR4, UR12, 0x1f, URZ ;  /* 0x0000001f0c0478a4 */ /* 0x000fc6000f8e02ff */
[----:B------:R-:W-:Y:S04]  /*6c20*/  STS.U8 [R165+UR9+0x200], R166 ;  /* 0x000200a6a5007988 */ /* 0x000fe80008000009 */
[----:B------:R-:W-:Y:S04]  /*6c30*/  STS.U8 [R165+UR9+0x2200], R188 ;  /* 0x002200bca5007988 */ /* 0x000fe80008000009 */
[----:B------:R-:W-:Y:S04]  /*6c40*/  STS.U8 [R165+UR9+0x600], R170 ;  /* 0x000600aaa5007988 */ /* 0x000fe80008000009 */
[----:B------:R-:W-:Y:S01]  /*6c50*/  STS.U8 [R165+UR9+0x2600], R169 ;  /* 0x002600a9a5007988 */ /* 0x000fe20008000009 */
[----:B------:R-:W-:-:S03]  /*6c60*/  USHF.R.S32.HI UR5, URZ, 0x1f, UR4 ;  /* 0x0000001fff057899 */ /* 0x000fc60008011404 */
[----:B------:R-:W-:Y:S04]  /*6c70*/  STS.U8 [R165+UR9+0xa00], R173 ;  /* 0x000a00ada5007988 */ /* 0x000fe80008000009 */
[----:B------:R-:W-:Y:S04]  /*6c80*/  STS.U8 [R165+UR9+0x2a00], R172 ;  /* 0x002a00aca5007988 */ /* 0x000fe80008000009 */
[----:B------:R-:W-:Y:S04]  /*6c90*/  STS.U8 [R165+UR9+0xe00], R159 ;  /* 0x000e009fa5007988 */ /* 0x000fe80008000009 */
[----:B------:R-:W-:Y:S04]  /*6ca0*/  STS.U8 [R165+UR9+0x2e00], R167 ;  /* 0x002e00a7a5007988 */ /* 0x000fe80008000009 */
[----:B------:R0:W-:Y:S04]  /*6cb0*/  STS.U8 [R165+UR9+0x1200], R162 ;  /* 0x001200a2a5007988 */ /* 0x0001e80008000009 */
[----:B------:R-:W5:Y:S01]  /*6cc0*/  @P6 LDG.E.U8 R149, desc[UR24][R122.64] ;  /* 0x000000187a956981 */ /* 0x000f62000c1e1100 */
[----:B------:R-:W-:-:S03]  /*6cd0*/  IADD3 R246, P6, PT, R0, UR4, RZ ;  /* 0x0000000400f67c10 */ /* 0x000fc6000ffde0ff */
[----:B------:R-:W-:Y:S01]  /*6ce0*/  STS.U8 [R165+UR9+0x3200], R209 ;  /* 0x003200d1a5007988 */ /* 0x000fe20008000009 */
[----:B0-----:R-:W-:-:S03]  /*6cf0*/  LOP3.LUT R162, R243, 0x50, RZ, 0x3c, !PT ;  /* 0x00000050f3a27812 */ /* 0x001fc600078e3cff */
[----:B------:R-:W-:Y:S01]  /*6d00*/  STS.U8 [R165+UR9+0x1600], R184 ;  /* 0x001600b8a5007988 */ /* 0x000fe20008000009 */
[----:B------:R-:W-:-:S03]  /*6d10*/  IADD3.X R245, PT, PT, R2, UR5, RZ, P6, !PT ;  /* 0x0000000502f57c10 */ /* 0x000fc6000b7fe4ff */
[----:B------:R-:W-:Y:S01]  /*6d20*/  STS.U8 [R165+UR9+0x3600], R183 ;  /* 0x003600b7a5007988 */ /* 0x000fe20008000009 */
[----:B------:R-:W-:-:S03]  /*6d30*/  IADD3 R248, P6, PT, R3, UR4, RZ ;  /* 0x0000000403f87c10 */ /* 0x000fc6000ffde0ff */
[----:B------:R-:W-:Y:S04]  /*6d40*/  STS.U8 [R165+UR9+0x1a00], R190 ;  /* 0x001a00bea5007988 */ /* 0x000fe80008000009 */
[----:B------:R-:W-:Y:S01]  /*6d50*/  STS.U8 [R165+UR9+0x3a00], R180 ;  /* 0x003a00b4a5007988 */ /* 0x000fe20008000009 */
[----:B------:R-:W-:-:S03]  /*6d60*/  PRMT R148, RZ, 0x7610, R148 ;  /* 0x00007610ff947816 */ /* 0x000fc60000000094 */
[----:B------:R-:W-:Y:S04]  /*6d70*/  STS.U8 [R165+UR9+0x1e00], R189 ;  /* 0x001e00bda5007988 */ /* 0x000fe80008000009 */
[----:B------:R0:W-:Y:S01]  /*6d80*/  STS.U8 [R165+UR9+0x3e00], R161 ;  /* 0x003e00a1a5007988 */ /* 0x0001e20008000009 */
[----:B------:R-:W-:-:S03]  /*6d90*/  IADD3.X R247, PT, PT, R4, UR5, RZ, P6, !PT ;  /* 0x0000000504f77c10 */ /* 0x000fc6000b7fe4ff */
[----:B------:R-:W-:Y:S04]  /*6da0*/  STS.U8 [R162+UR9+0x280], R202 ;  /* 0x000280caa2007988 */ /* 0x000fe80008000009 */
[----:B------:R1:W-:Y:S01]  /*6db0*/  STS.U8 [R162+UR9+0x2280], R160 ;  /* 0x002280a0a2007988 */ /* 0x0003e20008000009 */
[----:B0-----:R-:W-:-:S03]  /*6dc0*/  @!P2 IMAD.MOV.U32 R161, RZ, RZ, R245 ;  /* 0x000000ffffa1a224 */ /* 0x001fc600078e00f5 */
[----:B------:R-:W-:Y:S04]  /*6dd0*/  STS.U8 [R162+UR9+0x680], R174 ;  /* 0x000680aea2007988 */ /* 0x000fe80008000009 */
[----:B------:R-:W-:Y:S01]  /*6de0*/  STS.U8 [R162+UR9+0x2680], R163 ;  /* 0x002680a3a2007988 */ /* 0x000fe20008000009 */
[----:B-1----:R-:W-:-:S03]  /*6df0*/  @!P2 IMAD.MOV.U32 R160, RZ, RZ, R246 ;  /* 0x000000ffffa0a224 */ /* 0x002fc600078e00f6 */
[----:B------:R-:W-:Y:S01]  /*6e00*/  STS.U8 [R162+UR9+0xa80], R168 ;  /* 0x000a80a8a2007988 */ /* 0x000fe20008000009 */
[----:B------:R-:W-:-:S03]  /*6e10*/  UIMAD UR4, UR12, 0x27, URZ ;  /* 0x000000270c0478a4 */ /* 0x000fc6000f8e02ff */
[----:B------:R0:W-:Y:S04]  /*6e20*/  STS.U8 [R162+UR9+0x2a80], R147 ;  /* 0x002a8093a2007988 */ /* 0x0001e80008000009 */
[----:B------:R1:W5:Y:S01]  /*6e30*/  @!P2 LDG.E.U8 R148, desc[UR24][R160.64] ;  /* 0x00000018a094a981 */ /* 0x000362000c1e1100 */
[----:B------:R-:W-:Y:S01]  /*6e40*/  USHF.R.S32.HI UR5, URZ, 0x1f, UR4 ;  /* 0x0000001fff057899 */ /* 0x000fe20008011404 */
[----:B0-----:R-:W-:Y:S01]  /*6e50*/  PRMT R147, RZ, 0x7610, R147 ;  /* 0x00007610ff937816 */ /* 0x001fe20000000093 */
[----:B-1----:R-:W-:Y:S02]  /*6e60*/  @!P2 IMAD.MOV.U32 R160, RZ, RZ, R248 ;  /* 0x000000ffffa0a224 */ /* 0x002fe400078e00f8 */
[----:B------:R-:W-:Y:S01]  /*6e70*/  @!P2 IMAD.MOV.U32 R161, RZ, RZ, R247 ;  /* 0x000000ffffa1a224 */ /* 0x000fe200078e00f7 */
[----:B------:R0:W-:Y:S04]  /*6e80*/  STS.U8 [R162+UR9+0xe80], R158 ;  /* 0x000e809ea2007988 */ /* 0x0001e80008000009 */
[----:B------:R1:W5:Y:S01]  /*6e90*/  @!P2 LDG.E.U8 R147, desc[UR24][R160.64] ;  /* 0x00000018a093a981 */ /* 0x000362000c1e1100 */
[----:B------:R-:W-:-:S03]  /*6ea0*/  IADD3 R159, P2, PT, R0, UR4, RZ ;  /* 0x00000004009f7c10 */ /* 0x000fc6000ff5e0ff */
[----:B------:R1:W-:Y:S01]  /*6eb0*/  STS.U8 [R162+UR9+0x2e80], R157 ;  /* 0x002e809da2007988 */ /* 0x0003e20008000009 */
[----:B------:R-:W-:Y:S01]  /*6ec0*/  IADD3.X R165, PT, PT, R2, UR5, RZ, P2, !PT ;  /* 0x0000000502a57c10 */ /* 0x000fe200097fe4ff */
[----:B0-----:R-:W-:Y:S02]  /*6ed0*/  @P5 IMAD.MOV.U32 R158, RZ, RZ, R159 ;  /* 0x000000ffff9e5224 */ /* 0x001fe400078e009f */
[----:B------:R0:W-:Y:S01]  /*6ee0*/  STS.U8 [R162+UR9+0x1280], R146 ;  /* 0x00128092a2007988 */ /* 0x0001e20008000009 */
[----:B-1----:R-:W-:Y:S01]  /*6ef0*/  IADD3 R157, P2, PT, R3, UR4, RZ ;  /* 0x00000004039d7c10 */ /* 0x002fe2000ff5e0ff */
[----:B------:R-:W-:Y:S02]  /*6f00*/  UIMAD UR4, UR12, 0x2f, URZ ;  /* 0x0000002f0c0478a4 */ /* 0x000fe4000f8e02ff */
[----:B------:R1:W-:Y:S01]  /*6f10*/  STL [R1+0x64], R159 ;  /* 0x0000649f01007387 */ /* 0x0003e20000100800 */
[----:B0-----:R-:W-:Y:S02]  /*6f20*/  PRMT R146, RZ, 0x7610, R146 ;  /* 0x00007610ff927816 */ /* 0x001fe40000000092 */
[----:B------:R-:W-:Y:S01]  /*6f30*/  IADD3.X R160, PT, PT, R4, UR5, RZ, P2, !PT ;  /* 0x0000000504a07c10 */ /* 0x000fe200097fe4ff */
[----:B------:R-:W-:Y:S01]  /*6f40*/  STS.U8 [R162+UR9+0x3280], R156 ;  /* 0x0032809ca2007988 */ /* 0x000fe20008000009 */
[----:B------:R-:W-:-:S03]  /*6f50*/  USHF.R.S32.HI UR5, URZ, 0x1f, UR4 ;  /* 0x0000001fff057899 */ /* 0x000fc60008011404 */
[----:B------:R0:W-:Y:S01]  /*6f60*/  STS.U8 [R162+UR9+0x1680], R133 ;  /* 0x00168085a2007988 */ /* 0x0001e20008000009 */
[----:B-1----:R-:W-:Y:S01]  /*6f70*/  @P5 IMAD.MOV.U32 R159, RZ, RZ, R165 ;  /* 0x000000ffff9f5224 */ /* 0x002fe200078e00a5 */
[----:B------:R-:W-:Y:S02]  /*6f80*/  PRMT R129, RZ, 0x7610, R129 ;  /* 0x00007610ff817816 */ /* 0x000fe40000000081 */
[----:B------:R1:W-:Y:S04]  /*6f90*/  STS.U8 [R162+UR9+0x3680], R128 ;  /* 0x00368080a2007988 */ /* 0x0003e80008000009 */
[----:B------:R2:W5:Y:S01]  /*6fa0*/  @P5 LDG.E.U8 R146, desc[UR24][R158.64] ;  /* 0x000000189e925981 */ /* 0x000562000c1e1100 */
[----:B0-----:R-:W-:Y:S01]  /*6fb0*/  IADD3 R133, P2, PT, R0, UR4, RZ ;  /* 0x0000000400857c10 */ /* 0x001fe2000ff5e0ff */
[----:B------:R-:W-:-:S02]  /*6fc0*/  @P5 IMAD.MOV.U32 R156, RZ, RZ, R157 ;  /* 0x000000ffff9c5224 */ /* 0x000fc400078e009d */
[----:B------:R-:W-:Y:S01]  /*6fd0*/  STL [R1+0x60], R165 ;  /* 0x000060a501007387 */ /* 0x000fe20000100800 */
[----:B-1----:R-:W-:-:S03]  /*6fe0*/  PRMT R128, RZ, 0x7610, R128 ;  /* 0x00007610ff807816 */ /* 0x002fc60000000080 */
[----:B------:R-:W-:Y:S01]  /*6ff0*/  STS.U8 [R162+UR9+0x1a80], R126 ;  /* 0x001a807ea2007988 */ /* 0x000fe20008000009 */
[----:B--2---:R-:W-:-:S03]  /*7000*/  IADD3.X R158, PT, PT, R2, UR5, RZ, P2, !PT ;  /* 0x00000005029e7c10 */ /* 0x004fc600097fe4ff */
[----:B------:R0:W-:Y:S04]  /*7010*/  STL [R1+0x6c], R157 ;  /* 0x00006c9d01007387 */ /* 0x0001e80000100800 */
[----:B------:R1:W-:Y:S04]  /*7020*/  STS.U8 [R162+UR9+0x3a80], R125 ;  /* 0x003a807da2007988 */ /* 0x0003e80008000009 */
[----:B------:R2:W-:Y:S01]  /*7030*/  STS.U8 [R162+UR9+0x1e80], R124 ;  /* 0x001e807ca2007988 */ /* 0x0005e20008000009 */
[----:B0-----:R-:W-:Y:S02]  /*7040*/  @P5 IMAD.MOV.U32 R157, RZ, RZ, R160 ;  /* 0x000000ffff9d5224 */ /* 0x001fe400078e00a0 */
[----:B-1----:R-:W-:-:S03]  /*7050*/  @P4 IMAD.MOV.U32 R125, RZ, RZ, R158 ;  /* 0x000000ffff7d4224 */ /* 0x002fc600078e009e */
[----:B------:R0:W5:Y:S01]  /*7060*/  @P5 LDG.E.U8 R129, desc[UR24][R156.64] ;  /* 0x000000189c815981 */ /* 0x000162000c1e1100 */
[----:B--2---:R-:W-:-:S03]  /*7070*/  @P4 IMAD.MOV.U32 R124, RZ, RZ, R133 ;  /* 0x000000ffff7c4224 */ /* 0x004fc600078e0085 */
[----:B------:R1:W-:Y:S04]  /*7080*/  STS.U8 [R162+UR9+0x3e80], R127 ;  /* 0x003e807fa2007988 */ /* 0x0003e80008000009 */
[----:B------:R2:W5:Y:S01]  /*7090*/  @P4 LDG.E.U8 R128, desc[UR24][R124.64] ;  /* 0x000000187c804981 */ /* 0x000562000c1e1100 */
[----:B0-----:R-:W-:Y:S02]  /*70a0*/  LOP3.LUT R156, R243, 0x60, RZ, 0x3c, !PT ;  /* 0x00000060f39c7812 */ /* 0x001fe400078e3cff */
[----:B--2---:R-:W-:Y:S01]  /*70b0*/  IADD3 R124, P2, PT, R3, UR4, RZ ;  /* 0x00000004037c7c10 */ /* 0x004fe2000ff5e0ff */
[----:B------:R-:W-:Y:S02]  /*70c0*/  UIMAD UR4, UR12, 0x37, URZ ;  /* 0x000000370c0478a4 */ /* 0x000fe4000f8e02ff */
[----:B------:R-:W-:Y:S01]  /*70d0*/  STS.U8 [R156+UR9+0x300], R132 ;  /* 0x000300849c007988 */ /* 0x000fe20008000009 */
[----:B-1----:R-:W-:-:S02]  /*70e0*/  PRMT R127, RZ, 0x7610, R127 ;  /* 0x00007610ff7f7816 */ /* 0x002fc4000000007f */
[----:B------:R-:W-:Y:S01]  /*70f0*/  IADD3.X R125, PT, PT, R4, UR5, RZ, P2, !PT ;  /* 0x00000005047d7c10 */ /* 0x000fe200097fe4ff */
[----:B------:R-:W-:Y:S01]  /*7100*/  STS.U8 [R156+UR9+0x2300], R131 ;  /* 0x002300839c007988 */ /* 0x000fe20008000009 */
[----:B------:R-:W-:-:S03]  /*7110*/  USHF.R.S32.HI UR5, URZ, 0x1f, UR4 ;  /* 0x0000001fff057899 */ /* 0x000fc60008011404 */
[----:B------:R0:W-:Y:S04]  /*7120*/  STS.U8 [R156+UR9+0x700], R130 ;  /* 0x000700829c007988 */ /* 0x0001e80008000009 */
[----:B------:R-:W-:Y:S04]  /*7130*/  STL [R1+0x68], R160 ;  /* 0x000068a001007387 */ /* 0x000fe80000100800 */
[----:B------:R-:W-:Y:S01]  /*7140*/  STL [R1+0xe4], R133 ;  /* 0x0000e48501007387 */ /* 0x000fe20000100800 */
[----:B0-----:R-:W-:-:S03]  /*7150*/  IADD3 R130, P2, PT, R0, UR4, RZ ;  /* 0x0000000400827c10 */ /* 0x001fc6000ff5e0ff */
[----:B------:R-:W-:Y:S01]  /*7160*/  STL [R1+0xe0], R158 ;  /* 0x0000e09e01007387 */ /* 0x000fe20000100800 */
[----:B------:R-:W-:-:S03]  /*7170*/  IADD3.X R131, PT, PT, R2, UR5, RZ, P2, !PT ;  /* 0x0000000502837c10 */ /* 0x000fc600097fe4ff */
[----:B------:R0:W-:Y:S04]  /*7180*/  STL [R1+0xec], R124 ;  /* 0x0000ec7c01007387 */ /* 0x0001e80000100800 */
[----:B------:R-:W-:Y:S04]  /*7190*/  STL [R1+0xe8], R125 ;  /* 0x0000e87d01007387 */ /* 0x000fe80000100800 */
[----:B------:R0:W2:Y:S01]  /*71a0*/  @P4 LDG.E.U8 R127, desc[UR24][R124.64] ;  /* 0x000000187c7f4981 */ /* 0x0000a2000c1e1100 */
[----:B------:R-:W-:-:S03]  /*71b0*/  PRMT R126, RZ, 0x7610, R126 ;  /* 0x00007610ff7e7816 */ /* 0x000fc6000000007e */
[----:B------:R1:W-:Y:S01]  /*71c0*/  STL [R1+0x164], R130 ;  /* 0x0001648201007387 */ /* 0x0003e20000100800 */
[----:B0-----:R-:W-:-:S03]  /*71d0*/  @P3 IMAD.MOV.U32 R124, RZ, RZ, R130 ;  /* 0x000000ffff7c3224 */ /* 0x001fc600078e0082 */
[----:B------:R0:W-:Y:S01]  /*71e0*/  STL [R1+0x160], R131 ;  /* 0x0001608301007387 */ /* 0x0001e20000100800 */
[----:B-1----:R-:W-:Y:S01]  /*71f0*/  IADD3 R130, P2, PT, R3, UR4, RZ ;  /* 0x0000000403827c10 */ /* 0x002fe2000ff5e0ff */
[----:B------:R-:W-:Y:S01]  /*7200*/  UIMAD UR4, UR12, 0x3f, URZ ;  /* 0x0000003f0c0478a4 */ /* 0x000fe2000f8e02ff */
[----:B------:R-:W-:Y:S02]  /*7210*/  @P3 IMAD.MOV.U32 R125, RZ, RZ, R131 ;  /* 0x000000ffff7d3224 */ /* 0x000fe400078e0083 */
[----:B0-----:R-:W-:Y:S01]  /*7220*/  IADD3.X R131, PT, PT, R4, UR5, RZ, P2, !PT ;  /* 0x0000000504837c10 */ /* 0x001fe200097fe4ff */
[----:B------:R-:W-:Y:S02]  /*7230*/  USHF.R.S32.HI UR5, URZ, 0x1f, UR4 ;  /* 0x0000001fff057899 */ /* 0x000fe40008011404 */
[----:B------:R-:W-:Y:S01]  /*7240*/  IADD3 R132, P2, PT, R0, UR4, RZ ;  /* 0x0000000400847c10 */ /* 0x000fe2000ff5e0ff */
[----:B------:R0:W2:Y:S03]  /*7250*/  @P3 LDG.E.U8 R126, desc[UR24][R124.64] ;  /* 0x000000187c7e3981 */ /* 0x0000a6000c1e1100 */
[----:B------:R-:W-:Y:S01]  /*7260*/  IADD3.X R133, PT, PT, R2, UR5, RZ, P2, !PT ;  /* 0x0000000502857c10 */ /* 0x000fe200097fe4ff */
[----:B------:R1:W-:Y:S01]  /*7270*/  STL [R1+0x16c], R130 ;  /* 0x00016c8201007387 */ /* 0x0003e20000100800 */
[----:B0-----:R-:W-:-:S03]  /*7280*/  PRMT R125, RZ, 0x7610, R125 ;  /* 0x00007610ff7d7816 */ /* 0x001fc6000000007d */
[----:B------:R0:W-:Y:S01]  /*7290*/  STL [R1+0x168], R131 ;  /* 0x0001688301007387 */ /* 0x0001e20000100800 */
[----:B------:R-:W-:-:S03]  /*72a0*/  PRMT R124, RZ, 0x7610, R124 ;  /* 0x00007610ff7c7816 */ /* 0x000fc6000000007c */
[----:B------:R1:W2:Y:S02]  /*72b0*/  @P3 LDG.E.U8 R125, desc[UR24][R130.64] ;  /* 0x00000018827d3981 */ /* 0x0002a4000c1e1100 */
[----:B-1----:R-:W-:Y:S02]  /*72c0*/  @!P1 IMAD.MOV.U32 R130, RZ, RZ, R132 ;  /* 0x000000ffff829224 */ /* 0x002fe400078e0084 */
[----:B0-----:R-:W-:-:S05]  /*72d0*/  @!P1 IMAD.MOV.U32 R131, RZ, RZ, R133 ;  /* 0x000000ffff839224 */ /* 0x001fca00078e0085 */
[----:B------:R0:W2:Y:S04]  /*72e0*/  @!P1 LDG.E.U8 R124, desc[UR24][R130.64] ;  /* 0x00000018827c9981 */ /* 0x0000a8000c1e1100 */
[----:B------:R-:W-:Y:S04]  /*72f0*/  STS.U8 [R156+UR9+0x2700], R136 ;  /* 0x002700889c007988 */ /* 0x000fe80008000009 */
[----:B------:R-:W-:Y:S04]  /*7300*/  STS.U8 [R156+UR9+0xb00], R135 ;  /* 0x000b00879c007988 */ /* 0x000fe80008000009 */
[----:B------:R-:W-:Y:S04]  /*7310*/  STS.U8 [R156+UR9+0x2b00], R134 ;  /* 0x002b00869c007988 */ /* 0x000fe80008000009 */
[----:B------:R-:W-:Y:S04]  /*7320*/  STS.U8 [R156+UR9+0xf00], R139 ;  /* 0x000f008b9c007988 */ /* 0x000fe80008000009 */
[----:B------:R-:W-:Y:S01]  /*7330*/  STS.U8 [R156+UR9+0x2f00], R138 ;  /* 0x002f008a9c007988 */ /* 0x000fe20008000009 */
[----:B------:R-:W-:-:S03]  /*7340*/  LOP3.LUT R186, R243, 0x70, RZ, 0x3c, !PT ;  /* 0x00000070f3ba7812 */ /* 0x000fc600078e3cff */
[----:B------:R-:W-:Y:S04]  /*7350*/  STS.U8 [R156+UR9+0x1300], R137 ;  /* 0x001300899c007988 */ /* 0x000fe80008000009 */
[----:B---3--:R-:W-:Y:S04]  /*7360*/  STS.U8 [R156+UR9+0x3300], R142 ;  /* 0x0033008e9c007988 */ /* 0x008fe80008000009 */
[----:B----4-:R-:W-:Y:S04]  /*7370*/  STS.U8 [R156+UR9+0x1700], R141 ;  /* 0x0017008d9c007988 */ /* 0x010fe80008000009 */
[----:B------:R-:W-:Y:S04]  /*7380*/  STS.U8 [R156+UR9+0x3700], R140 ;  /* 0x0037008c9c007988 */ /* 0x000fe80008000009 */
[----:B------:R-:W-:Y:S04]  /*7390*/  STS.U8 [R156+UR9+0x1b00], R145 ;  /* 0x001b00919c007988 */ /* 0x000fe80008000009 */
[----:B-----5:R-:W-:Y:S04]  /*73a0*/  STS.U8 [R156+UR9+0x3b00], R144 ;  /* 0x003b00909c007988 */ /* 0x020fe80008000009 */
[----:B------:R-:W-:Y:S04]  /*73b0*/  STS.U8 [R156+UR9+0x1f00], R143 ;  /* 0x001f008f9c007988 */ /* 0x000fe80008000009 */
[----:B------:R1:W-:Y:S04]  /*73c0*/  STL [R1+0x1e4], R132 ;  /* 0x0001e48401007387 */ /* 0x0003e80000100800 */
[----:B------:R-:W-:Y:S04]  /*73d0*/  STS.U8 [R156+UR9+0x3f00], R150 ;  /* 0x003f00969c007988 */ /* 0x000fe80008000009 */
[----:B------:R-:W-:Y:S01]  /*73e0*/  STS.U8 [R186+UR9+0x380], R155 ;  /* 0x0003809bba007988 */ /* 0x000fe20008000009 */
[----:B-1----:R-:W-:Y:S01]  /*73f0*/  IADD3 R132, P2, PT, R3, UR4, RZ ;  /* 0x0000000403847c10 */ /* 0x002fe2000ff5e0ff */
[----:B------:R-:W1:Y:S02]  /*7400*/  LDCU UR4, c[0x0][0x3b0] ;  /* 0x00007600ff0477ac */ /* 0x000e640008000800 */
[----:B------:R-:W-:Y:S04]  /*7410*/  STS.U8 [R186+UR9+0x2380], R154 ;  /* 0x0023809aba007988 */ /* 0x000fe80008000009 */
[----:B------:R-:W-:Y:S04]  /*7420*/  STS.U8 [R186+UR9+0x780], R153 ;  /* 0x00078099ba007988 */ /* 0x000fe80008000009 */
[----:B------:R-:W-:Y:S04]  /*7430*/  STS.U8 [R186+UR9+0x2780], R152 ;  /* 0x00278098ba007988 */ /* 0x000fe80008000009 */
[----:B------:R-:W-:Y:S04]  /*7440*/  STS.U8 [R186+UR9+0xb80], R151 ;  /* 0x000b8097ba007988 */ /* 0x000fe80008000009 */
[----:B------:R-:W-:Y:S01]  /*7450*/  STS.U8 [R186+UR9+0x2b80], R149 ;  /* 0x002b8095ba007988 */ /* 0x000fe20008000009 */
[----:B------:R-:W-:-:S02]  /*7460*/  LOP3.LUT R187, R240, 0x3f, RZ, 0xc0, !PT ;  /* 0x0000003ff0bb7812 */ /* 0x000fc400078ec0ff */
[----:B0-----:R-:W-:Y:S01]  /*7470*/  PRMT R130, RZ, 0x7610, R130 ;  /* 0x00007610ff827816 */ /* 0x001fe20000000082 */
[----:B------:R0:W-:Y:S02]  /*7480*/  STL [R1+0x1e0], R133 ;  /* 0x0001e08501007387 */ /* 0x0001e40000100800 */
[----:B0-----:R-:W-:Y:S01]  /*7490*/  IADD3.X R133, PT, PT, R4, UR5, RZ, P2, !PT ;  /* 0x0000000504857c10 */ /* 0x001fe200097fe4ff */
[----:B-1----:R-:W-:Y:S01]  /*74a0*/  IMAD R131, R232, UR4, RZ ;  /* 0x00000004e8837c24 */ /* 0x002fe2000f8e02ff */
[----:B------:R-:W0:Y:S03]  /*74b0*/  LDCU UR5, c[0x0][0x3b0] ;  /* 0x00007600ff0577ac */ /* 0x000e260008000800 */
[----:B------:R1:W3:Y:S04]  /*74c0*/  @!P1 LDG.E.U8 R130, desc[UR24][R132.64] ;  /* 0x0000001884829981 */ /* 0x0002e8000c1e1100 */
[----:B------:R-:W-:Y:S04]  /*74d0*/  STS.U8 [R186+UR9+0xf80], R148 ;  /* 0x000f8094ba007988 */ /* 0x000fe80008000009 */
[----:B------:R-:W-:Y:S01]  /*74e0*/  STS.U8 [R186+UR9+0x2f80], R147 ;  /* 0x002f8093ba007988 */ /* 0x000fe20008000009 */
[----:B------:R-:W-:-:S03]  /*74f0*/  IMAD R134, R229, UR4, RZ ;  /* 0x00000004e5867c24 */ /* 0x000fc6000f8e02ff */
[----:B------:R-:W-:Y:S04]  /*7500*/  STS.U8 [R186+UR9+0x1380], R146 ;  /* 0x00138092ba007988 */ /* 0x000fe80008000009 */
[----:B------:R4:W-:Y:S04]  /*7510*/  STS.U8 [R186+UR9+0x3380], R129 ;  /* 0x00338081ba007988 */ /* 0x0009e80008000009 */
[----:B------:R5:W-:Y:S01]  /*7520*/  STS.U8 [R186+UR9+0x1780], R128 ;  /* 0x00178080ba007988 */ /* 0x000be20008000009 */
[----:B------:R-:W-:Y:S02]  /*7530*/  IMAD R137, R226, UR4, RZ ;  /* 0x00000004e2897c24 */ /* 0x000fe4000f8e02ff */
[----:B----4-:R-:W-:Y:S01]  /*7540*/  IMAD R129, R233, UR4, RZ ;  /* 0x00000004e9817c24 */ /* 0x010fe2000f8e02ff */
[----:B------:R-:W-:Y:S01]  /*7550*/  STL [R1+0x1ec], R132 ;  /* 0x0001ec8401007387 */ /* 0x000fe20000100800 */
[----:B-----5:R-:W-:-:S03]  /*7560*/  IMAD R128, R234, UR4, RZ ;  /* 0x00000004ea807c24 */ /* 0x020fc6000f8e02ff */
[----:B--2---:R2:W-:Y:S02]  /*7570*/  STS.U8 [R186+UR9+0x3780], R127 ;  /* 0x0037807fba007988 */ /* 0x0045e40008000009 */
[----:B--2---:R-:W-:Y:S02]  /*7580*/  IMAD R127, R235, UR4, RZ ;  /* 0x00000004eb7f7c24 */ /* 0x004fe4000f8e02ff */
[----:B------:R2:W-:Y:S02]  /*7590*/  STS.U8 [R186+UR9+0x1b80], R126 ;  /* 0x001b807eba007988 */ /* 0x0005e40008000009 */
[----:B--2---:R-:W-:Y:S02]  /*75a0*/  IMAD R126, R236, UR4, RZ ;  /* 0x00000004ec7e7c24 */ /* 0x004fe4000f8e02ff */
[----:B------:R2:W-:Y:S02]  /*75b0*/  STS.U8 [R186+UR9+0x3b80], R125 ;  /* 0x003b807dba007988 */ /* 0x0005e40008000009 */
[----:B--2---:R-:W-:-:S02]  /*75c0*/  IMAD R125, R187, UR13, RZ ;  /* 0x0000000dbb7d7c24 */ /* 0x004fc4000f8e02ff */
[----:B------:R2:W-:Y:S03]  /*75d0*/  STS.U8 [R186+UR9+0x1f80], R124 ;  /* 0x001f807cba007988 */ /* 0x0005e60008000009 */
[----:B--2---:R-:W-:-:S04]  /*75e0*/  IADD3 R124, P1, PT, R125, UR18, RZ ;  /* 0x000000127d7c7c10 */ /* 0x004fc8000ff3e0ff */
[----:B------:R-:W-:Y:S02]  /*75f0*/  LEA.HI.X.SX32 R125, R125, UR19, 0x1, P1 ;  /* 0x000000137d7d7c11 */ /* 0x000fe400088f0eff */
[----:B------:R-:W-:-:S04]  /*7600*/  IADD3 R184, P1, PT, R126, R124, RZ ;  /* 0x0000007c7eb87210 */ /* 0x000fc80007f3e0ff */
[----:B------:R-:W-:Y:S02]  /*7610*/  LEA.HI.X.SX32 R185, R126, R125, 0x1, P1 ;  /* 0x0000007d7eb97211 */ /* 0x000fe400008f0eff */
[----:B------:R-:W-:-:S04]  /*7620*/  IADD3 R176, P1, PT, R127, R124, RZ ;  /* 0x0000007c7fb07210 */ /* 0x000fc80007f3e0ff */
[----:B------:R-:W-:Y:S02]  /*7630*/  LEA.HI.X.SX32 R177, R127, R125, 0x1, P1 ;  /* 0x0000007d7fb17211 */ /* 0x000fe400008f0eff */
[----:B------:R-:W-:-:S04]  /*7640*/  IADD3 R182, P1, PT, R131, R124, RZ ;  /* 0x0000007c83b67210 */ /* 0x000fc80007f3e0ff */
[----:B------:R-:W-:Y:S02]  /*7650*/  LEA.HI.X.SX32 R183, R131, R125, 0x1, P1 ;  /* 0x0000007d83b77211 */ /* 0x000fe400008f0eff */
[----:B------:R-:W-:Y:S01]  /*7660*/  IADD3 R157, P1, PT, R134, R124, RZ ;  /* 0x0000007c869d7210 */ /* 0x000fe20007f3e0ff */
[----:B------:R-:W-:-:S03]  /*7670*/  VIADD R131, R239, 0x3f ;  /* 0x0000003fef837836 */ /* 0x000fc60000000000 */
[-C--:B------:R-:W-:Y:S02]  /*7680*/  LEA.HI.X.SX32 R158, R134, R125.reuse, 0x1, P1 ;  /* 0x0000007d869e7211 */ /* 0x080fe400008f0eff */
[-C--:B------:R-:W-:Y:S01]  /*7690*/  IADD3 R163, P1, PT, R137, R124.reuse, RZ ;  /* 0x0000007c89a37210 */ /* 0x080fe20007f3e0ff */
[----:B------:R2:W-:Y:S01]  /*76a0*/  STL [R1+0x1e8], R133 ;  /* 0x0001e88501007387 */ /* 0x0005e20000100800 */
[----:B-1----:R-:W-:Y:S01]  /*76b0*/  IMAD R132, R231, UR4, RZ ;  /* 0x00000004e7847c24 */ /* 0x002fe2000f8e02ff */
[-C--:B------:R-:W-:Y:S02]  /*76c0*/  IADD3 R168, P2, PT, R128, R124.reuse, RZ ;  /* 0x0000007c80a87210 */ /* 0x080fe40007f5e0ff */
[-C--:B------:R-:W-:Y:S02]  /*76d0*/  LEA.HI.X.SX32 R165, R137, R125.reuse, 0x1, P1 ;  /* 0x0000007d89a57211 */ /* 0x080fe400008f0eff */
[----:B------:R-:W-:Y:S02]  /*76e0*/  IADD3 R159, P3, PT, R129, R124, RZ ;  /* 0x0000007c819f7210 */ /* 0x000fe40007f7e0ff */
[----:B------:R-:W-:Y:S01]  /*76f0*/  ISETP.GT.AND P1, PT, R131, 0x3f, PT ;  /* 0x0000003f8300780c */ /* 0x000fe20003f24270 */
[----:B--2---:R-:W-:Y:S01]  /*7700*/  IMAD R133, R230, UR4, RZ ;  /* 0x00000004e6857c24 */ /* 0x004fe2000f8e02ff */
[-C--:B------:R-:W-:Y:S01]  /*7710*/  LEA.HI.X.SX32 R169, R128, R125.reuse, 0x1, P2 ;  /* 0x0000007d80a97211 */ /* 0x080fe200010f0eff */
[----:B------:R-:W-:Y:S01]  /*7720*/  IMAD R135, R228, UR4, RZ ;  /* 0x00000004e4877c24 */ /* 0x000fe2000f8e02ff */
[----:B------:R-:W-:Y:S01]  /*7730*/  LEA.HI.X.SX32 R160, R129, R125, 0x1, P3 ;  /* 0x0000007d81a07211 */ /* 0x000fe200018f0eff */
[----:B------:R-:W-:Y:S01]  /*7740*/  IMAD R136, R227, UR4, RZ ;  /* 0x00000004e3887c24 */ /* 0x000fe2000f8e02ff */
[----:B------:R-:W-:-:S02]  /*7750*/  ISETP.LT.AND P1, PT, R187, R239, P1 ;  /* 0x000000efbb00720c */ /* 0x000fc40000f21270 */
[CC--:B------:R-:W-:Y:S02]  /*7760*/  IADD3 R174, P2, PT, R132.reuse, R124.reuse, RZ ;  /* 0x0000007c84ae7210 */ /* 0x0c0fe40007f5e0ff */
[-C--:B------:R-:W-:Y:S01]  /*7770*/  IADD3 R166, P3, PT, R133, R124.reuse, RZ ;  /* 0x0000007c85a67210 */ /* 0x080fe20007f7e0ff */
[----:B------:R-:W-:Y:S01]  /*7780*/  IMAD R138, R225, UR4, RZ ;  /* 0x00000004e18a7c24 */ /* 0x000fe2000f8e02ff */
[-C--:B------:R-:W-:Y:S01]  /*7790*/  LEA.HI.X.SX32 R175, R132, R125.reuse, 0x1, P2 ;  /* 0x0000007d84af7211 */ /* 0x080fe200010f0eff */
[----:B------:R-:W-:Y:S01]  /*77a0*/  IMAD R139, R224, UR4, RZ ;  /* 0x00000004e08b7c24 */ /* 0x000fe2000f8e02ff */
[-C--:B------:R-:W-:Y:S01]  /*77b0*/  LEA.HI.X.SX32 R167, R133, R125.reuse, 0x1, P3 ;  /* 0x0000007d85a77211 */ /* 0x080fe200018f0eff */
[----:B0-----:R-:W-:Y:S01]  /*77c0*/  IMAD R140, R223, UR5, RZ ;  /* 0x00000005df8c7c24 */ /* 0x001fe2000f8e02ff */
[-C--:B------:R-:W-:Y:S01]  /*77d0*/  IADD3 R180, P2, PT, R135, R124.reuse, RZ ;  /* 0x0000007c87b47210 */ /* 0x080fe20007f5e0ff */
[----:B------:R-:W-:Y:S01]  /*77e0*/  IMAD R141, R238, UR6, RZ ;  /* 0x00000006ee8d7c24 */ /* 0x000fe2000f8e02ff */
[----:B------:R-:W-:Y:S01]  /*77f0*/  IADD3 R172, P3, PT, R136, R124, RZ ;  /* 0x0000007c88ac7210 */ /* 0x000fe20007f7e0ff */
[----:B------:R-:W-:Y:S01]  /*7800*/  IMAD R142, R237, UR14, RZ ;  /* 0x0000000eed8e7c24 */ /* 0x000fe2000f8e02ff */
[----:B------:R-:W-:-:S02]  /*7810*/  LEA.HI.X.SX32 R181, R135, R125, 0x1, P2 ;  /* 0x0000007d87b57211 */ /* 0x000fc400010f0eff */
[----:B------:R-:W-:Y:S02]  /*7820*/  LEA.HI.X.SX32 R173, R136, R125, 0x1, P3 ;  /* 0x0000007d88ad7211 */ /* 0x000fe400018f0eff */
[-C--:B------:R-:W-:Y:S02]  /*7830*/  IADD3 R145, P2, PT, R138, R124.reuse, RZ ;  /* 0x0000007c8a917210 */ /* 0x080fe40007f5e0ff */
[-C--:B------:R-:W-:Y:S02]  /*7840*/  IADD3 R178, P3, PT, R139, R124.reuse, RZ ;  /* 0x0000007c8bb27210 */ /* 0x080fe40007f7e0ff */
[-C--:B------:R-:W-:Y:S02]  /*7850*/  IADD3 R170, P4, PT, R140, R124.reuse, RZ ;  /* 0x0000007c8caa7210 */ /* 0x080fe40007f9e0ff */
[-C--:B------:R-:W-:Y:S02]  /*7860*/  IADD3 R161, P5, PT, R141, R124.reuse, RZ ;  /* 0x0000007c8da17210 */ /* 0x080fe40007fbe0ff */
[----:B------:R-:W-:Y:S01]  /*7870*/  IADD3 R143, P6, PT, R142, R124, RZ ;  /* 0x0000007c8e8f7210 */ /* 0x000fe20007fde0ff */
[----:B------:R-:W-:Y:S01]  /*7880*/  @P1 IMAD.MOV.U32 R126, RZ, RZ, R184 ;  /* 0x000000ffff7e1224 */ /* 0x000fe200078e00b8 */
[----:B------:R-:W-:Y:S01]  /*7890*/  PRMT R124, RZ, 0x7610, R124 ;  /* 0x00007610ff7c7816 */ /* 0x000fe2000000007c */
[----:B------:R-:W-:-:S05]  /*78a0*/  @P1 IMAD.MOV.U32 R127, RZ, RZ, R185 ;  /* 0x000000ffff7f1224 */ /* 0x000fca00078e00b9 */
[----:B------:R0:W2:Y:S04]  /*78b0*/  @P1 LDG.E.U8 R124, desc[UR24][R126.64] ;  /* 0x000000187e7c1981 */ /* 0x0000a8000c1e1100 */
[----:B---3--:R-:W-:Y:S01]  /*78c0*/  STS.U8 [R186+UR9+0x3f80], R130 ;  /* 0x003f8082ba007988 */ /* 0x008fe20008000009 */
[----:B0-----:R-:W-:Y:S02]  /*78d0*/  @P1 IMAD.MOV.U32 R126, RZ, RZ, R182 ;  /* 0x000000ffff7e1224 */ /* 0x001fe400078e00b6 */
[----:B------:R-:W-:Y:S01]  /*78e0*/  @P1 IMAD.MOV.U32 R127, RZ, RZ, R183 ;  /* 0x000000ffff7f1224 */ /* 0x000fe200078e00b7 */
[----:B--2---:R0:W-:Y:S02]  /*78f0*/  STS.U8 [R243+UR9+0x8000], R124 ;  /* 0x0080007cf3007988 */ /* 0x0041e40008000009 */
[----:B0-----:R-:W-:-:S06]  /*7900*/  PRMT R124, RZ, 0x7610, R124 ;  /* 0x00007610ff7c7816 */ /* 0x001fcc000000007c */
[----:B------:R0:W2:Y:S02]  /*7910*/  @P1 LDG.E.U8 R124, desc[UR24][R126.64] ;  /* 0x000000187e7c1981 */ /* 0x0000a4000c1e1100 */
[----:B0-----:R-:W-:Y:S02]  /*7920*/  @P1 IMAD.MOV.U32 R126, RZ, RZ, R180 ;  /* 0x000000ffff7e1224 */ /* 0x001fe400078e00b4 */
[----:B------:R-:W-:Y:S01]  /*7930*/  @P1 IMAD.MOV.U32 R127, RZ, RZ, R181 ;  /* 0x000000ffff7f1224 */ /* 0x000fe200078e00b5 */
[----:B--2---:R0:W-:Y:S02]  /*7940*/  STS.U8 [R243+UR9+0x8200], R124 ;  /* 0x0082007cf3007988 */ /* 0x0041e40008000009 */
[----:B0-----:R-:W-:-:S06]  /*7950*/  PRMT R124, RZ, 0x7610, R124 ;  /* 0x00007610ff7c7816 */ /* 0x001fcc000000007c */
[----:B------:R0:W2:Y:S01]  /*7960*/  @P1 LDG.E.U8 R124, desc[UR24][R126.64] ;  /* 0x000000187e7c1981 */ /* 0x0000a2000c1e1100 */
[----:B------:R-:W-:Y:S01]  /*7970*/  LEA.HI.X.SX32 R179, R139, R125, 0x1, P3 ;  /* 0x0000007d8bb37211 */ /* 0x000fe200018f0eff */
[----:B0-----:R-:W-:-:S04]  /*7980*/  @P1 IMAD.MOV.U32 R126, RZ, RZ, R178 ;  /* 0x000000ffff7e1224 */ /* 0x001fc800078e00b2 */
[----:B------:R-:W-:Y:S01]  /*7990*/  @P1 IMAD.MOV.U32 R127, RZ, RZ, R179 ;  /* 0x000000ffff7f1224 */ /* 0x000fe200078e00b3 */
[----:B--2---:R0:W-:Y:S02]  /*79a0*/  STS.U8 [R243+UR9+0x8400], R124 ;  /* 0x0084007cf3007988 */ /* 0x0041e40008000009 */
[----:B0-----:R-:W-:-:S06]  /*79b0*/  PRMT R124, RZ, 0x7610, R124 ;  /* 0x00007610ff7c7816 */ /* 0x001fcc000000007c */
[----:B------:R0:W2:Y:S01]  /*79c0*/  @P1 LDG.E.U8 R124, desc[UR24][R126.64] ;  /* 0x000000187e7c1981 */ /* 0x0000a2000c1e1100 */
[-C--:B------:R-:W-:Y:S02]  /*79d0*/  LEA.HI.X.SX32 R156, R138, R125.reuse, 0x1, P2 ;  /* 0x0000007d8a9c7211 */ /* 0x080fe400010f0eff */
[-C--:B------:R-:W-:Y:S02]  /*79e0*/  LEA.HI.X.SX32 R171, R140, R125.reuse, 0x1, P4 ;  /* 0x0000007d8cab7211 */ /* 0x080fe400020f0eff */
[-C--:B------:R-:W-:Y:S02]  /*79f0*/  LEA.HI.X.SX32 R162, R141, R125.reuse, 0x1, P5 ;  /* 0x0000007d8da27211 */ /* 0x080fe400028f0eff */
[----:B------:R-:W-:Y:S02]  /*7a00*/  LEA.HI.X.SX32 R144, R142, R125, 0x1, P6 ;  /* 0x0000007d8e907211 */ /* 0x000fe400030f0eff */
[----:B------:R-:W-:Y:S01]  /*7a10*/  PRMT R125, RZ, 0x7610, R125 ;  /* 0x00007610ff7d7816 */ /* 0x000fe2000000007d */
[----:B0-----:R-:W-:-:S02]  /*7a20*/  @P1 IMAD.MOV.U32 R126, RZ, RZ, R176 ;  /* 0x000000ffff7e1224 */ /* 0x001fc400078e00b0 */
[----:B------:R-:W-:-:S05]  /*7a30*/  @P1 IMAD.MOV.U32 R127, RZ, RZ, R177 ;  /* 0x000000ffff7f1224 */ /* 0x000fca00078e00b1 */
[----:B------:R0:W3:Y:S02]  /*7a40*/  @P1 LDG.E.U8 R125, desc[UR24][R126.64] ;  /* 0x000000187e7d1981 */ /* 0x0000e4000c1e1100 */
[----:B0-----:R-:W-:Y:S02]  /*7a50*/  @P1 IMAD.MOV.U32 R126, RZ, RZ, R174 ;  /* 0x000000ffff7e1224 */ /* 0x001fe400078e00ae */
[----:B------:R-:W-:Y:S01]  /*7a60*/  @P1 IMAD.MOV.U32 R127, RZ, RZ, R175 ;  /* 0x000000ffff7f1224 */ /* 0x000fe200078e00af */
[----:B--2---:R0:W-:Y:S02]  /*7a70*/  STS.U8 [R243+UR9+0x8600], R124 ;  /* 0x0086007cf3007988 */ /* 0x0041e40008000009 */
[----:B0-----:R-:W-:-:S06]  /*7a80*/  PRMT R124, RZ, 0x7610, R124 ;  /* 0x00007610ff7c7816 */ /* 0x001fcc000000007c */
        /* <DEDUP_REMOVED lines=12> */
[----:B------:R-:W-:Y:S01]  /*7b50*/  PRMT R125, RZ, 0x7610, R125 ;  /* 0x00007610ff7d7816 */ /* 0x000fe2000000007d */
[----:B0-----:R-:W-:Y:S02]  /*7b60*/  @P1 IMAD.MOV.U32 R126, RZ, RZ, R168 ;  /* 0x000000ffff7e1224 */ /* 0x001fe400078e00a8 */
        /* <DEDUP_REMOVED lines=23> */
[----:B------:R-:W-:Y:S01]  /*7ce0*/  @P1 IMAD.MOV.U32 R125, RZ, RZ, R158 ;  /* 0x000000ffff7d1224 */ /* 0x000fe200078e009e */
[----:B0-----:R-:W-:Y:S01]  /*7cf0*/  PRMT R126, RZ, 0x7610, R126 ;  /* 0x00007610ff7e7816 */ /* 0x001fe2000000007e */
[----:B------:R-:W-:Y:S02]  /*7d00*/  @P1 IMAD.MOV.U32 R128, RZ, RZ, R145 ;  /* 0x000000ffff801224 */ /* 0x000fe400078e0091 */
[----:B------:R-:W-:Y:S01]  /*7d10*/  @P1 IMAD.MOV.U32 R129, RZ, RZ, R156 ;  /* 0x000000ffff811224 */ /* 0x000fe200078e009c */
[----:B--2---:R0:W-:Y:S02]  /*7d20*/  STS.U8 [R164+UR9+0x8180], R124 ;  /* 0x0081807ca4007988 */ /* 0x0041e40008000009 */
[----:B0-----:R-:W-:-:S05]  /*7d30*/  @P1 IMAD.MOV.U32 R124, RZ, RZ, R157 ;  /* 0x000000ffff7c1224 */ /* 0x001fca00078e009d */
[----:B------:R0:W2:Y:S02]  /*7d40*/  @P1 LDG.E.U8 R126, desc[UR24][R124.64] ;  /* 0x000000187c7e1981 */ /* 0x0000a4000c1e1100 */
[----:B0-----:R-:W-:Y:S02]  /*7d50*/  PRMT R125, RZ, 0x7610, R125 ;  /* 0x00007610ff7d7816 */ /* 0x001fe4000000007d */
[----:B------:R-:W-:-:S04]  /*7d60*/  PRMT R124, RZ, 0x7610, R124 ;  /* 0x00007610ff7c7816 */ /* 0x000fc8000000007c */
[----:B------:R0:W3:Y:S02]  /*7d70*/  @P1 LDG.E.U8 R125, desc[UR24][R128.64] ;  /* 0x00000018807d1981 */ /* 0x0000e4000c1e1100 */
[----:B0-----:R-:W-:Y:S02]  /*7d80*/  @P1 IMAD.MOV.U32 R128, RZ, RZ, R143 ;  /* 0x000000ffff801224 */ /* 0x001fe400078e008f */
[----:B------:R-:W-:-:S05]  /*7d90*/  @P1 IMAD.MOV.U32 R129, RZ, RZ, R144 ;  /* 0x000000ffff811224 */ /* 0x000fca00078e0090 */
[----:B------:R-:W4:Y:S04]  /*7da0*/  @P1 LDG.E.U8 R124, desc[UR24][R128.64] ;  /* 0x00000018807c1981 */ /* 0x000f28000c1e1100 */
[----:B------:R0:W-:Y:S04]  /*7db0*/  STL [R1+0x1f4], R184 ;  /* 0x0001f4b801007387 */ /* 0x0001e80000100800 */
        /* <DEDUP_REMOVED lines=27> */
[----:B------:R0:W-:Y:S01]  /*7f70*/  STL [R1+0x248], R156 ;  /* 0x0002489c01007387 */ /* 0x0001e20000100800 */
[----:B------:R-:W-:-:S03]  /*7f80*/  ISETP.NE.U32.AND P1, PT, RZ, UR7, PT ;  /* 0x00000007ff007c0c */ /* 0x000fc6000bf25070 */
[----:B------:R0:W-:Y:S04]  /*7f90*/  STL [R1+0x258], R171 ;  /* 0x000258ab01007387 */ /* 0x0001e80000100800 */
[----:B------:R0:W-:Y:S04]  /*7fa0*/  STL [R1+0x260], R162 ;  /* 0x000260a201007387 */ /* 0x0001e80000100800 */
[----:B------:R0:W-:Y:S01]  /*7fb0*/  STL [R1+0x268], R144 ;  /* 0x0002689001007387 */ /* 0x0001e20000100800 */
[C---:B------:R-:W-:Y:S02]  /*7fc0*/  ISETP.LT.OR P2, PT, R131.reuse, 0x40, P1 ;  /* 0x000000408300780c */ /* 0x040fe40000f41670 */
[----:B------:R-:W-:Y:S01]  /*7fd0*/  ISETP.GE.AND P3, PT, R131, 0x80, PT ;  /* 0x000000808300780c */ /* 0x000fe20003f66270 */
[----:B--2---:R0:W-:Y:S04]  /*7fe0*/  STS.U8 [R164+UR9+0x8380], R126 ;  /* 0x0083807ea4007988 */ /* 0x0041e80008000009 */
[----:B---3--:R0:W-:Y:S04]  /*7ff0*/  STS.U8 [R164+UR9+0x8580], R125 ;  /* 0x0085807da4007988 */ /* 0x0081e80008000009 */
[----:B----4-:R0:W-:Y:S01]  /*8000*/  STS.U8 [R164+UR9+0x8780], R124 ;  /* 0x0087807ca4007988 */ /* 0x0101e20008000009 */
[----:B------:R1:W-:Y:S06]  /*8010*/  MEMBAR.ALL.CTA ;  /* 0x0000000000007992 */ /* 0x0003ec0000008000 */
[----:B-1----:R-:W1:Y:S02]  /*8020*/  FENCE.VIEW.ASYNC.S ;  /* 0x00000000000073c6 */ /* 0x002e640000000000 */
[----:B-1----:R-:W-:Y:S06]  /*8030*/  BAR.SYNC.DEFER_BLOCKING 0x0 ;  /* 0x0000000000007b1d */ /* 0x002fec0000010000 */
[----:B------:R-:W-:Y:S05]  /*8040*/  @P2 BRA `(.L_x_6) ;  /* 0x00000000008c2947 */ /* 0x000fea0003800000 */
[----:B------:R-:W-:Y:S02]  /*8050*/  USHF.R.U32.HI UR16, URZ, 0x4, UR9 ;  /* 0x00000004ff107899 */ /* 0x000fe40008011609 */
[----:B------:R-:W-:Y:S02]  /*8060*/  UIADD3 UR5, UPT, UPT, UR9, 0x8000, URZ ;  /* 0x0000800009057890 */ /* 0x000fe4000fffe0ff */
[----:B------:R-:W-:Y:S02]  /*8070*/  USGXT.U32 UR16, UR16, 0xe ;  /* 0x0000000e1010789a */ /* 0x000fe40008000000 */
[----:B------:R-:W-:Y:S02]  /*8080*/  USHF.R.U32.HI UR5, URZ, 0x4, UR5 ;  /* 0x00000004ff057899 */ /* 0x000fe40008011605 */
[----:B------:R-:W-:Y:S01]  /*8090*/  UIADD3 UR26, UP1, UPT, UR16, 0x100, URZ ;  /* 0x00000100101a7890 */ /* 0x000fe2000ff3e0ff */
[----:B------:R-:W-:Y:S01]  /*80a0*/  UMOV UR4, URZ ;  /* 0x000000ff00047c82 */ /* 0x000fe20008000000 */
[----:B------:R-:W-:-:S02]  /*80b0*/  USGXT.U32 UR6, UR5, 0xe ;  /* 0x0000000e0506789a */ /* 0x000fc40008000000 */
[----:B------:R-:W-:Y:S01]  /*80c0*/  UIADD3.X UR27, UPT, UPT, UR4, 0x40004040, URZ, UP1, !UPT ;  /* 0x40004040041b7890 */ /* 0x000fe20008ffe4ff */
[----:B------:R-:W-:Y:S01]  /*80d0*/  UMOV UR14, 0xfffffffe ;  /* 0xfffffffe000e7882 */ /* 0x000fe20000000000 */
[----:B------:R-:W-:Y:S01]  /*80e0*/  UMOV UR15, 0x7fffbfdf ;  /* 0x7fffbfdf000f7882 */ /* 0x000fe20000000000 */
[----:B------:R-:W-:Y:S01]  /*80f0*/  UMOV UR7, URZ ;  /* 0x000000ff00077c82 */ /* 0x000fe20008000000 */
[----:B------:R-:W-:Y:S02]  /*8100*/  UIADD3 UR20, UPT, UPT, UR8, 0x20, URZ ;  /* 0x0000002008147890 */ /* 0x000fe4000fffe0ff */
[----:B------:R-:W-:Y:S02]  /*8110*/  UIADD3.64 UR14, UPT, UPT, UR6, -UR14, URZ ;  /* 0x8000000e060e7297 */ /* 0x000fe4000fffe0ff */
[----:B------:R-:W-:Y:S02]  /*8120*/  UIADD3.64 UR18, UPT, UPT, UR26, 0x100, URZ ;  /* 0x000001001a127897 */ /* 0x000fe4000fffe0ff */
[----:B------:R-:W-:-:S02]  /*8130*/  UIADD3 UR21, UPT, UPT, UR8, 0x20, URZ ;  /* 0x0000002008157890 */ /* 0x000fc4000fffe0ff */
[----:B------:R-:W-:Y:S01]  /*8140*/  UIADD3.64 UR22, UPT, UPT, UR26, 0x200, URZ ;  /* 0x000002001a167897 */ /* 0x000fe2000fffe0ff */
[----:B------:R-:W-:Y:S01]  /*8150*/  UMOV UR28, 0x0 ;  /* 0x00000000001c7882 */ /* 0x000fe20000000000 */
[----:B------:R-:W-:Y:S01]  /*8160*/  UMOV UR29, 0x8088010 ;  /* 0x08088010001d7882 */ /* 0x000fe20000000000 */
[----:B------:R-:W-:Y:S01]  /*8170*/  UMOV UR17, 0x40004040 ;  /* 0x4000404000117882 */ /* 0x000fe20000000000 */
[----:B------:R-:W-:Y:S01]  /*8180*/  UMOV UR7, 0x80004020 ;  /* 0x8000402000077882 */ /* 0x000fe20000000000 */
[----:B------:R-:W-:Y:S01]  /*8190*/  UMOV UR30, 0x0 ;  /* 0x00000000001e7882 */ /* 0x000fe20000000000 */
[----:B------:R-:W-:Y:S01]  /*81a0*/  UMOV UR31, 0x8088010 ;  /* 0x08088010001f7882 */ /* 0x000fe20000000000 */
[----:B------:R-:W-:Y:S01]  /*81b0*/  UMOV UR32, 0x0 ;  /* 0x0000000000207882 */ /* 0x000fe20000000000 */
[----:B------:R-:W-:Y:S01]  /*81c0*/  UMOV UR33, 0x8088010 ;  /* 0x0808801000217882 */ /* 0x000fe20000000000 */
[----:B------:R-:W-:Y:S01]  /*81d0*/  UMOV UR4, UR11 ;  /* 0x0000000b00047c82 */ /* 0x000fe20008000000 */
[----:B------:R-:W-:Y:S01]  /*81e0*/  UMOV UR5, URZ ;  /* 0x000000ff00057c82 */ /* 0x000fe20008000000 */
[----:B------:R1:W-:Y:S01]  /*81f0*/  UTCQMMA gdesc[UR16], gdesc[UR6], tmem[UR8], tmem[UR28], idesc[UR29], !UPT ;  /* 0x00ff1c06100075ea */ /* 0x0003e2000f800308 */
[----:B------:R-:W-:Y:S01]  /*8200*/  UMOV UR34, 0x0 ;  /* 0x0000000000227882 */ /* 0x000fe20000000000 */
[----:B------:R-:W-:Y:S01]  /*8210*/  UMOV UR35, 0x8088010 ;  /* 0x0808801000237882 */ /* 0x000fe20000000000 */
[----:B------:R1:W-:Y:S01]  /*8220*/  UTCQMMA gdesc[UR26], gdesc[UR14], tmem[UR8], tmem[UR30], idesc[UR31], UPT ;  /* 0x00ff1e0e1a0075ea */ /* 0x0003e2000b800308 */
[----:B------:R-:W-:Y:S01]  /*8230*/  UMOV UR4, UR4 ;  /* 0x0000000400047c82 */ /* 0x000fe20008000000 */
[----:B------:R1:W-:Y:S01]  /*8240*/  UTCQMMA gdesc[UR18], gdesc[UR6], tmem[UR20], tmem[UR32], idesc[UR33], !UPT ;  /* 0x00ff2006120075ea */ /* 0x0003e2000f800314 */
[----:B------:R1:W-:Y:S01]  /*8250*/  UTCQMMA gdesc[UR22], gdesc[UR14], tmem[UR21], tmem[UR34], idesc[UR35], UPT ;  /* 0x00ff220e160075ea */ /* 0x0003e2000b800315 */
[----:B------:R1:W-:Y:S01]  /*8260*/  UTCBAR [UR4], URZ ;  /* 0x000000ff040073e9 */ /* 0x0003e200080000ff */
[----:B------:R-:W-:Y:S01]  /*8270*/  NOP ;  /* 0x0000000000007918 */ /* 0x000fe20000000000 */
.L_x_6:
[----:B-1----:R-:W-:Y:S01]  /*8280*/  UMOV UR4, URZ ;  /* 0x000000ff00047c82 */ /* 0x002fe20008000000 */
[----:B------:R-:W-:Y:S05]  /*8290*/  @!P3 BRA `(.L_x_7) ;  /* 0x000000680070b947 */ /* 0x000fea0003800000 */
[----:B0-----:R-:W-:Y:S01]  /*82a0*/  SHF.R.S32.HI R124, RZ, 0x1f, R131 ;  /* 0x0000001fff7c7819 */ /* 0x001fe20000011483 */
[----:B------:R-:W-:Y:S02]  /*82b0*/  UIADD3 UR4, UPT, UPT, UR9, 0x4000, URZ ;  /* 0x0000400009047890 */ /* 0x000fe4000fffe0ff */
[----:B------:R-:W-:Y:S01]  /*82c0*/  UIADD3 UR6, UPT, UPT, UR9, 0x8800, URZ ;  /* 0x0000880009067890 */ /* 0x000fe2000fffe0ff */
[----:B------:R-:W-:Y:S01]  /*82d0*/  LEA.HI R124, R124, R131, RZ, 0x6 ;  /* 0x000000837c7c7211 */ /* 0x000fe200078f30ff */
[----:B------:R-:W-:Y:S02]  /*82e0*/  USHF.R.U32.HI UR4, URZ, 0x4, UR4 ;  /* 0x00000004ff047899 */ /* 0x000fe40008011604 */
[----:B------:R-:W-:Y:S01]  /*82f0*/  USHF.R.U32.HI UR6, URZ, 0x4, UR6 ;  /* 0x00000004ff067899 */ /* 0x000fe20008011606 */
[----:B------:R-:W-:Y:S01]  /*8300*/  SHF.R.S32.HI R124, RZ, 0x6, R124 ;  /* 0x00000006ff7c7819 */ /* 0x000fe2000001147c */
[----:B------:R-:W-:Y:S02]  /*8310*/  USGXT.U32 UR16, UR4, 0xe ;  /* 0x0000000e0410789a */ /* 0x000fe40008000000 */
[----:B------:R-:W-:Y:S01]  /*8320*/  USGXT.U32 UR4, UR6, 0xe ;  /* 0x0000000e0604789a */ /* 0x000fe20008000000 */
[----:B------:R-:W-:Y:S01]  /*8330*/  VIMNMX R124, PT, PT, R124, 0x2, !PT ;  /* 0x000000027c7c7848 */ /* 0x000fe20007fe0100 */
[----:B------:R-:W-:Y:S01]  /*8340*/  UIADD3 UR32, UP1, UPT, UR16, 0x100, URZ ;  /* 0x0000010010207890 */ /* 0x000fe2000ff3e0ff */
[----:B------:R-:W-:Y:S01]  /*8350*/  UMOV UR5, URZ ;  /* 0x000000ff00057c82 */ /* 0x000fe20008000000 */
[----:B------:R-:W-:-:S02]  /*8360*/  USHF.L.U32 UR20, UR12, 0x6, URZ ;  /* 0x000000060c147899 */ /* 0x000fc400080006ff */
[----:B------:R-:W-:Y:S01]  /*8370*/  VIADD R125, R124, 0xfffffffe ;  /* 0xfffffffe7c7d7836 */ /* 0x000fe20000000000 */
[----:B------:R-:W-:Y:S01]  /*8380*/  USHF.L.U32 UR21, UR13, 0x6, URZ ;  /* 0x000000060d157899 */ /* 0x000fe200080006ff */
[----:B------:R-:W-:Y:S01]  /*8390*/  IMAD.MOV.U32 R124, RZ, RZ, RZ ;  /* 0x000000ffff7c7224 */ /* 0x000fe200078e00ff */
[----:B------:R-:W-:Y:S02]  /*83a0*/  UIADD3.X UR33, UPT, UPT, UR5, 0x40004040, URZ, UP1, !UPT ;  /* 0x4000404005217890 */ /* 0x000fe40008ffe4ff */
[----:B------:R0:W-:Y:S01]  /*83b0*/  STL [R1+0x294], R125 ;  /* 0x0002947d01007387 */ /* 0x0001e20000100800 */
[----:B------:R-:W-:Y:S01]  /*83c0*/  UMOV UR14, 0xfffffffe ;  /* 0xfffffffe000e7882 */ /* 0x000fe20000000000 */
[----:B------:R-:W-:Y:S01]  /*83d0*/  UMOV UR15, 0x7fffbfdf ;  /* 0x7fffbfdf000f7882 */ /* 0x000fe20000000000 */
[----:B------:R-:W-:Y:S01]  /*83e0*/  USHF.R.S32.HI UR23, URZ, 0x1f, UR20 ;  /* 0x0000001fff177899 */ /* 0x000fe20008011414 */
[----:B------:R0:W-:Y:S01]  /*83f0*/  STL [R1+0x270], RZ ;  /* 0x000270ff01007387 */ /* 0x0001e20000100800 */
[----:B------:R-:W-:-:S02]  /*8400*/  USHF.R.S32.HI UR30, URZ, 0x1f, UR21 ;  /* 0x0000001fff1e7899 */ /* 0x000fc40008011415 */
[----:B------:R-:W-:Y:S02]  /*8410*/  UIADD3.64 UR14, UPT, UPT, UR4, -UR14, URZ ;  /* 0x8000000e040e7297 */ /* 0x000fe4000fffe0ff */
[----:B------:R-:W-:Y:S02]  /*8420*/  UIADD3.64 UR26, UPT, UPT, UR32, 0x100, URZ ;  /* 0x00000100201a7897 */ /* 0x000fe4000fffe0ff */
[----:B------:R-:W-:Y:S01]  /*8430*/  UIADD3.64 UR28, UPT, UPT, UR32, 0x200, URZ ;  /* 0x00000200201c7897 */ /* 0x000fe2000fffe0ff */
[----:B------:R-:W-:Y:S01]  /*8440*/  UMOV UR22, 0x1 ;  /* 0x0000000100167882 */ /* 0x000fe20000000000 */
[----:B------:R-:W-:Y:S01]  /*8450*/  UMOV UR12, UR4 ;  /* 0x00000004000c7c82 */ /* 0x000fe20008000000 */
[----:B0-----:R-:W-:-:S09]  /*8460*/  UMOV UR13, 0x80004020 ;  /* 0x80004020000d7882 */ /* 0x001fd20000000000 */
.L_x_10:
[----:B-1----:R-:W2:Y:S04]  /*8470*/  LDL.LU R125, [R1+0x26c] ;  /* 0x00026c00017d7983 */ /* 0x002ea80000300800 */
[----:B------:R-:W3:Y:S04]  /*8480*/  LDL.LU R129, [R1+0x264] ;  /* 0x0002640001817983 */ /* 0x000ee80000300800 */
[----:B------:R-:W4:Y:S04]  /*8490*/  LDL.LU R128, [R1+0x25c] ;  /* 0x00025c0001807983 */ /* 0x000f280000300800 */
[----:B-----5:R-:W5:Y:S04]  /*84a0*/  LDL.LU R127, [R1+0x254] ;  /* 0x00025400017f7983 */ /* 0x020f680000300800 */
[----:B------:R-:W3:Y:S01]  /*84b0*/  LDL.LU R126, [R1+0x24c] ;  /* 0x00024c00017e7983 */ /* 0x000ee20000300800 */
[----:B------:R-:W-:-:S03]  /*84c0*/  IMAD.U32 R124, R124, -0x80000000, RZ ;  /* 0x800000007c7c7824 */ /* 0x000fc600078e00ff */
[----:B------:R-:W3:Y:S04]  /*84d0*/  LDL.LU R151, [R1+0x268] ;  /* 0x0002680001977983 */ /* 0x000ee80000300800 */
[----:B------:R-:W3:Y:S04]  /*84e0*/  LDL.LU R150, [R1+0x244] ;  /* 0x0002440001967983 */ /* 0x000ee80000300800 */
[----:B------:R-:W3:Y:S01]  /*84f0*/  LDL.LU R149, [R1+0x260] ;  /* 0x0002600001957983 */ /* 0x000ee20000300800 */
[----:B--2---:R-:W-:-:S05]  /*8500*/  IADD3 R125, P6, PT, R125, UR21, RZ ;  /* 0x000000157d7d7c10 */ /* 0x004fca000ffde0ff */
[----:B------:R0:W-:Y:S04]  /*8510*/  STL [R1+0x26c], R125 ;  /* 0x00026c7d01007387 */ /* 0x0001e80000100800 */
[----:B------:R-:W2:Y:S04]  /*8520*/  LDL.LU R148, [R1+0x23c] ;  /* 0x00023c0001947983 */ /* 0x000ea80000300800 */
        /* <DEDUP_REMOVED lines=18> */
[----:B0-----:R-:W2:Y:S01]  /*8650*/  LDL.LU R125, [R1+0x210] ;  /* 0x00021000017d7983 */ /* 0x001ea20000300800 */
[----:B---3--:R-:W-:-:S02]  /*8660*/  IADD3 R129, P2, PT, R129, UR21, RZ ;  /* 0x0000001581817c10 */ /* 0x008fc4000ff5e0ff */
[----:B----4-:R-:W-:Y:S02]  /*8670*/  IADD3 R128, P3, PT, R128, UR21, RZ ;  /* 0x0000001580807c10 */ /* 0x010fe4000ff7e0ff */
[----:B-----5:R-:W-:Y:S01]  /*8680*/  IADD3 R127, P4, PT, R127, UR21, RZ ;  /* 0x000000157f7f7c10 */ /* 0x020fe2000ff9e0ff */
[----:B------:R0:W-:Y:S01]  /*8690*/  STL [R1+0x264], R129 ;  /* 0x0002648101007387 */ /* 0x0001e20000100800 */
[----:B------:R-:W-:Y:S02]  /*86a0*/  IADD3 R126, P5, PT, R126, UR21, RZ ;  /* 0x000000157e7e7c10 */ /* 0x000fe4000ffbe0ff */
[----:B------:R-:W-:Y:S01]  /*86b0*/  IADD3.X R151, PT, PT, R151, UR30, RZ, P6, !PT ;  /* 0x0000001e97977c10 */ /* 0x000fe2000b7fe4ff */
[----:B0-----:R-:W3:Y:S04]  /*86c0*/  LDL.LU R129, [R1+0x1ec] ;  /* 0x0001ec0001817983 */ /* 0x001ee80000300800 */
[----:B------:R0:W-:Y:S01]  /*86d0*/  STL [R1+0x25c], R128 ;  /* 0x00025c8001007387 */ /* 0x0001e20000100800 */
[----:B------:R-:W-:-:S02]  /*86e0*/  IADD3 R150, P6, PT, R150, UR21, RZ ;  /* 0x0000001596967c10 */ /* 0x000fc4000ffde0ff */
[----:B------:R-:W-:Y:S01]  /*86f0*/  IADD3.X R149, PT, PT, R149, UR30, RZ, P2, !PT ;  /* 0x0000001e95957c10 */ /* 0x000fe200097fe4ff */
[----:B0-----:R-:W4:Y:S04]  /*8700*/  LDL.LU R128, [R1+0x208] ;  /* 0x0002080001807983 */ /* 0x001f280000300800 */
[----:B------:R0:W-:Y:S04]  /*8710*/  STL [R1+0x254], R127 ;  /* 0x0002547f01007387 */ /* 0x0001e80000100800 */
[----:B0-----:R-:W5:Y:S04]  /*8720*/  LDL.LU R127, [R1+0x1e4] ;  /* 0x0001e400017f7983 */ /* 0x001f680000300800 */
[----:B------:R0:W-:Y:S04]  /*8730*/  STL [R1+0x24c], R126 ;  /* 0x00024c7e01007387 */ /* 0x0001e80000100800 */
[----:B0-----:R-:W5:Y:S04]  /*8740*/  LDL.LU R126, [R1+0x200] ;  /* 0x00020000017e7983 */ /* 0x001f680000300800 */
[----:B------:R-:W-:Y:S04]  /*8750*/  STL [R1+0x268], R151 ;  /* 0x0002689701007387 */ /* 0x000fe80000100800 */
[----:B------:R-:W-:Y:S04]  /*8760*/  STL [R1+0x244], R150 ;  /* 0x0002449601007387 */ /* 0x000fe80000100800 */
[----:B------:R-:W-:Y:S01]  /*8770*/  STL [R1+0x260], R149 ;  /* 0x0002609501007387 */ /* 0x000fe20000100800 */
[----:B--2---:R-:W-:-:S02]  /*8780*/  IADD3 R148, P2, PT, R148, UR21, RZ ;  /* 0x0000001594947c10 */ /* 0x004fc4000ff5e0ff */
[----:B------:R-:W-:-:S03]  /*8790*/  IADD3.X R147, PT, PT, R147, UR30, RZ, P3, !PT ;  /* 0x0000001e93937c10 */ /* 0x000fc60009ffe4ff */
[----:B------:R-:W-:Y:S01]  /*87a0*/  STL [R1+0x23c], R148 ;  /* 0x00023c9401007387 */ /* 0x000fe20000100800 */
[----:B------:R-:W-:-:S03]  /*87b0*/  IADD3 R146, P3, PT, R146, UR21, RZ ;  /* 0x0000001592927c10 */ /* 0x000fc6000ff7e0ff */
[----:B------:R-:W-:Y:S01]  /*87c0*/  STL [R1+0x258], R147 ;  /* 0x0002589301007387 */ /* 0x000fe20000100800 */
        /* <DEDUP_REMOVED lines=30> */
[----:B------:R-:W-:-:S05]  /*89b0*/  IADD3.X R125, PT, PT, R125, UR30, RZ, P2, !PT ;  /* 0x0000001e7d7d7c10 */ /* 0x000fca00097fe4ff */
[----:B------:R0:W-:Y:S04]  /*89c0*/  STL [R1+0x210], R125 ;  /* 0x0002107d01007387 */ /* 0x0001e80000100800 */
[----:B------:R-:W-:Y:S04]  /*89d0*/  STL [R1+0x218], R131 ;  /* 0x0002188301007387 */ /* 0x000fe80000100800 */
[----:B0-----:R-:W2:Y:S01]  /*89e0*/  LDL.LU R125, [R1+0x1dc] ;  /* 0x0001dc00017d7983 */ /* 0x001ea20000300800 */
[----:B------:R-:W-:Y:S02]  /*89f0*/  IADD3 R130, P6, PT, R130, UR21, RZ ;  /* 0x0000001582827c10 */ /* 0x000fe4000ffde0ff */
[----:B---3--:R-:W-:-:S03]  /*8a00*/  IADD3 R129, P2, PT, R129, UR20, RZ ;  /* 0x0000001481817c10 */ /* 0x008fc6000ff5e0ff */
[----:B------:R-:W-:Y:S04]  /*8a10*/  STL [R1+0x1f4], R130 ;  /* 0x0001f48201007387 */ /* 0x000fe80000100800 */
[----:B------:R0:W-:Y:S01]  /*8a20*/  STL [R1+0x1ec], R129 ;  /* 0x0001ec8101007387 */ /* 0x0001e20000100800 */
[----:B----4-:R-:W-:-:S03]  /*8a30*/  IADD3.X R128, PT, PT, R128, UR30, RZ, P3, !PT ;  /* 0x0000001e80807c10 */ /* 0x010fc60009ffe4ff */
[----:B0-----:R-:W3:Y:S04]  /*8a40*/  LDL.LU R129, [R1+0x1f8] ;  /* 0x0001f80001817983 */ /* 0x001ee80000300800 */
[----:B------:R0:W-:Y:S01]  /*8a50*/  STL [R1+0x208], R128 ;  /* 0x0002088001007387 */ /* 0x0001e20000100800 */
[----:B-----5:R-:W-:-:S03]  /*8a60*/  IADD3 R127, P3, PT, R127, UR20, RZ ;  /* 0x000000147f7f7c10 */ /* 0x020fc6000ff7e0ff */
[----:B0-----:R-:W4:Y:S04]  /*8a70*/  LDL.LU R128, [R1+0x1d4] ;  /* 0x0001d40001807983 */ /* 0x001f280000300800 */
[----:B------:R0:W-:Y:S01]  /*8a80*/  STL [R1+0x1e4], R127 ;  /* 0x0001e47f01007387 */ /* 0x0001e20000100800 */
[----:B------:R-:W-:-:S03]  /*8a90*/  IADD3.X R126, PT, PT, R126, UR30, RZ, P4, !PT ;  /* 0x0000001e7e7e7c10 */ /* 0x000fc6000a7fe4ff */
[----:B0-----:R-:W5:Y:S04]  /*8aa0*/  LDL.LU R127, [R1+0x1f0] ;  /* 0x0001f000017f7983 */ /* 0x001f680000300800 */
[----:B------:R-:W5:Y:S04]  /*8ab0*/  LDL.LU R151, [R1+0x1cc] ;  /* 0x0001cc0001977983 */ /* 0x000f680000300800 */
[----:B------:R-:W5:Y:S04]  /*8ac0*/  LDL.LU R150, [R1+0x1e8] ;  /* 0x0001e80001967983 */ /* 0x000f680000300800 */
[----:B------:R-:W5:Y:S04]  /*8ad0*/  LDL.LU R149, [R1+0x1c4] ;  /* 0x0001c40001957983 */ /* 0x000f680000300800 */
[----:B------:R0:W-:Y:S04]  /*8ae0*/  STL [R1+0x200], R126 ;  /* 0x0002007e01007387 */ /* 0x0001e80000100800 */
[----:B------:R-:W5:Y:S04]  /*8af0*/  LDL.LU R148, [R1+0x1e0] ;  /* 0x0001e00001947983 */ /* 0x000f680000300800 */
        /* <DEDUP_REMOVED lines=18> */
[----:B0-----:R-:W5:Y:S01]  /*8c20*/  LDL.LU R126, [R1+0x174] ;  /* 0x00017400017e7983 */ /* 0x001f620000300800 */
[----:B--2---:R-:W-:-:S05]  /*8c30*/  IADD3 R125, P4, PT, R125, UR20, RZ ;  /* 0x000000147d7d7c10 */ /* 0x004fca000ff9e0ff */
[----:B------:R0:W-:Y:S04]  /*8c40*/  STL [R1+0x1dc], R125 ;  /* 0x0001dc7d01007387 */ /* 0x0001e80000100800 */
[----:B0-----:R-:W2:Y:S01]  /*8c50*/  LDL.LU R125, [R1+0x190] ;  /* 0x00019000017d7983 */ /* 0x001ea20000300800 */
[----:B---3--:R-:W-:-:S05]  /*8c60*/  IADD3.X R129, PT, PT, R129, UR30, RZ, P5, !PT ;  /* 0x0000001e81817c10 */ /* 0x008fca000affe4ff */
[----:B------:R0:W-:Y:S01]  /*8c70*/  STL [R1+0x1f8], R129 ;  /* 0x0001f88101007387 */ /* 0x0001e20000100800 */
[----:B----4-:R-:W-:-:S03]  /*8c80*/  IADD3 R128, P5, PT, R128, UR20, RZ ;  /* 0x0000001480807c10 */ /* 0x010fc6000ffbe0ff */
[----:B0-----:R-:W3:Y:S04]  /*8c90*/  LDL.LU R129, [R1+0x16c] ;  /* 0x00016c0001817983 */ /* 0x001ee80000300800 */
[----:B------:R0:W-:Y:S01]  /*8ca0*/  STL [R1+0x1d4], R128 ;  /* 0x0001d48001007387 */ /* 0x0001e20000100800 */
[----:B-----5:R-:W-:-:S03]  /*8cb0*/  IADD3.X R127, PT, PT, R127, UR30, RZ, P6, !PT ;  /* 0x0000001e7f7f7c10 */ /* 0x020fc6000b7fe4ff */
[----:B0-----:R-:W4:Y:S01]  /*8cc0*/  LDL.LU R128, [R1+0x188] ;  /* 0x0001880001807983 */ /* 0x001f220000300800 */
[----:B------:R-:W-:-:S03]  /*8cd0*/  IADD3 R151, P6, PT, R151, UR20, RZ ;  /* 0x0000001497977c10 */ /* 0x000fc6000ffde0ff */
[----:B------:R0:W-:Y:S01]  /*8ce0*/  STL [R1+0x1f0], R127 ;  /* 0x0001f07f01007387 */ /* 0x0001e20000100800 */
[----:B------:R-:W-:Y:S02]  /*8cf0*/  IADD3.X R150, PT, PT, R150, UR23, RZ, P2, !PT ;  /* 0x0000001796967c10 */ /* 0x000fe400097fe4ff */
[----:B------:R-:W-:Y:S01]  /*8d00*/  IADD3 R149, P2, PT, R149, UR20, RZ ;  /* 0x0000001495957c10 */ /* 0x000fe2000ff5e0ff */
[----:B0-----:R-:W5:Y:S01]  /*8d10*/  LDL.LU R127, [R1+0x164] ;  /* 0x00016400017f7983 */ /* 0x001f620000300800 */
        /* <DEDUP_REMOVED lines=39> */
[----:B------:R-:W-:Y:S04]  /*8f90*/  STL [R1+0x1a0], R132 ;  /* 0x0001a08401007387 */ /* 0x000fe80000100800 */
[----:B------:R0:W-:Y:S04]  /*8fa0*/  STL [R1+0x174], R126 ;  /* 0x0001747e01007387 */ /* 0x0001e80000100800 */
[----:B------:R-:W-:Y:S04]  /*8fb0*/  STL [R1+0x17c], R131 ;  /* 0x00017c8301007387 */ /* 0x000fe80000100800 */
[----:B0-----:R-:W5:Y:S04]  /*8fc0*/  LDL.LU R126, [R1+0x180] ;  /* 0x00018000017e7983 */ /* 0x001f680000300800 */
[----:B------:R-:W-:Y:S01]  /*8fd0*/  STL [R1+0x198], R130 ;  /* 0x0001988201007387 */ /* 0x000fe20000100800 */
[----:B--2---:R-:W-:-:S05]  /*8fe0*/  IADD3.X R125, PT, PT, R125, UR23, RZ, P3, !PT ;  /* 0x000000177d7d7c10 */ /* 0x004fca0009ffe4ff */
[----:B------:R0:W-:Y:S04]  /*8ff0*/  STL [R1+0x190], R125 ;  /* 0x0001907d01007387 */ /* 0x0001e80000100800 */
[----:B0-----:R-:W2:Y:S01]  /*9000*/  LDL.LU R125, [R1+0x15c] ;  /* 0x00015c00017d7983 */ /* 0x001ea20000300800 */
[----:B---3--:R-:W-:-:S05]  /*9010*/  IADD3 R129, P3, PT, R129, UR20, RZ ;  /* 0x0000001481817c10 */ /* 0x008fca000ff7e0ff */
[----:B------:R0:W-:Y:S01]  /*9020*/  STL [R1+0x16c], R129 ;  /* 0x00016c8101007387 */ /* 0x0001e20000100800 */
[----:B----4-:R-:W-:-:S03]  /*9030*/  IADD3.X R128, PT, PT, R128, UR23, RZ, P4, !PT ;  /* 0x0000001780807c10 */ /* 0x010fc6000a7fe4ff */
[----:B0-----:R-:W3:Y:S04]  /*9040*/  LDL.LU R129, [R1+0x178] ;  /* 0x0001780001817983 */ /* 0x001ee80000300800 */
[----:B------:R0:W-:Y:S01]  /*9050*/  STL [R1+0x188], R128 ;  /* 0x0001888001007387 */ /* 0x0001e20000100800 */
[----:B-----5:R-:W-:-:S03]  /*9060*/  IADD3 R127, P4, PT, R127, UR20, RZ ;  /* 0x000000147f7f7c10 */ /* 0x020fc6000ff9e0ff */
[----:B0-----:R-:W4:Y:S04]  /*9070*/  LDL.LU R128, [R1+0x154] ;  /* 0x0001540001807983 */ /* 0x001f280000300800 */
        /* <DEDUP_REMOVED lines=22> */
[----:B------:R-:W5:Y:S01]  /*91e0*/  LDL.LU R130, [R1+0xfc] ;  /* 0x0000fc0001827983 */ /* 0x000f620000300800 */
[----:B------:R-:W-:-:S03]  /*91f0*/  IADD3.X R126, PT, PT, R126, UR23, RZ, P5, !PT ;  /* 0x000000177e7e7c10 */ /* 0x000fc6000affe4ff */
[----:B0-----:R-:W5:Y:S04]  /*9200*/  LDL.LU R127, [R1+0x118] ;  /* 0x00011800017f7983 */ /* 0x001f680000300800 */
[----:B------:R0:W-:Y:S04]  /*9210*/  STL [R1+0x180], R126 ;  /* 0x0001807e01007387 */ /* 0x0001e80000100800 */
[----:B0-----:R-:W5:Y:S01]  /*9220*/  LDL.LU R126, [R1+0xf4] ;  /* 0x0000f400017e7983 */ /* 0x001f620000300800 */
[----:B--2---:R-:W-:-:S05]  /*9230*/  IADD3 R125, P5, PT, R125, UR20, RZ ;  /* 0x000000147d7d7c10 */ /* 0x004fca000ffbe0ff */
[----:B------:R0:W-:Y:S04]  /*9240*/  STL [R1+0x15c], R125 ;  /* 0x00015c7d01007387 */ /* 0x0001e80000100800 */
[----:B0-----:R-:W2:Y:S01]  /*9250*/  LDL.LU R125, [R1+0x110] ;  /* 0x00011000017d7983 */ /* 0x001ea20000300800 */
[----:B---3--:R-:W-:-:S05]  /*9260*/  IADD3.X R129, PT, PT, R129, UR23, RZ, P6, !PT ;  /* 0x0000001781817c10 */ /* 0x008fca000b7fe4ff */
[----:B------:R0:W-:Y:S01]  /*9270*/  STL [R1+0x178], R129 ;  /* 0x0001788101007387 */ /* 0x0001e20000100800 */
[----:B----4-:R-:W-:-:S03]  /*9280*/  IADD3 R128, P6, PT, R128, UR20, RZ ;  /* 0x0000001480807c10 */ /* 0x010fc6000ffde0ff */
[----:B0-----:R-:W3:Y:S01]  /*9290*/  LDL.LU R129, [R1+0xec] ;  /* 0x0000ec0001817983 */ /* 0x001ee20000300800 */
[----:B-----5:R-:W-:-:S03]  /*92a0*/  IADD3.X R151, PT, PT, R151, UR23, RZ, P2, !PT ;  /* 0x0000001797977c10 */ /* 0x020fc600097fe4ff */
[----:B------:R0:W-:Y:S01]  /*92b0*/  STL [R1+0x154], R128 ;  /* 0x0001548001007387 */ /* 0x0001e20000100800 */
[----:B------:R-:W-:Y:S02]  /*92c0*/  IADD3 R150, P2, PT, R150, UR20, RZ ;  /* 0x0000001496967c10 */ /* 0x000fe4000ff5e0ff */
[----:B------:R-:W-:Y:S01]  /*92d0*/  IADD3.X R149, PT, PT, R149, UR23, RZ, P3, !PT ;  /* 0x0000001795957c10 */ /* 0x000fe20009ffe4ff */
[----:B0-----:R-:W4:Y:S01]  /*92e0*/  LDL.LU R128, [R1+0x108] ;  /* 0x0001080001807983 */ /* 0x001f220000300800 */
        /* <DEDUP_REMOVED lines=39> */
[----:B------:R-:W-:Y:S04]  /*9560*/  STL [R1+0x104], R132 ;  /* 0x0001048401007387 */ /* 0x000fe80000100800 */
[----:B------:R0:W-:Y:S04]  /*9570*/  STL [R1+0x118], R127 ;  /* 0x0001187f01007387 */ /* 0x0001e80000100800 */
[----:B------:R-:W-:Y:S01]  /*9580*/  STL [R1+0x120], R131 ;  /* 0x0001208301007387 */ /* 0x000fe20000100800 */
[----:B------:R-:W-:-:S03]  /*9590*/  IADD3 R126, P3, PT, R126, UR20, RZ ;  /* 0x000000147e7e7c10 */ /* 0x000fc6000ff7e0ff */
[----:B0-----:R-:W5:Y:S04]  /*95a0*/  LDL.LU R127, [R1+0xe4] ;  /* 0x0000e400017f7983 */ /* 0x001f680000300800 */
[----:B------:R-:W-:Y:S04]  /*95b0*/  STL [R1+0xfc], R130 ;  /* 0x0000fc8201007387 */ /* 0x000fe80000100800 */
[----:B------:R0:W-:Y:S04]  /*95c0*/  STL [R1+0xf4], R126 ;  /* 0x0000f47e01007387 */ /* 0x0001e80000100800 */
[----:B0-----:R-:W5:Y:S01]  /*95d0*/  LDL.LU R126, [R1+0x100] ;  /* 0x00010000017e7983 */ /* 0x001f620000300800 */
[----:B--2---:R-:W-:-:S05]  /*95e0*/  IADD3.X R125, PT, PT, R125, UR23, RZ, P4, !PT ;  /* 0x000000177d7d7c10 */ /* 0x004fca000a7fe4ff */
[----:B------:R0:W-:Y:S04]  /*95f0*/  STL [R1+0x110], R125 ;  /* 0x0001107d01007387 */ /* 0x0001e80000100800 */
[----:B0-----:R-:W2:Y:S01]  /*9600*/  LDL.LU R125, [R1+0xdc] ;  /* 0x0000dc00017d7983 */ /* 0x001ea20000300800 */
[----:B---3--:R-:W-:-:S05]  /*9610*/  IADD3 R129, P4, PT, R129, UR20, RZ ;  /* 0x0000001481817c10 */ /* 0x008fca000ff9e0ff */
[----:B------:R0:W-:Y:S01]  /*9620*/  STL [R1+0xec], R129 ;  /* 0x0000ec8101007387 */ /* 0x0001e20000100800 */
[----:B----4-:R-:W-:-:S03]  /*9630*/  IADD3.X R128, PT, PT, R128, UR23, RZ, P5, !PT ;  /* 0x0000001780807c10 */ /* 0x010fc6000affe4ff */
[----:B0-----:R-:W3:Y:S04]  /*9640*/  LDL.LU R129, [R1+0xf8] ;  /* 0x0000f80001817983 */ /* 0x001ee80000300800 */
[----:B------:R-:W4:Y:S04]  /*9650*/  LDL.LU R151, [R1+0xd4] ;  /* 0x0000d40001977983 */ /* 0x000f280000300800 */
[----:B------:R-:W4:Y:S04]  /*9660*/  LDL.LU R150, [R1+0xf0] ;  /* 0x0000f00001967983 */ /* 0x000f280000300800 */
[----:B------:R-:W4:Y:S04]  /*9670*/  LDL.LU R149, [R1+0xcc] ;  /* 0x0000cc0001957983 */ /* 0x000f280000300800 */
[----:B------:R0:W-:Y:S04]  /*9680*/  STL [R1+0x108], R128 ;  /* 0x0001088001007387 */ /* 0x0001e80000100800 */
[----:B------:R-:W4:Y:S04]  /*9690*/  LDL.LU R148, [R1+0xe8] ;  /* 0x0000e80001947983 */ /* 0x000f280000300800 */
        /* <DEDUP_REMOVED lines=17> */
[----:B------:R-:W4:Y:S01]  /*97b0*/  LDL.LU R130, [R1+0xa0] ;  /* 0x0000a00001827983 */ /* 0x000f220000300800 */
[----:B-----5:R-:W-:-:S03]  /*97c0*/  IADD3 R127, P5, PT, R127, UR20, RZ ;  /* 0x000000147f7f7c10 */ /* 0x020fc6000ffbe0ff */
[----:B0-----:R-:W5:Y:S04]  /*97d0*/  LDL.LU R128, [R1+0x7c] ;  /* 0x00007c0001807983 */ /* 0x001f680000300800 */
[----:B------:R0:W-:Y:S04]  /*97e0*/  STL [R1+0xe4], R127 ;  /* 0x0000e47f01007387 */ /* 0x0001e80000100800 */
[----:B0-----:R-:W5:Y:S01]  /*97f0*/  LDL.LU R127, [R1+0x98] ;  /* 0x00009800017f7983 */ /* 0x001f620000300800 */
[----:B------:R-:W-:-:S05]  /*9800*/  IADD3.X R126, PT, PT, R126, UR23, RZ, P6, !PT ;  /* 0x000000177e7e7c10 */ /* 0x000fca000b7fe4ff */
[----:B------:R0:W-:Y:S04]  /*9810*/  STL [R1+0x100], R126 ;  /* 0x0001007e01007387 */ /* 0x0001e80000100800 */
[----:B0-----:R-:W5:Y:S01]  /*9820*/  LDL.LU R126, [R1+0x74] ;  /* 0x00007400017e7983 */ /* 0x001f620000300800 */
[----:B--2---:R-:W-:-:S05]  /*9830*/  IADD3 R125, P6, PT, R125, UR20, RZ ;  /* 0x000000147d7d7c10 */ /* 0x004fca000ffde0ff */
[----:B------:R0:W-:Y:S04]  /*9840*/  STL [R1+0xdc], R125 ;  /* 0x0000dc7d01007387 */ /* 0x0001e80000100800 */
[----:B0-----:R-:W2:Y:S01]  /*9850*/  LDL.LU R125, [R1+0x90] ;  /* 0x00009000017d7983 */ /* 0x001ea20000300800 */
[----:B---3--:R-:W-:Y:S02]  /*9860*/  IADD3.X R129, PT, PT, R129, UR23, RZ, P2, !PT ;  /* 0x0000001781817c10 */ /* 0x008fe400097fe4ff */
[----:B----4-:R-:W-:-:S03]  /*9870*/  IADD3 R151, P2, PT, R151, UR20, RZ ;  /* 0x0000001497977c10 */ /* 0x010fc6000ff5e0ff */
[----:B------:R0:W-:Y:S01]  /*9880*/  STL [R1+0xf8], R129 ;  /* 0x0000f88101007387 */ /* 0x0001e20000100800 */
[----:B------:R-:W-:Y:S02]  /*9890*/  IADD3.X R150, PT, PT, R150, UR23, RZ, P3, !PT ;  /* 0x0000001796967c10 */ /* 0x000fe40009ffe4ff */
[----:B------:R-:W-:Y:S01]  /*98a0*/  IADD3 R149, P3, PT, R149, UR20, RZ ;  /* 0x0000001495957c10 */ /* 0x000fe2000ff7e0ff */
[----:B0-----:R-:W3:Y:S01]  /*98b0*/  LDL.LU R129, [R1+0x6c] ;  /* 0x00006c0001817983 */ /* 0x001ee20000300800 */
        /* <DEDUP_REMOVED lines=38> */
[----:B-----5:R-:W-:-:S03]  /*9b20*/  IADD3 R128, P3, PT, R128, UR20, RZ ;  /* 0x0000001480807c10 */ /* 0x020fc6000ff7e0ff */
[----:B------:R-:W-:Y:S04]  /*9b30*/  STL [R1+0xa8], R132 ;  /* 0x0000a88401007387 */ /* 0x000fe80000100800 */
[----:B------:R0:W-:Y:S04]  /*9b40*/  STL [R1+0x7c], R128 ;  /* 0x00007c8001007387 */ /* 0x0001e80000100800 */
[----:B------:R-:W-:Y:S01]  /*9b50*/  STL [R1+0x84], R131 ;  /* 0x0000848301007387 */ /* 0x000fe20000100800 */
[----:B------:R-:W-:-:S03]  /*9b60*/  IADD3.X R127, PT, PT, R127, UR23, RZ, P4, !PT ;  /* 0x000000177f7f7c10 */ /* 0x000fc6000a7fe4ff */
[----:B0-----:R-:W4:Y:S04]  /*9b70*/  LDL.LU R128, [R1+0x88] ;  /* 0x0000880001807983 */ /* 0x001f280000300800 */
[----:B------:R-:W-:Y:S04]  /*9b80*/  STL [R1+0xa0], R130 ;  /* 0x0000a08201007387 */ /* 0x000fe80000100800 */
[----:B------:R0:W-:Y:S01]  /*9b90*/  STL [R1+0x98], R127 ;  /* 0x0000987f01007387 */ /* 0x0001e20000100800 */
[----:B------:R-:W-:-:S03]  /*9ba0*/  IADD3 R126, P4, PT, R126, UR20, RZ ;  /* 0x000000147e7e7c10 */ /* 0x000fc6000ff9e0ff */
[----:B0-----:R-:W5:Y:S04]  /*9bb0*/  LDL.LU R127, [R1+0x64] ;  /* 0x00006400017f7983 */ /* 0x001f680000300800 */
[----:B------:R0:W-:Y:S04]  /*9bc0*/  STL [R1+0x74], R126 ;  /* 0x0000747e01007387 */ /* 0x0001e80000100800 */
[----:B0-----:R-:W5:Y:S01]  /*9bd0*/  LDL.LU R126, [R1+0x80] ;  /* 0x00008000017e7983 */ /* 0x001f620000300800 */
[----:B--2---:R-:W-:-:S05]  /*9be0*/  IADD3.X R125, PT, PT, R125, UR23, RZ, P5, !PT ;  /* 0x000000177d7d7c10 */ /* 0x004fca000affe4ff */
[----:B------:R0:W-:Y:S04]  /*9bf0*/  STL [R1+0x90], R125 ;  /* 0x0000907d01007387 */ /* 0x0001e80000100800 */
[----:B0-----:R-:W2:Y:S04]  /*9c00*/  LDL.LU R125, [R1+0x5c] ;  /* 0x00005c00017d7983 */ /* 0x001ea80000300800 */
[----:B------:R-:W2:Y:S01]  /*9c10*/  LDL.LU R151, [R1+0x78] ;  /* 0x0000780001977983 */ /* 0x000ea20000300800 */
[----:B---3--:R-:W-:-:S03]  /*9c20*/  IADD3 R129, P5, PT, R129, UR20, RZ ;  /* 0x0000001481817c10 */ /* 0x008fc6000ffbe0ff */
[----:B------:R-:W3:Y:S04]  /*9c30*/  LDL.LU R150, [R1+0x54] ;  /* 0x0000540001967983 */ /* 0x000ee80000300800 */
[----:B------:R-:W3:Y:S04]  /*9c40*/  LDL.LU R149, [R1+0x70] ;  /* 0x0000700001957983 */ /* 0x000ee80000300800 */
[----:B------:R0:W-:Y:S04]  /*9c50*/  STL [R1+0x6c], R129 ;  /* 0x00006c8101007387 */ /* 0x0001e80000100800 */
[----:B------:R-:W3:Y:S04]  /*9c60*/  LDL.LU R148, [R1+0x4c] ;  /* 0x00004c0001947983 */ /* 0x000ee80000300800 */
        /* <DEDUP_REMOVED lines=18> */
[----:B0-----:R-:W3:Y:S01]  /*9d90*/  LDL.LU R129, [R1+0x20] ;  /* 0x0000200001817983 */ /* 0x001ee20000300800 */
[----:B----4-:R-:W-:-:S05]  /*9da0*/  IADD3.X R128, PT, PT, R128, UR23, RZ, P6, !PT ;  /* 0x0000001780807c10 */ /* 0x010fca000b7fe4ff */
[----:B------:R0:W-:Y:S04]  /*9db0*/  STL [R1+0x88], R128 ;  /* 0x0000888001007387 */ /* 0x0001e80000100800 */
[----:B0-----:R-:W4:Y:S01]  /*9dc0*/  LDL.LU R128, [R1+0x18] ;  /* 0x0000180001807983 */ /* 0x001f220000300800 */
[----:B-----5:R-:W-:-:S05]  /*9dd0*/  IADD3 R127, P6, PT, R127, UR20, RZ ;  /* 0x000000147f7f7c10 */ /* 0x020fca000ffde0ff */
[----:B------:R0:W-:Y:S01]  /*9de0*/  STL [R1+0x64], R127 ;  /* 0x0000647f01007387 */ /* 0x0001e20000100800 */
[----:B------:R-:W-:-:S03]  /*9df0*/  IADD3.X R126, PT, PT, R126, UR23, RZ, P2, !PT ;  /* 0x000000177e7e7c10 */ /* 0x000fc600097fe4ff */
[----:B0-----:R-:W5:Y:S04]  /*9e00*/  LDL.LU R127, [R1+0x10] ;  /* 0x00001000017f7983 */ /* 0x001f680000300800 */
[----:B------:R0:W-:Y:S04]  /*9e10*/  STL [R1+0x80], R126 ;  /* 0x0000807e01007387 */ /* 0x0001e80000100800 */
[----:B0-----:R-:W5:Y:S01]  /*9e20*/  LDL.LU R126, [R1+0x8] ;  /* 0x00000800017e7983 */ /* 0x001f620000300800 */
[----:B--2---:R-:W-:-:S05]  /*9e30*/  IADD3 R125, P2, PT, R125, UR20, RZ ;  /* 0x000000147d7d7c10 */ /* 0x004fca000ff5e0ff */
[----:B------:R0:W-:Y:S04]  /*9e40*/  STL [R1+0x5c], R125 ;  /* 0x00005c7d01007387 */ /* 0x0001e80000100800 */
[----:B0-----:R-:W2:Y:S01]  /*9e50*/  LDL.LU R125, [R1] ;  /* 0x00000000017d7983 */ /* 0x001ea20000300800 */
[----:B------:R-:W-:Y:S02]  /*9e60*/  IADD3.X R151, PT, PT, R151, UR23, RZ, P3, !PT ;  /* 0x0000001797977c10 */ /* 0x000fe40009ffe4ff */
[----:B---3--:R-:W-:Y:S02]  /*9e70*/  IADD3 R150, P3, PT, R150, UR20, RZ ;  /* 0x0000001496967c10 */ /* 0x008fe4000ff7e0ff */
[----:B------:R-:W-:Y:S02]  /*9e80*/  IADD3.X R149, PT, PT, R149, UR23, RZ, P4, !PT ;  /* 0x0000001795957c10 */ /* 0x000fe4000a7fe4ff */
[----:B------:R-:W-:Y:S01]  /*9e90*/  IADD3 R148, P4, PT, R148, UR20, RZ ;  /* 0x0000001494947c10 */ /* 0x000fe2000ff9e0ff */
        /* <DEDUP_REMOVED lines=14> */
[----:B------:R0:W-:Y:S01]  /*9f80*/  STL [R1+0x3c], R144 ;  /* 0x00003c9001007387 */ /* 0x0001e20000100800 */
[----:B------:R-:W-:-:S03]  /*9f90*/  IADD3 R140, P3, PT, R140, UR20, RZ ;  /* 0x000000148c8c7c10 */ /* 0x000fc6000ff7e0ff */
[----:B------:R-:W-:Y:S01]  /*9fa0*/  STL [R1+0x58], R143 ;  /* 0x0000588f01007387 */ /* 0x000fe20000100800 */
[----:B------:R-:W-:-:S03]  /*9fb0*/  IADD3.X R139, PT, PT, R139, UR23, RZ, P4, !PT ;  /* 0x000000178b8b7c10 */ /* 0x000fc6000a7fe4ff */
[----:B------:R-:W-:Y:S01]  /*9fc0*/  STL [R1+0x34], R142 ;  /* 0x0000348e01007387 */ /* 0x000fe20000100800 */
[----:B------:R-:W-:Y:S01]  /*9fd0*/  IADD3 R138, P4, PT, R138, UR20, RZ ;  /* 0x000000148a8a7c10 */ /* 0x000fe2000ff9e0ff */
[----:B0-----:R-:W0:Y:S02]  /*9fe0*/  LDC R144, c[0x0][0x3a0] ;  /* 0x0000e800ff907b82 */ /* 0x001e240000000800 */
        /* <DEDUP_REMOVED lines=19> */
[----:B------:R-:W-:Y:S04]  /*a120*/  STL [R1+0x28], R131 ;  /* 0x0000288301007387 */ /* 0x000fe80000100800 */
[----:B------:R-:W-:Y:S04]  /*a130*/  STL [R1+0x4], R130 ;  /* 0x0000048201007387 */ /* 0x000fe80000100800 */
[----:B------:R-:W-:Y:S01]  /*a140*/  STL [R1+0x20], R129 ;  /* 0x0000208101007387 */ /* 0x000fe20000100800 */
[----:B----4-:R-:W-:-:S05]  /*a150*/  IADD3.X R128, PT, PT, R128, UR23, RZ, P5, !PT ;  /* 0x0000001780807c10 */ /* 0x010fca000affe4ff */
[----:B------:R-:W-:Y:S01]  /*a160*/  STL [R1+0x18], R128 ;  /* 0x0000188001007387 */ /* 0x000fe20000100800 */
[----:B-----5:R-:W-:-:S05]  /*a170*/  IADD3.X R127, PT, PT, R127, UR23, RZ, P6, !PT ;  /* 0x000000177f7f7c10 */ /* 0x020fca000b7fe4ff */
[----:B------:R-:W-:Y:S01]  /*a180*/  STL [R1+0x10], R127 ;  /* 0x0000107f01007387 */ /* 0x000fe20000100800 */
[----:B------:R-:W-:Y:S02]  /*a190*/  IADD3.X R126, PT, PT, R126, UR23, RZ, P2, !PT ;  /* 0x000000177e7e7c10 */ /* 0x000fe400097fe4ff */
[----:B--2---:R-:W-:-:S05]  /*a1a0*/  IADD3.X R125, PT, PT, R125, UR23, RZ, P3, !PT ;  /* 0x000000177d7d7c10 */ /* 0x004fca0009ffe4ff */
[----:B------:R1:W-:Y:S04]  /*a1b0*/  STL [R1], R125 ;  /* 0x0000007d01007387 */ /* 0x0003e80000100800 */
[----:B------:R2:W-:Y:S04]  /*a1c0*/  STL [R1+0x8], R126 ;  /* 0x0000087e01007387 */ /* 0x0005e80000100800 */
[----:B-1----:R-:W3:Y:S01]  /*a1d0*/  LDL R125, [R1+0x270] ;  /* 0x00027000017d7983 */ /* 0x002ee20000100800 */
[----:B------:R-:W-:-:S04]  /*a1e0*/  IADD3 R244, P3, PT, R244, UR20, RZ ;  /* 0x00000014f4f47c10 */ /* 0x000fc8000ff7e0ff */
[----:B------:R-:W-:Y:S02]  /*a1f0*/  IADD3.X R111, PT, PT, R111, UR23, RZ, P3, !PT ;  /* 0x000000176f6f7c10 */ /* 0x000fe40009ffe4ff */
[----:B------:R-:W-:-:S04]  /*a200*/  IADD3 R77, P3, PT, R77, UR20, RZ ;  /* 0x000000144d4d7c10 */ /* 0x000fc8000ff7e0ff */
[----:B------:R-:W-:Y:S02]  /*a210*/  IADD3.X R78, PT, PT, R78, UR23, RZ, P3, !PT ;  /* 0x000000174e4e7c10 */ /* 0x000fe40009ffe4ff */
[----:B------:R-:W-:-:S04]  /*a220*/  IADD3 R31, P3, PT, R31, UR20, RZ ;  /* 0x000000141f1f7c10 */ /* 0x000fc8000ff7e0ff */
[----:B------:R-:W-:Y:S02]  /*a230*/  IADD3.X R32, PT, PT, R32, UR23, RZ, P3, !PT ;  /* 0x0000001720207c10 */ /* 0x000fe40009ffe4ff */
[----:B------:R-:W-:-:S04]  /*a240*/  IADD3 R120, P3, PT, R120, UR20, RZ ;  /* 0x0000001478787c10 */ /* 0x000fc8000ff7e0ff */
[----:B------:R-:W-:Y:S02]  /*a250*/  IADD3.X R121, PT, PT, R121, UR23, RZ, P3, !PT ;  /* 0x0000001779797c10 */ /* 0x000fe40009ffe4ff */
[----:B------:R-:W-:Y:S02]  /*a260*/  IADD3 R75, P3, PT, R75, UR20, RZ ;  /* 0x000000144b4b7c10 */ /* 0x000fe4000ff7e0ff */
[----:B------:R-:W-:Y:S02]  /*a270*/  IADD3 R250, P5, PT, R250, UR20, RZ ;  /* 0x00000014fafa7c10 */ /* 0x000fe4000ffbe0ff */
[----:B------:R-:W-:Y:S02]  /*a280*/  IADD3.X R76, PT, PT, R76, UR23, RZ, P3, !PT ;  /* 0x000000174c4c7c10 */ /* 0x000fe40009ffe4ff */
[----:B------:R-:W-:Y:S02]  /*a290*/  IADD3 R41, P3, PT, R41, UR20, RZ ;  /* 0x0000001429297c10 */ /* 0x000fe4000ff7e0ff */
[----:B------:R-:W-:-:S02]  /*a2a0*/  IADD3.X R249, PT, PT, R249, UR23, RZ, P5, !PT ;  /* 0x00000017f9f97c10 */ /* 0x000fc4000affe4ff */
[----:B------:R-:W-:Y:S02]  /*a2b0*/  IADD3 R252, P4, PT, R252, UR20, RZ ;  /* 0x00000014fcfc7c10 */ /* 0x000fe4000ff9e0ff */
[----:B------:R-:W-:Y:S02]  /*a2c0*/  IADD3 R248, P6, PT, R248, UR20, RZ ;  /* 0x00000014f8f87c10 */ /* 0x000fe4000ffde0ff */
[----:B------:R-:W-:Y:S02]  /*a2d0*/  IADD3 R95, P5, PT, R95, UR20, RZ ;  /* 0x000000145f5f7c10 */ /* 0x000fe4000ffbe0ff */
[----:B------:R-:W-:Y:S02]  /*a2e0*/  IADD3.X R42, PT, PT, R42, UR23, RZ, P3, !PT ;  /* 0x000000172a2a7c10 */ /* 0x000fe40009ffe4ff */
[----:B------:R-:W-:Y:S02]  /*a2f0*/  IADD3 R118, P3, PT, R118, UR20, RZ ;  /* 0x0000001476767c10 */ /* 0x000fe4000ff7e0ff */
[----:B------:R-:W-:-:S02]  /*a300*/  IADD3.X R251, PT, PT, R251, UR23, RZ, P4, !PT ;  /* 0x00000017fbfb7c10 */ /* 0x000fc4000a7fe4ff */
[----:B------:R-:W-:Y:S02]  /*a310*/  IADD3.X R247, PT, PT, R247, UR23, RZ, P6, !PT ;  /* 0x00000017f7f77c10 */ /* 0x000fe4000b7fe4ff */
[----:B------:R-:W-:Y:S02]  /*a320*/  IADD3.X R96, PT, PT, R96, UR23, RZ, P5, !PT ;  /* 0x0000001760607c10 */ /* 0x000fe4000affe4ff */
[----:B------:R-:W-:Y:S02]  /*a330*/  IADD3 R246, P2, PT, R246, UR20, RZ ;  /* 0x00000014f6f67c10 */ /* 0x000fe4000ff5e0ff */
[----:B------:R-:W-:Y:S02]  /*a340*/  IADD3 R109, P4, PT, R109, UR20, RZ ;  /* 0x000000146d6d7c10 */ /* 0x000fe4000ff9e0ff */
[----:B------:R-:W-:Y:S02]  /*a350*/  IADD3 R93, P6, PT, R93, UR20, RZ ;  /* 0x000000145d5d7c10 */ /* 0x000fe4000ffde0ff */
[----:B------:R-:W-:-:S02]  /*a360*/  IADD3 R61, P5, PT, R61, UR20, RZ ;  /* 0x000000143d3d7c10 */ /* 0x000fc4000ffbe0ff */
[----:B------:R-:W-:Y:S02]  /*a370*/  IADD3.X R119, PT, PT, R119, UR23, RZ, P3, !PT ;  /* 0x0000001777777c10 */ /* 0x000fe40009ffe4ff */
[----:B------:R-:W-:Y:S02]  /*a380*/  IADD3 R83, P3, PT, R83, UR20, RZ ;  /* 0x0000001453537c10 */ /* 0x000fe4000ff7e0ff */
[----:B------:R-:W-:Y:S02]  /*a390*/  IADD3.X R245, PT, PT, R245, UR23, RZ, P2, !PT ;  /* 0x00000017f5f57c10 */ /* 0x000fe400097fe4ff */
[----:B------:R-:W-:Y:S02]  /*a3a0*/  IADD3.X R110, PT, PT, R110, UR23, RZ, P4, !PT ;  /* 0x000000176e6e7c10 */ /* 0x000fe4000a7fe4ff */
[----:B------:R-:W-:Y:S02]  /*a3b0*/  IADD3.X R94, PT, PT, R94, UR23, RZ, P6, !PT ;  /* 0x000000175e5e7c10 */ /* 0x000fe4000b7fe4ff */
[----:B------:R-:W-:-:S02]  /*a3c0*/  IADD3.X R63, PT, PT, R63, UR23, RZ, P5, !PT ;  /* 0x000000173f3f7c10 */ /* 0x000fc4000affe4ff */
[----:B------:R-:W-:Y:S02]  /*a3d0*/  IADD3 R79, P2, PT, R79, UR20, RZ ;  /* 0x000000144f4f7c10 */ /* 0x000fe4000ff5e0ff */
[----:B------:R-:W-:Y:S02]  /*a3e0*/  IADD3 R62, P4, PT, R62, UR20, RZ ;  /* 0x000000143e3e7c10 */ /* 0x000fe4000ff9e0ff */
[----:B------:R-:W-:Y:S02]  /*a3f0*/  IADD3 R47, P6, PT, R47, UR20, RZ ;  /* 0x000000142f2f7c10 */ /* 0x000fe4000ffde0ff */
[----:B------:R-:W-:Y:S02]  /*a400*/  IADD3 R15, P5, PT, R15, UR20, RZ ;  /* 0x000000140f0f7c10 */ /* 0x000fe4000ffbe0ff */
[----:B------:R-:W-:Y:S02]  /*a410*/  IADD3.X R84, PT, PT, R84, UR23, RZ, P3, !PT ;  /* 0x0000001754547c10 */ /* 0x000fe40009ffe4ff */
[----:B------:R-:W-:-:S02]  /*a420*/  IADD3 R39, P3, PT, R39, UR20, RZ ;  /* 0x0000001427277c10 */ /* 0x000fc4000ff7e0ff */
[----:B------:R-:W-:Y:S02]  /*a430*/  IADD3.X R80, PT, PT, R80, UR23, RZ, P2, !PT ;  /* 0x0000001750507c10 */ /* 0x000fe400097fe4ff */
[----:B------:R-:W-:Y:S02]  /*a440*/  IADD3.X R64, PT, PT, R64, UR23, RZ, P4, !PT ;  /* 0x0000001740407c10 */ /* 0x000fe4000a7fe4ff */
[----:B------:R-:W-:Y:S02]  /*a450*/  IADD3.X R48, PT, PT, R48, UR23, RZ, P6, !PT ;  /* 0x0000001730307c10 */ /* 0x000fe4000b7fe4ff */
[----:B------:R-:W-:Y:S02]  /*a460*/  IADD3.X R16, PT, PT, R16, UR23, RZ, P5, !PT ;  /* 0x0000001710107c10 */ /* 0x000fe4000affe4ff */
[----:B------:R-:W-:Y:S02]  /*a470*/  IADD3 R45, P2, PT, R45, UR20, RZ ;  /* 0x000000142d2d7c10 */ /* 0x000fe4000ff5e0ff */
[----:B------:R-:W-:-:S02]  /*a480*/  IADD3 R29, P4, PT, R29, UR20, RZ ;  /* 0x000000141d1d7c10 */ /* 0x000fc4000ff9e0ff */
[----:B------:R-:W-:Y:S02]  /*a490*/  IADD3 R13, P6, PT, R13, UR20, RZ ;  /* 0x000000140d0d7c10 */ /* 0x000fe4000ffde0ff */
[----:B------:R-:W-:Y:S02]  /*a4a0*/  IADD3 R105, P5, PT, R105, UR20, RZ ;  /* 0x0000001469697c10 */ /* 0x000fe4000ffbe0ff */
[----:B------:R-:W-:Y:S02]  /*a4b0*/  IADD3.X R40, PT, PT, R40, UR23, RZ, P3, !PT ;  /* 0x0000001728287c10 */ /* 0x000fe40009ffe4ff */
[----:B------:R-:W-:Y:S02]  /*a4c0*/  IADD3 R5, P3, PT, R5, UR20, RZ ;  /* 0x0000001405057c10 */ /* 0x000fe4000ff7e0ff */
[----:B------:R-:W-:Y:S02]  /*a4d0*/  IADD3.X R46, PT, PT, R46, UR23, RZ, P2, !PT ;  /* 0x000000172e2e7c10 */ /* 0x000fe400097fe4ff */
        /* <DEDUP_REMOVED lines=16> */
[----:B------:R-:W-:Y:S02]  /*a5e0*/  IADD3.X R74, PT, PT, R74, UR23, RZ, P4, !PT ;  /* 0x000000174a4a7c10 */ /* 0x000fe4000a7fe4ff */
[----:B------:R-:W-:Y:S02]  /*a5f0*/  IADD3.X R59, PT, PT, R59, UR23, RZ, P6, !PT ;  /* 0x000000173b3b7c10 */ /* 0x000fe4000b7fe4ff */
[----:B------:R-:W-:-:S02]  /*a600*/  IADD3.X R26, PT, PT, R26, UR23, RZ, P5, !PT ;  /* 0x000000171a1a7c10 */ /* 0x000fc4000affe4ff */
[----:B------:R-:W-:Y:S01]  /*a610*/  IADD3.X R6, PT, PT, R6, UR23, RZ, P3, !PT ;  /* 0x0000001706067c10 */ /* 0x000fe20009ffe4ff */
[----:B------:R-:W1:Y:S01]  /*a620*/  SYNCS.PHASECHK.TRANS64.TRYWAIT P3, [UR11], R124 ;  /* 0x0000007cff0075a7 */ /* 0x000e62000806110b */
[----:B------:R-:W-:Y:S02]  /*a630*/  IADD3 R43, P2, PT, R43, UR20, RZ ;  /* 0x000000142b2b7c10 */ /* 0x000fe4000ff5e0ff */
[----:B------:R-:W-:Y:S02]  /*a640*/  IADD3 R27, P4, PT, R27, UR20, RZ ;  /* 0x000000141b1b7c10 */ /* 0x000fe4000ff9e0ff */
[----:B------:R-:W-:Y:S02]  /*a650*/  IADD3 R11, P6, PT, R11, UR20, RZ ;  /* 0x000000140b0b7c10 */ /* 0x000fe4000ffde0ff */
[----:B------:R-:W-:Y:S02]  /*a660*/  IADD3 R103, P5, PT, R103, UR20, RZ ;  /* 0x0000001467677c10 */ /* 0x000fe4000ffbe0ff */
[----:B------:R-:W-:-:S02]  /*a670*/  IADD3.X R44, PT, PT, R44, UR23, RZ, P2, !PT ;  /* 0x000000172c2c7c10 */ /* 0x000fc400097fe4ff */
[----:B------:R-:W-:Y:S02]  /*a680*/  IADD3.X R28, PT, PT, R28, UR23, RZ, P4, !PT ;  /* 0x000000171c1c7c10 */ /* 0x000fe4000a7fe4ff */
[----:B------:R-:W-:Y:S02]  /*a690*/  IADD3.X R12, PT, PT, R12, UR23, RZ, P6, !PT ;  /* 0x000000170c0c7c10 */ /* 0x000fe4000b7fe4ff */
[----:B------:R-:W-:Y:S02]  /*a6a0*/  IADD3.X R104, PT, PT, R104, UR23, RZ, P5, !PT ;  /* 0x0000001768687c10 */ /* 0x000fe4000affe4ff */
[----:B------:R-:W-:Y:S02]  /*a6b0*/  IADD3 R9, P2, PT, R9, UR20, RZ ;  /* 0x0000001409097c10 */ /* 0x000fe4000ff5e0ff */
[----:B------:R-:W-:Y:S02]  /*a6c0*/  IADD3 R116, P4, PT, R116, UR20, RZ ;  /* 0x0000001474747c10 */ /* 0x000fe4000ff9e0ff */
[----:B------:R-:W-:-:S02]  /*a6d0*/  IADD3 R101, P6, PT, R101, UR20, RZ ;  /* 0x0000001465657c10 */ /* 0x000fc4000ffde0ff */
[----:B------:R-:W-:Y:S02]  /*a6e0*/  IADD3 R69, P5, PT, R69, UR20, RZ ;  /* 0x0000001445457c10 */ /* 0x000fe4000ffbe0ff */
[----:B------:R-:W-:Y:S02]  /*a6f0*/  IADD3.X R10, PT, PT, R10, UR23, RZ, P2, !PT ;  /* 0x000000170a0a7c10 */ /* 0x000fe400097fe4ff */
[----:B------:R-:W-:Y:S02]  /*a700*/  IADD3.X R117, PT, PT, R117, UR23, RZ, P4, !PT ;  /* 0x0000001775757c10 */ /* 0x000fe4000a7fe4ff */
[----:B------:R-:W-:Y:S02]  /*a710*/  IADD3.X R102, PT, PT, R102, UR23, RZ, P6, !PT ;  /* 0x0000001766667c10 */ /* 0x000fe4000b7fe4ff */
[----:B------:R-:W-:Y:S02]  /*a720*/  IADD3.X R71, PT, PT, R71, UR23, RZ, P5, !PT ;  /* 0x0000001747477c10 */ /* 0x000fe4000affe4ff */
[----:B------:R-:W-:-:S02]  /*a730*/  IADD3 R87, P2, PT, R87, UR20, RZ ;  /* 0x0000001457577c10 */ /* 0x000fc4000ff5e0ff */
[----:B------:R-:W-:Y:S02]  /*a740*/  IADD3 R70, P4, PT, R70, UR20, RZ ;  /* 0x0000001446467c10 */ /* 0x000fe4000ff9e0ff */
[----:B------:R-:W-:Y:S02]  /*a750*/  IADD3 R54, P6, PT, R54, UR20, RZ ;  /* 0x0000001436367c10 */ /* 0x000fe4000ffde0ff */
[----:B------:R-:W-:Y:S02]  /*a760*/  IADD3 R23, P5, PT, R23, UR20, RZ ;  /* 0x0000001417177c10 */ /* 0x000fe4000ffbe0ff */
[----:B------:R-:W-:Y:S02]  /*a770*/  IADD3.X R89, PT, PT, R89, UR23, RZ, P2, !PT ;  /* 0x0000001759597c10 */ /* 0x000fe400097fe4ff */
[----:B------:R-:W-:Y:S02]  /*a780*/  IADD3.X R72, PT, PT, R72, UR23, RZ, P4, !PT ;  /* 0x0000001748487c10 */ /* 0x000fe4000a7fe4ff */
[----:B------:R-:W-:-:S02]  /*a790*/  IADD3.X R56, PT, PT, R56, UR23, RZ, P6, !PT ;  /* 0x0000001738387c10 */ /* 0x000fc4000b7fe4ff */
[----:B------:R-:W-:Y:S02]  /*a7a0*/  IADD3.X R24, PT, PT, R24, UR23, RZ, P5, !PT ;  /* 0x0000001718187c10 */ /* 0x000fe4000affe4ff */
        /* <DEDUP_REMOVED lines=40> */
[----:B------:R-:W-:Y:S01]  /*aa30*/  PRMT R238, RZ, 0x7610, R238 ;  /* 0x00007610ffee7816 */ /* 0x000fe200000000ee */
[----:B---3--:R-:W-:-:S05]  /*aa40*/  VIADD R125, R125, 0x1 ;  /* 0x000000017d7d7836 */ /* 0x008fca0000000000 */
[----:B------:R2:W-:Y:S01]  /*aa50*/  STL [R1+0x284], R125 ;  /* 0x0002847d01007387 */ /* 0x0005e20000100800 */
[----:B0-----:R-:W-:-:S05]  /*aa60*/  IMAD R144, R125, -0x40, R144 ;  /* 0xffffffc07d907824 */ /* 0x001fca00078e0290 */
[C---:B------:R-:W-:Y:S02]  /*aa70*/  ISETP.GT.AND P2, PT, R144.reuse, RZ, PT ;  /* 0x000000ff9000720c */ /* 0x040fe40003f44270 */
[----:B------:R-:W-:Y:S01]  /*aa80*/  ISETP.GT.AND P4, PT, R144, 0x1, PT ;  /* 0x000000019000780c */ /* 0x000fe20003f84270 */
[----:B-1----:R-:W-:-:S12]  /*aa90*/  @!P3 BRA `(.L_x_8) ;  /* 0x000000640024b947 */ /* 0x002fd80003800000 */
.L_x_16:
[----:B------:R-:W-:Y:S01]  /*aaa0*/  @P2 IMAD.MOV.U32 R124, RZ, RZ, R0 ;  /* 0x000000ffff7c2224 */ /* 0x000fe200078e0000 */
[----:B------:R-:W-:Y:S01]  /*aab0*/  PRMT R240, RZ, 0x7610, R240 ;  /* 0x00007610fff07816 */ /* 0x000fe200000000f0 */
[----:B--2---:R-:W-:Y:S01]  /*aac0*/  @P2 IMAD.MOV.U32 R125, RZ, RZ, R2 ;  /* 0x000000ffff7d2224 */ /* 0x004fe200078e0002 */
[----:B------:R0:W-:Y:S01]  /*aad0*/  STL [R1+0x2d8], R234 ;  /* 0x0002d8ea01007387 */ /* 0x0001e20000100800 */
[----:B------:R-:W-:-:S03]  /*aae0*/  ISETP.GT.AND P3, PT, R144, 0x2, PT ;  /* 0x000000029000780c */ /* 0x000fc60003f64270 */
[----:B------:R1:W2:Y:S04]  /*aaf0*/  @P2 LDG.E.U8 R238, desc[UR24][R124.64] ;  /* 0x000000187cee2981 */ /* 0x0002a8000c1e1100 */
[----:B------:R3:W-:Y:S01]  /*ab00*/  STL [R1+0x2d4], R236 ;  /* 0x0002d4ec01007387 */ /* 0x0007e20000100800 */
[----:B0-----:R-:W-:Y:S02]  /*ab10*/  PRMT R234, RZ, 0x7610, R234 ;  /* 0x00007610ffea7816 */ /* 0x001fe400000000ea */
[----:B------:R-:W-:Y:S01]  /*ab20*/  PRMT R127, RZ, 0x7610, R127 ;  /* 0x00007610ff7f7816 */ /* 0x000fe2000000007f */
[----:B------:R-:W-:Y:S01]  /*ab30*/  STL [R1+0x29c], R0 ;  /* 0x00029c0001007387 */ /* 0x000fe20000100800 */
[----:B-1----:R-:W-:Y:S02]  /*ab40*/  @P2 IMAD.MOV.U32 R124, RZ, RZ, R3 ;  /* 0x000000ffff7c2224 */ /* 0x002fe400078e0003 */
[----:B------:R-:W-:Y:S01]  /*ab50*/  @P2 IMAD.MOV.U32 R125, RZ, RZ, R4 ;  /* 0x000000ffff7d2224 */ /* 0x000fe200078e0004 */
[----:B------:R-:W-:Y:S01]  /*ab60*/  PRMT R126, RZ, 0x7610, R126 ;  /* 0x00007610ff7e7816 */ /* 0x000fe2000000007e */
[----:B------:R-:W-:Y:S04]  /*ab70*/  STL [R1+0x298], R2 ;  /* 0x0002980201007387 */ /* 0x000fe80000100800 */
[----:B------:R0:W4:Y:S02]  /*ab80*/  @P2 LDG.E.U8 R240, desc[UR24][R124.64] ;  /* 0x000000187cf02981 */ /* 0x000124000c1e1100 */
[----:B0-----:R-:W-:-:S02]  /*ab90*/  @P4 IMAD.MOV.U32 R124, RZ, RZ, R17 ;  /* 0x000000ffff7c4224 */ /* 0x001fc400078e0011 */
[----:B------:R-:W-:-:S05]  /*aba0*/  @P4 IMAD.MOV.U32 R125, RZ, RZ, R18 ;  /* 0x000000ffff7d4224 */ /* 0x000fca00078e0012 */
[----:B------:R0:W2:Y:S01]  /*abb0*/  @P4 LDG.E.U8 R234, desc[UR24][R124.64] ;  /* 0x000000187cea4981 */ /* 0x0000a2000c1e1100 */
[----:B---3--:R-:W-:Y:S01]  /*abc0*/  PRMT R236, RZ, 0x7610, R236 ;  /* 0x00007610ffec7816 */ /* 0x008fe200000000ec */
[----:B0-----:R-:W-:Y:S02]  /*abd0*/  @P4 IMAD.MOV.U32 R124, RZ, RZ, R19 ;  /* 0x000000ffff7c4224 */ /* 0x001fe400078e0013 */
[----:B------:R-:W-:-:S05]  /*abe0*/  @P4 IMAD.MOV.U32 R125, RZ, RZ, R20 ;  /* 0x000000ffff7d4224 */ /* 0x000fca00078e0014 */
[----:B------:R0:W3:Y:S02]  /*abf0*/  @P4 LDG.E.U8 R236, desc[UR24][R124.64] ;  /* 0x000000187cec4981 */ /* 0x0000e4000c1e1100 */
[----:B0-----:R-:W-:Y:S02]  /*ac00*/  @P3 IMAD.MOV.U32 R124, RZ, RZ, R33 ;  /* 0x000000ffff7c3224 */ /* 0x001fe400078e0021 */
[----:B------:R-:W-:-:S05]  /*ac10*/  @P3 IMAD.MOV.U32 R125, RZ, RZ, R34 ;  /* 0x000000ffff7d3224 */ /* 0x000fca00078e0022 */
[----:B------:R0:W3:Y:S02]  /*ac20*/  @P3 LDG.E.U8 R127, desc[UR24][R124.64] ;  /* 0x000000187c7f3981 */ /* 0x0000e4000c1e1100 */
[----:B0-----:R-:W-:Y:S02]  /*ac30*/  @P3 IMAD.MOV.U32 R124, RZ, RZ, R35 ;  /* 0x000000ffff7c3224 */ /* 0x001fe400078e0023 */
[----:B------:R-:W-:-:S05]  /*ac40*/  @P3 IMAD.MOV.U32 R125, RZ, RZ, R36 ;  /* 0x000000ffff7d3224 */ /* 0x000fca00078e0024 */
[----:B------:R0:W3:Y:S01]  /*ac50*/  @P3 LDG.E.U8 R126, desc[UR24][R124.64] ;  /* 0x000000187c7e3981 */ /* 0x0000e2000c1e1100 */
[----:B------:R-:W-:-:S03]  /*ac60*/  ISETP.GT.AND P2, PT, R144, 0x3, PT ;  /* 0x000000039000780c */ /* 0x000fc60003f44270 */
[----:B------:R-:W-:Y:S04]  /*ac70*/  STL [R1+0x2a4], R3 ;  /* 0x0002a40301007387 */ /* 0x000fe80000100800 */
[----:B------:R-:W-:Y:S04]  /*ac80*/  STL [R1+0x2a0], R4 ;  /* 0x0002a00401007387 */ /* 0x000fe80000100800 */
[----:B------:R1:W-:Y:S04]  /*ac90*/  STL [R1+0x2ac], R17 ;  /* 0x0002ac1101007387 */ /* 0x0003e80000100800 */
[----:B------:R1:W-:Y:S01]  /*aca0*/  STL [R1+0x2a8], R18 ;  /* 0x0002a81201007387 */ /* 0x0003e20000100800 */
[----:B------:R-:W-:Y:S01]  /*acb0*/  ISETP.GT.AND P4, PT, R144, 0x4, PT ;  /* 0x000000049000780c */ /* 0x000fe20003f84270 */
[----:B0-----:R-:W-:-:S02]  /*acc0*/  @P2 IMAD.MOV.U32 R124, RZ, RZ, R49 ;  /* 0x000000ffff7c2224 */ /* 0x001fc400078e0031 */
[----:B------:R-:W-:Y:S01]  /*acd0*/  @P2 IMAD.MOV.U32 R125, RZ, RZ, R51 ;  /* 0x000000ffff7d2224 */ /* 0x000fe200078e0033 */
[----:B------:R-:W-:Y:S02]  /*ace0*/  ISETP.GT.AND P3, PT, R144, 0x5, PT ;  /* 0x000000059000780c */ /* 0x000fe40003f64270 */
[----:B-1----:R-:W-:Y:S02]  /*acf0*/  PRMT R17, RZ, 0x7610, R17 ;  /* 0x00007610ff117816 */ /* 0x002fe40000000011 */
[----:B------:R-:W-:Y:S02]  /*ad00*/  PRMT R18, RZ, 0x7610, R18 ;  /* 0x00007610ff127816 */ /* 0x000fe40000000012 */
[----:B------:R-:W-:Y:S02]  /*ad10*/  PRMT R3, RZ, 0x7610, R3 ;  /* 0x00007610ff037816 */ /* 0x000fe40000000003 */
[----:B------:R-:W-:Y:S02]  /*ad20*/  PRMT R4, RZ, 0x7610, R4 ;  /* 0x00007610ff047816 */ /* 0x000fe40000000004 */
[----:B------:R-:W-:-:S02]  /*ad30*/  PRMT R242, RZ, 0x7610, R242 ;  /* 0x00007610fff27816 */ /* 0x000fc400000000f2 */
[----:B------:R-:W-:Y:S02]  /*ad40*/  PRMT R0, RZ, 0x7610, R0 ;  /* 0x00007610ff007816 */ /* 0x000fe40000000000 */
[----:B------:R-:W-:Y:S02]  /*ad50*/  PRMT R2, RZ, 0x7610, R2 ;  /* 0x00007610ff027816 */ /* 0x000fe40000000002 */
        /* <DEDUP_REMOVED lines=17> */
[----:B------:R-:W-:Y:S01]  /*ae70*/  PRMT R211, RZ, 0x7610, R211 ;  /* 0x00007610ffd37816 */ /* 0x000fe200000000d3 */
[----:B--2---:R0:W-:Y:S04]  /*ae80*/  STL [R1+0x280], R234 ;  /* 0x000280ea01007387 */ /* 0x0041e80000100800 */
[----:B0-----:R-:W2:Y:S04]  /*ae90*/  LDL.LU R234, [R1+0x2d8] ;  /* 0x0002d80001ea7983 */ /* 0x001ea80000300800 */
[----:B------:R-:W-:Y:S04]  /*aea0*/  STL [R1+0x2b4], R19 ;  /* 0x0002b41301007387 */ /* 0x000fe80000100800 */
[----:B------:R-:W-:Y:S04]  /*aeb0*/  STL [R1+0x2b0], R20 ;  /* 0x0002b01401007387 */ /* 0x000fe80000100800 */
[----:B------:R0:W-:Y:S04]  /*aec0*/  STL [R1+0x2bc], R33 ;  /* 0x0002bc2101007387 */ /* 0x0001e80000100800 */
[----:B------:R1:W-:Y:S01]  /*aed0*/  STL [R1+0x2b8], R34 ;  /* 0x0002b82201007387 */ /* 0x0003e20000100800 */
[----:B0-----:R-:W-:-:S02]  /*aee0*/  PRMT R33, RZ, 0x7610, R33 ;  /* 0x00007610ff217816 */ /* 0x001fc40000000021 */
[----:B-1----:R-:W-:-:S04]  /*aef0*/  PRMT R34, RZ, 0x7610, R34 ;  /* 0x00007610ff227816 */ /* 0x002fc80000000022 */
[----:B------:R0:W2:Y:S01]  /*af00*/  @P2 LDG.E.U8 R33, desc[UR24][R124.64] ;  /* 0x000000187c212981 */ /* 0x0000a2000c1e1100 */
[----:B------:R-:W-:Y:S01]  /*af10*/  PRMT R19, RZ, 0x7610, R19 ;  /* 0x00007610ff137816 */ /* 0x000fe20000000013 */
[----:B0-----:R-:W-:Y:S02]  /*af20*/  @P2 IMAD.MOV.U32 R124, RZ, RZ, R50 ;  /* 0x000000ffff7c2224 */ /* 0x001fe400078e0032 */
[----:B------:R-:W-:-:S05]  /*af30*/  @P2 IMAD.MOV.U32 R125, RZ, RZ, R52 ;  /* 0x000000ffff7d2224 */ /* 0x000fca00078e0034 */
[----:B------:R0:W2:Y:S01]  /*af40*/  @P2 LDG.E.U8 R34, desc[UR24][R124.64] ;  /* 0x000000187c222981 */ /* 0x0000a2000c1e1100 */
[----:B------:R-:W-:Y:S01]  /*af50*/  PRMT R20, RZ, 0x7610, R20 ;  /* 0x00007610ff147816 */ /* 0x000fe20000000014 */
[----:B0-----:R-:W-:Y:S02]  /*af60*/  @P4 IMAD.MOV.U32 R124, RZ, RZ, R65 ;  /* 0x000000ffff7c4224 */ /* 0x001fe400078e0041 */
[----:B------:R-:W-:-:S05]  /*af70*/  @P4 IMAD.MOV.U32 R125, RZ, RZ, R67 ;  /* 0x000000ffff7d4224 */ /* 0x000fca00078e0043 */
[----:B------:R0:W2:Y:S01]  /*af80*/  @P4 LDG.E.U8 R19, desc[UR24][R124.64] ;  /* 0x000000187c134981 */ /* 0x0000a2000c1e1100 */
[----:B------:R-:W-:Y:S01]  /*af90*/  ISETP.GT.AND P2, PT, R144, 0x6, PT ;  /* 0x000000069000780c */ /* 0x000fe20003f44270 */
[----:B0-----:R-:W-:Y:S02]  /*afa0*/  @P4 IMAD.MOV.U32 R124, RZ, RZ, R66 ;  /* 0x000000ffff7c4224 */ /* 0x001fe400078e0042 */
[----:B------:R-:W-:-:S05]  /*afb0*/  @P4 IMAD.MOV.U32 R125, RZ, RZ, R68 ;  /* 0x000000ffff7d4224 */ /* 0x000fca00078e0044 */
[----:B------:R0:W2:Y:S02]  /*afc0*/  @P4 LDG.E.U8 R20, desc[UR24][R124.64] ;  /* 0x000000187c144981 */ /* 0x0000a4000c1e1100 */
[----:B0-----:R-:W-:Y:S02]  /*afd0*/  @P3 IMAD.MOV.U32 R124, RZ, RZ, R81 ;  /* 0x000000ffff7c3224 */ /* 0x001fe400078e0051 */
[----:B------:R-:W-:-:S05]  /*afe0*/  @P3 IMAD.MOV.U32 R125, RZ, RZ, R82 ;  /* 0x000000ffff7d3224 */ /* 0x000fca00078e0052 */
[----:B------:R0:W2:Y:S02]  /*aff0*/  @P3 LDG.E.U8 R17, desc[UR24][R124.64] ;  /* 0x000000187c113981 */ /* 0x0000a4000c1e1100 */
[----:B0-----:R-:W-:Y:S02]  /*b000*/  @P3 IMAD.MOV.U32 R124, RZ, RZ, R85 ;  /* 0x000000ffff7c3224 */ /* 0x001fe400078e0055 */
[----:B------:R-:W-:-:S05]  /*b010*/  @P3 IMAD.MOV.U32 R125, RZ, RZ, R86 ;  /* 0x000000ffff7d3224 */ /* 0x000fca00078e0056 */
[----:B------:R0:W2:Y:S01]  /*b020*/  @P3 LDG.E.U8 R18, desc[UR24][R124.64] ;  /* 0x000000187c123981 */ /* 0x0000a2000c1e1100 */
[----:B------:R-:W-:Y:S01]  /*b030*/  ISETP.GT.AND P3, PT, R144, 0x8, PT ;  /* 0x000000089000780c */ /* 0x000fe20003f64270 */
[----:B0-----:R-:W-:Y:S02]  /*b040*/  @P2 IMAD.MOV.U32 R124, RZ, RZ, R97 ;  /* 0x000000ffff7c2224 */ /* 0x001fe400078e0061 */
[----:B------:R-:W-:-:S05]  /*b050*/  @P2 IMAD.MOV.U32 R125, RZ, RZ, R98 ;  /* 0x000000ffff7d2224 */ /* 0x000fca00078e0062 */
[----:B------:R0:W2:Y:S01]  /*b060*/  @P2 LDG.E.U8 R3, desc[UR24][R124.64] ;  /* 0x000000187c032981 */ /* 0x0000a2000c1e1100 */
[C---:B------:R-:W-:Y:S01]  /*b070*/  ISETP.GT.AND P4, PT, R144.reuse, 0x7, PT ;  /* 0x000000079000780c */ /* 0x040fe20003f84270 */
[----:B0-----:R-:W-:Y:S02]  /*b080*/  @P2 IMAD.MOV.U32 R124, RZ, RZ, R99 ;  /* 0x000000ffff7c2224 */ /* 0x001fe400078e0063 */
[----:B------:R-:W-:Y:S01]  /*b090*/  @P2 IMAD.MOV.U32 R125, RZ, RZ, R100 ;  /* 0x000000ffff7d2224 */ /* 0x000fe200078e0064 */
[----:B------:R-:W-:Y:S04]  /*b0a0*/  STL [R1+0x2c4], R35 ;  /* 0x0002c42301007387 */ /* 0x000fe80000100800 */
[----:B------:R0:W2:Y:S01]  /*b0b0*/  @P2 LDG.E.U8 R4, desc[UR24][R124.64] ;  /* 0x000000187c042981 */ /* 0x0000a2000c1e1100 */
[----:B------:R-:W-:-:S03]  /*b0c0*/  ISETP.GT.AND P2, PT, R144, 0x9, PT ;  /* 0x000000099000780c */ /* 0x000fc60003f44270 */
[----:B------:R-:W-:Y:S04]  /*b0d0*/  STL [R1+0x2c0], R36 ;  /* 0x0002c02401007387 */ /* 0x000fe80000100800 */
[----:B------:R-:W2:Y:S01]  /*b0e0*/  @P4 LDG.E.U8 R0, desc[UR24][R112.64] ;  /* 0x0000001870004981 */ /* 0x000ea2000c1e1100 */
[----:B0-----:R-:W-:Y:S02]  /*b0f0*/  @P3 IMAD.MOV.U32 R124, RZ, RZ, R5 ;  /* 0x000000ffff7c3224 */ /* 0x001fe400078e0005 */
[----:B------:R-:W-:Y:S01]  /*b100*/  @P3 IMAD.MOV.U32 R125, RZ, RZ, R6 ;  /* 0x000000ffff7d3224 */ /* 0x000fe200078e0006 */
[----:B---3--:R0:W-:Y:S04]  /*b110*/  STL [R1+0x27c], R236 ;  /* 0x00027cec01007387 */ /* 0x0081e80000100800 */
[----:B------:R1:W3:Y:S04]  /*b120*/  @P3 LDG.E.U8 R242, desc[UR24][R124.64] ;  /* 0x000000187cf23981 */ /* 0x0002e8000c1e1100 */
[----:B------:R-:W2:Y:S04]  /*b130*/  @P4 LDG.E.U8 R2, desc[UR24][R114.64] ;  /* 0x0000001872024981 */ /* 0x000ea8000c1e1100 */
[----:B0-----:R-:W2:Y:S01]  /*b140*/  LDL R236, [R1+0x14] ;  /* 0x0000140001ec7983 */ /* 0x001ea20000100800 */
[----:B-1----:R-:W-:-:S03]  /*b150*/  @P3 IMAD.MOV.U32 R124, RZ, RZ, R7 ;  /* 0x000000ffff7c3224 */ /* 0x002fc600078e0007 */
[----:B------:R0:W-:Y:S01]  /*b160*/  STL [R1+0x278], R127 ;  /* 0x0002787f01007387 */ /* 0x0001e20000100800 */
[----:B------:R-:W-:Y:S01]  /*b170*/  @P3 IMAD.MOV.U32 R125, RZ, RZ, R8 ;  /* 0x000000ffff7d3224 */ /* 0x000fe200078e0008 */
[----:B------:R-:W-:-:S04]  /*b180*/  ISETP.GT.AND P4, PT, R144, 0xa, PT ;  /* 0x0000000a9000780c */ /* 0x000fc80003f84270 */
[----:B------:R1:W2:Y:S04]  /*b190*/  @P3 LDG.E.U8 R243, desc[UR24][R124.64] ;  /* 0x000000187cf33981 */ /* 0x0002a8000c1e1100 */
[----:B0-----:R-:W2:Y:S04]  /*b1a0*/  LDL R127, [R1+0x18] ;  /* 0x00001800017f7983 */ /* 0x001ea80000100800 */
[----:B------:R0:W-:Y:S01]  /*b1b0*/  STL [R1+0x274], R126 ;  /* 0x0002747e01007387 */ /* 0x0001e20000100800 */
[----:B-1----:R-:W-:Y:S02]  /*b1c0*/  @P2 IMAD.MOV.U32 R124, RZ, RZ, R21 ;  /* 0x000000ffff7c2224 */ /* 0x002fe400078e0015 */
[----:B------:R-:W-:Y:S01]  /*b1d0*/  @P2 IMAD.MOV.U32 R125, RZ, RZ, R22 ;  /* 0x000000ffff7d2224 */ /* 0x000fe200078e0016 */
[----:B0-----:R-:W2:Y:S04]  /*b1e0*/  LDL R126, [R1+0x1c] ;  /* 0x00001c00017e7983 */ /* 0x001ea80000100800 */
[----:B------:R0:W-:Y:S04]  /*b1f0*/  STL [R1+0x2cc], R49 ;  /* 0x0002cc3101007387 */ /* 0x0001e80000100800 */
[----:B------:R1:W-:Y:S01]  /*b200*/  STL [R1+0x2c8], R51 ;  /* 0x0002c83301007387 */ /* 0x0003e20000100800 */
[----:B0-----:R-:W-:-:S02]  /*b210*/  PRMT R49, RZ, 0x7610, R49 ;  /* 0x00007610ff317816 */ /* 0x001fc40000000031 */
[----:B-1----:R-:W-:-:S04]  /*b220*/  PRMT R51, RZ, 0x7610, R51 ;  /* 0x00007610ff337816 */ /* 0x002fc80000000033 */
[----:B------:R0:W2:Y:S01]  /*b230*/  @P2 LDG.E.U8 R49, desc[UR24][R124.64] ;  /* 0x000000187c312981 */ /* 0x0000a2000c1e1100 */
[----:B------:R-:W-:Y:S02]  /*b240*/  ISETP.GT.AND P3, PT, R144, 0xb, PT ;  /* 0x0000000b9000780c */ /* 0x000fe40003f64270 */
        /* <DEDUP_REMOVED lines=36> */
[----:B------:R-:W-:Y:S01]  /*b490*/  ISETP.GT.AND P2, PT, R144, 0xf, PT ;  /* 0x0000000f9000780c */ /* 0x000fe20003f44270 */
[----:B0-----:R-:W-:Y:S02]  /*b4a0*/  @P3 IMAD.MOV.U32 R124, RZ, RZ, R103 ;  /* 0x000000ffff7c3224 */ /* 0x001fe400078e0067 */
[----:B------:R-:W-:-:S10]  /*b4b0*/  @P3 IMAD.MOV.U32 R125, RZ, RZ, R104 ;  /* 0x000000ffff7d3224 */ /* 0x000fd400078e0068 */
[----:B------:R-:W2:Y:S04]  /*b4c0*/  @P2 LDG.E.U8 R225, desc[UR24][R116.64] ;  /* 0x0000001874e12981 */ /* 0x000ea8000c1e1100 */
[----:B------:R0:W2:Y:S01]  /*b4d0*/  @P3 LDG.E.U8 R227, desc[UR24][R124.64] ;  /* 0x000000187ce33981 */ /* 0x0000a2000c1e1100 */
[----:B------:R-:W-:-:S03]  /*b4e0*/  ISETP.GT.AND P3, PT, R144, 0x11, PT ;  /* 0x000000119000780c */ /* 0x000fc60003f64270 */
[----:B------:R-:W2:Y:S01]  /*b4f0*/  @P2 LDG.E.U8 R223, desc[UR24][R118.64] ;  /* 0x0000001876df2981 */ /* 0x000ea2000c1e1100 */
        /* <DEDUP_REMOVED lines=21> */
[----:B------:R-:W-:Y:S01]  /*b650*/  PRMT R209, RZ, 0x7610, R209 ;  /* 0x00007610ffd17816 */ /* 0x000fe200000000d1 */
[----:B0-----:R-:W-:Y:S02]  /*b660*/  @P4 IMAD.MOV.U32 R124, RZ, RZ, R57 ;  /* 0x000000ffff7c4224 */ /* 0x001fe400078e0039 */
[----:B------:R-:W-:-:S05]  /*b670*/  @P4 IMAD.MOV.U32 R125, RZ, RZ, R59 ;  /* 0x000000ffff7d4224 */ /* 0x000fca00078e003b */
        /* <DEDUP_REMOVED lines=32> */
[----:B------:R0:W3:Y:S01]  /*b880*/  @P4 LDG.E.U8 R197, desc[UR24][R124.64] ;  /* 0x000000187cc54981 */ /* 0x0000e2000c1e1100 */
[----:B------:R-:W-:Y:S02]  /*b890*/  ISETP.GT.AND P4, PT, R144, 0x19, PT ;  /* 0x000000199000780c */ /* 0x000fe40003f84270 */
[----:B------:R-:W-:Y:S02]  /*b8a0*/  PRMT R195, RZ, 0x7610, R195 ;  /* 0x00007610ffc37816 */ /* 0x000fe400000000c3 */
[----:B------:R-:W-:Y:S02]  /*b8b0*/  PRMT R193, RZ, 0x7610, R193 ;  /* 0x00007610ffc17816 */ /* 0x000fe400000000c1 */
[----:B------:R-:W-:Y:S02]  /*b8c0*/  PRMT R189, RZ, 0x7610, R189 ;  /* 0x00007610ffbd7816 */ /* 0x000fe400000000bd */
[----:B------:R-:W3:Y:S01]  /*b8d0*/  @P3 LDG.E.U8 R195, desc[UR24][R120.64] ;  /* 0x0000001878c33981 */ /* 0x000ee2000c1e1100 */
[----:B0-----:R-:W-:-:S02]  /*b8e0*/  @P2 IMAD.MOV.U32 R124, RZ, RZ, R13 ;  /* 0x000000ffff7c2224 */ /* 0x001fc400078e000d */
[----:B------:R-:W-:Y:S01]  /*b8f0*/  @P2 IMAD.MOV.U32 R125, RZ, RZ, R14 ;  /* 0x000000ffff7d2224 */ /* 0x000fe200078e000e */
[----:B------:R-:W3:Y:S04]  /*b900*/  @P3 LDG.E.U8 R193, desc[UR24][R122.64] ;  /* 0x000000187ac13981 */ /* 0x000ee8000c1e1100 */
[----:B------:R0:W3:Y:S01]  /*b910*/  @P2 LDG.E.U8 R191, desc[UR24][R124.64] ;  /* 0x000000187cbf2981 */ /* 0x0000e2000c1e1100 */
[----:B------:R-:W-:Y:S02]  /*b920*/  ISETP.GT.AND P3, PT, R144, 0x1a, PT ;  /* 0x0000001a9000780c */ /* 0x000fe40003f64270 */
[----:B------:R-:W-:Y:S01]  /*b930*/  PRMT R187, RZ, 0x7610, R187 ;  /* 0x00007610ffbb7816 */ /* 0x000fe200000000bb */
[----:B0-----:R-:W-:Y:S02]  /*b940*/  @P2 IMAD.MOV.U32 R124, RZ, RZ, R15 ;  /* 0x000000ffff7c2224 */ /* 0x001fe400078e000f */
[----:B------:R-:W-:-:S05]  /*b950*/  @P2 IMAD.MOV.U32 R125, RZ, RZ, R16 ;  /* 0x000000ffff7d2224 */ /* 0x000fca00078e0010 */
[----:B------:R0:W3:Y:S01]  /*b960*/  @P2 LDG.E.U8 R189, desc[UR24][R124.64] ;  /* 0x000000187cbd2981 */ /* 0x0000e2000c1e1100 */
[----:B------:R-:W-:Y:S01]  /*b970*/  PRMT R185, RZ, 0x7610, R185 ;  /* 0x00007610ffb97816 */ /* 0x000fe200000000b9 */
[----:B0-----:R-:W-:Y:S02]  /*b980*/  @P4 IMAD.MOV.U32 R124, RZ, RZ, R29 ;  /* 0x000000ffff7c4224 */ /* 0x001fe400078e001d */
[----:B------:R-:W-:-:S05]  /*b990*/  @P4 IMAD.MOV.U32 R125, RZ, RZ, R30 ;  /* 0x000000ffff7d4224 */ /* 0x000fca00078e001e */
        /* <DEDUP_REMOVED lines=62> */
[----:B------:R0:W3:Y:S04]  /*bd80*/  @P3 LDG.E.U8 R161, desc[UR24][R124.64] ;  /* 0x000000187ca13981 */ /* 0x0000e8000c1e1100 */
[----:B--2---:R1:W-:Y:S01]  /*bd90*/  STL [R1+0x2d0], R33 ;  /* 0x0002d02101007387 */ /* 0x0043e20000100800 */
[----:B0-----:R-:W-:Y:S02]  /*bda0*/  @P3 IMAD.MOV.U32 R124, RZ, RZ, R252 ;  /* 0x000000ffff7c3224 */ /* 0x001fe400078e00fc */
[----:B------:R-:W-:Y:S01]  /*bdb0*/  @P3 IMAD.MOV.U32 R125, RZ, RZ, R251 ;  /* 0x000000ffff7d3224 */ /* 0x000fe200078e00fb */
[----:B------:R-:W-:Y:S01]  /*bdc0*/  ISETP.GT.AND P2, PT, R144, 0x21, PT ;  /* 0x000000219000780c */ /* 0x000fe20003f44270 */
[----:B-1----:R-:W2:Y:S04]  /*bdd0*/  LDL R33, [R1+0x10] ;  /* 0x0000100001217983 */ /* 0x002ea80000100800 */
[----:B------:R0:W2:Y:S04]  /*bde0*/  @P3 LDG.E.U8 R159, desc[UR24][R124.64] ;  /* 0x000000187c9f3981 */ /* 0x0000a8000c1e1100 */
[----:B------:R-:W0:Y:S04]  /*bdf0*/  LDL R124, [R1] ;  /* 0x00000000017c7983 */ /* 0x000e280000100800 */
[----:B------:R-:W0:Y:S01]  /*be00*/  LDL R125, [R1+0x4] ;  /* 0x00000400017d7983 */ /* 0x000e220000100800 */
[----:B------:R-:W-:-:S02]  /*be10*/  PRMT R157, RZ, 0x7610, R157 ;  /* 0x00007610ff9d7816 */ /* 0x000fc4000000009d */
[----:B0-----:R-:W-:-:S04]  /*be20*/  @P2 LOP3.LUT R125, R125, R124, RZ, 0x3c, !PT ;  /* 0x0000007c7d7d2212 */ /* 0x001fc800078e3cff */
[----:B------:R-:W-:-:S04]  /*be30*/  @P2 LOP3.LUT R124, R125, R124, RZ, 0x3c, !PT ;  /* 0x0000007c7d7c2212 */ /* 0x000fc800078e3cff */
[----:B------:R-:W-:-:S05]  /*be40*/  @P2 LOP3.LUT R125, R125, R124, RZ, 0x3c, !PT ;  /* 0x0000007c7d7d2212 */ /* 0x000fca00078e3cff */
[----:B------:R0:W2:Y:S04]  /*be50*/  @P2 LDG.E.U8 R157, desc[UR24][R124.64] ;  /* 0x000000187c9d2981 */ /* 0x0000a8000c1e1100 */
[----:B------:R-:W0:Y:S04]  /*be60*/  LDL R124, [R1+0x8] ;  /* 0x00000800017c7983 */ /* 0x000e280000100800 */
[----:B------:R-:W0:Y:S01]  /*be70*/  LDL R125, [R1+0xc] ;  /* 0x00000c00017d7983 */ /* 0x000e220000100800 */
[----:B------:R-:W-:Y:S02]  /*be80*/  ISETP.GT.AND P4, PT, R144, 0x22, PT ;  /* 0x000000229000780c */ /* 0x000fe40003f84270 */
[----:B------:R-:W-:-:S02]  /*be90*/  PRMT R155, RZ, 0x7610, R155 ;  /* 0x00007610ff9b7816 */ /* 0x000fc4000000009b */
[----:B------:R-:W-:Y:S02]  /*bea0*/  PRMT R153, RZ, 0x7610, R153 ;  /* 0x00007610ff997816 */ /* 0x000fe40000000099 */
[----:B------:R-:W-:Y:S02]  /*beb0*/  PRMT R151, RZ, 0x7610, R151 ;  /* 0x00007610ff977816 */ /* 0x000fe40000000097 */
[----:B0-----:R-:W-:-:S04]  /*bec0*/  @P2 LOP3.LUT R125, R125, R124, RZ, 0x3c, !PT ;  /* 0x0000007c7d7d2212 */ /* 0x001fc800078e3cff */
[----:B------:R-:W-:-:S04]  /*bed0*/  @P2 LOP3.LUT R124, R125, R124, RZ, 0x3c, !PT ;  /* 0x0000007c7d7c2212 */ /* 0x000fc800078e3cff */
[----:B------:R-:W-:-:S05]  /*bee0*/  @P2 LOP3.LUT R125, R125, R124, RZ, 0x3c, !PT ;  /* 0x0000007c7d7d2212 */ /* 0x000fca00078e3cff */
[----:B------:R0:W3:Y:S02]  /*bef0*/  @P2 LDG.E.U8 R155, desc[UR24][R124.64] ;  /* 0x000000187c9b2981 */ /* 0x0000e4000c1e1100 */
[----:B0-----:R-:W-:Y:S02]  /*bf00*/  @P4 IMAD.MOV.U32 R124, RZ, RZ, R236 ;  /* 0x000000ffff7c4224 */ /* 0x001fe400078e00ec */
[----:B--2---:R-:W-:Y:S01]  /*bf10*/  @P4 IMAD.MOV.U32 R125, RZ, RZ, R33 ;  /* 0x000000ffff7d4224 */ /* 0x004fe200078e0021 */
[----:B------:R-:W-:Y:S01]  /*bf20*/  ISETP.GT.AND P3, PT, R144, 0x23, PT ;  /* 0x000000239000780c */ /* 0x000fe20003f64270 */
[----:B------:R-:W2:Y:S04]  /*bf30*/  LDL R236, [R1+0x38] ;  /* 0x0000380001ec7983 */ /* 0x000ea80000100800 */
[----:B------:R0:W2:Y:S01]  /*bf40*/  @P4 LDG.E.U8 R153, desc[UR24][R124.64] ;  /* 0x000000187c994981 */ /* 0x0000a2000c1e1100 */
[----:B------:R-:W-:-:S02]  /*bf50*/  PRMT R149, RZ, 0x7610, R149 ;  /* 0x00007610ff957816 */ /* 0x000fc40000000095 */
[----:B------:R-:W-:Y:S01]  /*bf60*/  PRMT R147, RZ, 0x7610, R147 ;  /* 0x00007610ff937816 */ /* 0x000fe20000000093 */
[----:B------:R-:W2:Y:S01]  /*bf70*/  LDL R33, [R1+0x3c] ;  /* 0x00003c0001217983 */ /* 0x000ea20000100800 */
[----:B0-----:R-:W-:Y:S02]  /*bf80*/  @P4 IMAD.MOV.U32 R124, RZ, RZ, R126 ;  /* 0x000000ffff7c4224 */ /* 0x001fe400078e007e */
[----:B------:R-:W-:Y:S01]  /*bf90*/  @P4 IMAD.MOV.U32 R125, RZ, RZ, R127 ;  /* 0x000000ffff7d4224 */ /* 0x000fe200078e007f */
[----:B------:R-:W2:Y:S04]  /*bfa0*/  LDL R126, [R1+0x44] ;  /* 0x00004400017e7983 */ /* 0x000ea80000100800 */
[----:B------:R0:W2:Y:S04]  /*bfb0*/  @P4 LDG.E.U8 R151, desc[UR24][R124.64] ;  /* 0x000000187c974981 */ /* 0x0000a8000c1e1100 */
[----:B------:R-:W2:Y:S04]  /*bfc0*/  LDL R127, [R1+0x40] ;  /* 0x00004000017f7983 */ /* 0x000ea80000100800 */
[----:B------:R-:W0:Y:S04]  /*bfd0*/  LDL R124, [R1+0x20] ;  /* 0x00002000017c7983 */ /* 0x000e280000100800 */
[----:B------:R-:W0:Y:S02]  /*bfe0*/  LDL R125, [R1+0x24] ;  /* 0x00002400017d7983 */ /* 0x000e240000100800 */
[----:B0-----:R-:W-:-:S04]  /*bff0*/  @P3 LOP3.LUT R125, R125, R124, RZ, 0x3c, !PT ;  /* 0x0000007c7d7d3212 */ /* 0x001fc800078e3cff */
[----:B------:R-:W-:-:S04]  /*c000*/  @P3 LOP3.LUT R124, R125, R124, RZ, 0x3c, !PT ;  /* 0x0000007c7d7c3212 */ /* 0x000fc800078e3cff */
[----:B------:R-:W-:-:S05]  /*c010*/  @P3 LOP3.LUT R125, R125, R124, RZ, 0x3c, !PT ;  /* 0x0000007c7d7d3212 */ /* 0x000fca00078e3cff */
[----:B------:R0:W2:Y:S04]  /*c020*/  @P3 LDG.E.U8 R149, desc[UR24][R124.64] ;  /* 0x000000187c953981 */ /* 0x0000a8000c1e1100 */
[----:B------:R-:W0:Y:S04]  /*c030*/  LDL R124, [R1+0x28] ;  /* 0x00002800017c7983 */ /* 0x000e280000100800 */
[----:B------:R-:W0:Y:S02]  /*c040*/  LDL R125, [R1+0x2c] ;  /* 0x00002c00017d7983 */ /* 0x000e240000100800 */
[----:B0-----:R-:W-:-:S04]  /*c050*/  @P3 LOP3.LUT R125, R125, R124, RZ, 0x3c, !PT ;  /* 0x0000007c7d7d3212 */ /* 0x001fc800078e3cff */
[----:B------:R-:W-:-:S04]  /*c060*/  @P3 LOP3.LUT R124, R125, R124, RZ, 0x3c, !PT ;  /* 0x0000007c7d7c3212 */ /* 0x000fc800078e3cff */
[----:B------:R-:W-:-:S05]  /*c070*/  @P3 LOP3.LUT R125, R125, R124, RZ, 0x3c, !PT ;  /* 0x0000007c7d7d3212 */ /* 0x000fca00078e3cff */
[----:B------:R0:W2:Y:S04]  /*c080*/  @P3 LDG.E.U8 R147, desc[UR24][R124.64] ;  /* 0x000000187c933981 */ /* 0x0000a8000c1e1100 */
[----:B------:R-:W0:Y:S04]  /*c090*/  LDL R124, [R1+0x30] ;  /* 0x00003000017c7983 */ /* 0x000e280000100800 */
[----:B------:R-:W0:Y:S01]  /*c0a0*/  LDL R125, [R1+0x34] ;  /* 0x00003400017d7983 */ /* 0x000e220000100800 */
[C---:B------:R-:W-:Y:S02]  /*c0b0*/  ISETP.GT.AND P2, PT, R144.reuse, 0x24, PT ;  /* 0x000000249000780c */ /* 0x040fe40003f44270 */
[----:B------:R-:W-:-:S02]  /*c0c0*/  ISETP.GT.AND P4, PT, R144, 0x25, PT ;  /* 0x000000259000780c */ /* 0x000fc40003f84270 */
[----:B------:R-:W-:Y:S02]  /*c0d0*/  PRMT R145, RZ, 0x7610, R145 ;  /* 0x00007610ff917816 */ /* 0x000fe40000000091 */
[----:B------:R-:W-:Y:S02]  /*c0e0*/  PRMT R141, RZ, 0x7610, R141 ;  /* 0x00007610ff8d7816 */ /* 0x000fe4000000008d */
[----:B------:R-:W-:-:S05]  /*c0f0*/  PRMT R139, RZ, 0x7610, R139 ;  /* 0x00007610ff8b7816 */ /* 0x000fca000000008b */
[----:B0-----:R-:W-:-:S04]  /*c100*/  @P2 LOP3.LUT R125, R125, R124, RZ, 0x3c, !PT ;  /* 0x0000007c7d7d2212 */ /* 0x001fc800078e3cff */
[----:B------:R-:W-:-:S04]  /*c110*/  @P2 LOP3.LUT R124, R125, R124, RZ, 0x3c, !PT ;  /* 0x0000007c7d7c2212 */ /* 0x000fc800078e3cff */
[----:B------:R-:W-:-:S05]  /*c120*/  @P2 LOP3.LUT R125, R125, R124, RZ, 0x3c, !PT ;  /* 0x0000007c7d7d2212 */ /* 0x000fca00078e3cff */
[----:B------:R2:W3:Y:S02]  /*c130*/  @P2 LDG.E.U8 R145, desc[UR24][R124.64] ;  /* 0x000000187c912981 */ /* 0x0004e4000c1e1100 */
[----:B--2---:R-:W-:Y:S02]  /*c140*/  @P2 IMAD.MOV.U32 R124, RZ, RZ, R33 ;  /* 0x000000ffff7c2224 */ /* 0x004fe400078e0021 */
[----:B------:R-:W-:Y:S01]  /*c150*/  @P2 IMAD.MOV.U32 R125, RZ, RZ, R236 ;  /* 0x000000ffff7d2224 */ /* 0x000fe200078e00ec */
[----:B------:R-:W-:Y:S01]  /*c160*/  PRMT R137, RZ, 0x7610, R137 ;  /* 0x00007610ff897816 */ /* 0x000fe20000000089 */
[----:B------:R-:W2:Y:S04]  /*c170*/  LDL R33, [R1+0x5c] ;  /* 0x00005c0001217983 */ /* 0x000ea80000100800 */
[----:B------:R0:W2:Y:S01]  /*c180*/  @P2 LDG.E.U8 R141, desc[UR24][R124.64] ;  /* 0x000000187c8d2981 */ /* 0x0000a2000c1e1100 */
[----:B------:R-:W-:-:S02]  /*c190*/  ISETP.GT.AND P3, PT, R144, 0x26, PT ;  /* 0x000000269000780c */ /* 0x000fc40003f64270 */
        /* <DEDUP_REMOVED lines=15> */
[----:B------:R-:W-:Y:S02]  /*c290*/  ISETP.GT.AND P2, PT, R144, 0x27, PT ;  /* 0x000000279000780c */ /* 0x000fe40003f44270 */
[----:B0-----:R-:W-:-:S04]  /*c2a0*/  @P3 LOP3.LUT R125, R125, R124, RZ, 0x3c, !PT ;  /* 0x0000007c7d7d3212 */ /* 0x001fc800078e3cff */
[----:B------:R-:W-:-:S04]  /*c2b0*/  @P3 LOP3.LUT R124, R125, R124, RZ, 0x3c, !PT ;  /* 0x0000007c7d7c3212 */ /* 0x000fc800078e3cff */
[----:B------:R-:W-:-:S05]  /*c2c0*/  @P3 LOP3.LUT R125, R125, R124, RZ, 0x3c, !PT ;  /* 0x0000007c7d7d3212 */ /* 0x000fca00078e3cff */
[----:B------:R2:W3:Y:S04]  /*c2d0*/  @P3 LDG.E.U8 R135, desc[UR24][R124.64] ;  /* 0x000000187c873981 */ /* 0x0004e8000c1e1100 */
[----:B------:R-:W3:Y:S01]  /*c2e0*/  LDL R125, [R1+0x58] ;  /* 0x00005800017d7983 */ /* 0x000ee20000100800 */
[----:B------:R-:W-:Y:S01]  /*c2f0*/  PRMT R129, RZ, 0x7610, R129 ;  /* 0x00007610ff817816 */ /* 0x000fe20000000081 */
[----:B--2---:R-:W-:Y:S01]  /*c300*/  @P3 IMAD.MOV.U32 R124, RZ, RZ, R33 ;  /* 0x000000ffff7c3224 */ /* 0x004fe200078e0021 */
[----:B------:R-:W-:Y:S01]  /*c310*/  PRMT R133, RZ, 0x7610, R133 ;  /* 0x00007610ff857816 */ /* 0x000fe20000000085 */
[----:B------:R-:W2:Y:S04]  /*c320*/  LDL R33, [R1+0x84] ;  /* 0x0000840001217983 */ /* 0x000ea80000100800 */
[----:B------:R-:W2:Y:S04]  /*c330*/  @P2 LDG.E.U8 R129, desc[UR24][R126.64] ;  /* 0x000000187e812981 */ /* 0x000ea8000c1e1100 */
[----:B------:R-:W2:Y:S04]  /*c340*/  LDL R126, [R1+0x70] ;  /* 0x00007000017e7983 */ /* 0x000ea80000100800 */
[----:B------:R-:W2:Y:S04]  /*c350*/  LDL R127, [R1+0x74] ;  /* 0x00007400017f7983 */ /* 0x000ea80000100800 */
[----:B---3--:R0:W3:Y:S04]  /*c360*/  @P3 LDG.E.U8 R133, desc[UR24][R124.64] ;  /* 0x000000187c853981 */ /* 0x0080e8000c1e1100 */
[----:B------:R-:W3:Y:S01]  /*c370*/  LDL R125, [R1+0x60] ;  /* 0x00006000017d7983 */ /* 0x000ee20000100800 */
[----:B------:R-:W-:Y:S01]  /*c380*/  ISETP.GT.AND P4, PT, R144, 0x28, PT ;  /* 0x000000289000780c */ /* 0x000fe20003f84270 */
[----:B0-----:R-:W-:Y:S01]  /*c390*/  @P2 IMAD.MOV.U32 R124, RZ, RZ, R236 ;  /* 0x000000ffff7c2224 */ /* 0x001fe200078e00ec */
[----:B------:R-:W-:Y:S01]  /*c3a0*/  PRMT R131, RZ, 0x7610, R131 ;  /* 0x00007610ff837816 */ /* 0x000fe20000000083 */
[----:B------:R-:W4:Y:S10]  /*c3b0*/  LDL R236, [R1+0x94] ;  /* 0x0000940001ec7983 */ /* 0x000f340000100800 */
[----:B--2---:R-:W-:-:S04]  /*c3c0*/  @P4 LOP3.LUT R127, R127, R126, RZ, 0x3c, !PT ;  /* 0x0000007e7f7f4212 */ /* 0x004fc800078e3cff */
[----:B------:R-:W-:-:S04]  /*c3d0*/  @P4 LOP3.LUT R126, R127, R126, RZ, 0x3c, !PT ;  /* 0x0000007e7f7e4212 */ /* 0x000fc800078e3cff */
[----:B------:R-:W-:Y:S01]  /*c3e0*/  @P4 LOP3.LUT R127, R127, R126, RZ, 0x3c, !PT ;  /* 0x0000007e7f7f4212 */ /* 0x000fe200078e3cff */
[----:B---3--:R0:W2:Y:S02]  /*c3f0*/  @P2 LDG.E.U8 R131, desc[UR24][R124.64] ;  /* 0x000000187c832981 */ /* 0x0080a4000c1e1100 */
[----:B0-----:R-:W-:-:S06]  /*c400*/  PRMT R125, RZ, 0x7610, R125 ;  /* 0x00007610ff7d7816 */ /* 0x001fcc000000007d */
[----:B------:R0:W3:Y:S04]  /*c410*/  @P4 LDG.E.U8 R125, desc[UR24][R126.64] ;  /* 0x000000187e7d4981 */ /* 0x0000e8000c1e1100 */
[----:B------:R-:W0:Y:S04]  /*c420*/  LDL R126, [R1+0x78] ;  /* 0x00007800017e7983 */ /* 0x000e280000100800 */
[----:B------:R-:W0:Y:S01]  /*c430*/  LDL R127, [R1+0x7c] ;  /* 0x00007c00017f7983 */ /* 0x000e220000100800 */
[----:B------:R-:W-:Y:S02]  /*c440*/  PRMT R124, RZ, 0x7610, R124 ;  /* 0x00007610ff7c7816 */ /* 0x000fe4000000007c */
[----:B------:R-:W-:-:S02]  /*c450*/  ISETP.GT.AND P3, PT, R144, 0x29, PT ;  /* 0x000000299000780c */ /* 0x000fc40003f64270 */
[----:B0-----:R-:W-:-:S04]  /*c460*/  @P4 LOP3.LUT R127, R127, R126, RZ, 0x3c, !PT ;  /* 0x0000007e7f7f4212 */ /* 0x001fc800078e3cff */
[----:B------:R-:W-:-:S04]  /*c470*/  @P4 LOP3.LUT R126, R127, R126, RZ, 0x3c, !PT ;  /* 0x0000007e7f7e4212 */ /* 0x000fc800078e3cff */
[----:B------:R-:W-:-:S05]  /*c480*/  @P4 LOP3.LUT R127, R127, R126, RZ, 0x3c, !PT ;  /* 0x0000007e7f7f4212 */ /* 0x000fca00078e3cff */
[----:B------:R0:W2:Y:S04]  /*c490*/  @P4 LDG.E.U8 R124, desc[UR24][R126.64] ;  /* 0x000000187e7c4981 */ /* 0x0000a8000c1e1100 */
[----:B------:R-:W2:Y:S01]  /*c4a0*/  LDL R127, [R1+0x80] ;  /* 0x00008000017f7983 */ /* 0x000ea20000100800 */
[----:B------:R-:W-:Y:S01]  /*c4b0*/  PRMT R128, RZ, 0x7610, R128 ;  /* 0x00007610ff807816 */ /* 0x000fe20000000080 */
[----:B0-----:R-:W-:Y:S01]  /*c4c0*/  @P3 IMAD.MOV.U32 R126, RZ, RZ, R33 ;  /* 0x000000ffff7e3224 */ /* 0x001fe200078e0021 */
[----:B------:R-:W-:Y:S01]  /*c4d0*/  PRMT R130, RZ, 0x7610, R130 ;  /* 0x00007610ff827816 */ /* 0x000fe20000000082 */
[----:B------:R-:W3:Y:S04]  /*c4e0*/  LDL R33, [R1+0xac] ;  /* 0x0000ac0001217983 */ /* 0x000ee80000100800 */
[----:B--2---:R0:W2:Y:S04]  /*c4f0*/  @P3 LDG.E.U8 R128, desc[UR24][R126.64] ;  /* 0x000000187e803981 */ /* 0x0040a8000c1e1100 */
[----:B------:R-:W0:Y:S04]  /*c500*/  LDL R126, [R1+0x88] ;  /* 0x00008800017e7983 */ /* 0x000e280000100800 */
[----:B------:R-:W0:Y:S01]  /*c510*/  LDL R127, [R1+0x8c] ;  /* 0x00008c00017f7983 */ /* 0x000e220000100800 */
[----:B------:R-:W-:-:S02]  /*c520*/  ISETP.GT.AND P2, PT, R144, 0x2a, PT ;  /* 0x0000002a9000780c */ /* 0x000fc40003f44270 */
[----:B0-----:R-:W-:-:S04]  /*c530*/  @P3 LOP3.LUT R127, R127, R126, RZ, 0x3c, !PT ;  /* 0x0000007e7f7f3212 */ /* 0x001fc800078e3cff */
[----:B------:R-:W-:-:S04]  /*c540*/  @P3 LOP3.LUT R126, R127, R126, RZ, 0x3c, !PT ;  /* 0x0000007e7f7e3212 */ /* 0x000fc800078e3cff */
[----:B------:R-:W-:-:S05]  /*c550*/  @P3 LOP3.LUT R127, R127, R126, RZ, 0x3c, !PT ;  /* 0x0000007e7f7f3212 */ /* 0x000fca00078e3cff */
[----:B------:R4:W2:Y:S04]  /*c560*/  @P3 LDG.E.U8 R130, desc[UR24][R126.64] ;  /* 0x000000187e823981 */ /* 0x0008a8000c1e1100 */
[----:B------:R-:W2:Y:S01]  /*c570*/  LDL R127, [R1+0x90] ;  /* 0x00009000017f7983 */ /* 0x000ea20000100800 */
[----:B------:R-:W-:Y:S01]  /*c580*/  PRMT R132, RZ, 0x7610, R132 ;  /* 0x00007610ff847816 */ /* 0x000fe20000000084 */
[----:B----4-:R-:W-:Y:S01]  /*c590*/  @P2 IMAD.MOV.U32 R126, RZ, RZ, R236 ;  /* 0x000000ffff7e2224 */ /* 0x010fe200078e00ec */
[----:B------:R-:W-:Y:S01]  /*c5a0*/  PRMT R134, RZ, 0x7610, R134 ;  /* 0x00007610ff867816 */ /* 0x000fe20000000086 */
[----:B------:R-:W4:Y:S04]  /*c5b0*/  LDL R236, [R1+0xbc] ;  /* 0x0000bc0001ec7983 */ /* 0x000f280000100800 */
[----:B--2---:R0:W2:Y:S04]  /*c5c0*/  @P2 LDG.E.U8 R132, desc[UR24][R126.64] ;  /* 0x000000187e842981 */ /* 0x0040a8000c1e1100 */
        /* <DEDUP_REMOVED lines=9> */
[----:B------:R-:W-:-:S11]  /*c660*/  PRMT R136, RZ, 0x7610, R136 ;  /* 0x00007610ff887816 */ /* 0x000fd60000000088 */
[----:B0-----:R-:W-:-:S04]  /*c670*/  @P4 LOP3.LUT R127, R127, R126, RZ, 0x3c, !PT ;  /* 0x0000007e7f7f4212 */ /* 0x001fc800078e3cff */
[----:B------:R-:W-:-:S04]  /*c680*/  @P4 LOP3.LUT R126, R127, R126, RZ, 0x3c, !PT ;  /* 0x0000007e7f7e4212 */ /* 0x000fc800078e3cff */
[----:B------:R-:W-:-:S05]  /*c690*/  @P4 LOP3.LUT R127, R127, R126, RZ, 0x3c, !PT ;  /* 0x0000007e7f7f4212 */ /* 0x000fca00078e3cff */
[----:B------:R3:W2:Y:S04]  /*c6a0*/  @P4 LDG.E.U8 R136, desc[UR24][R126.64] ;  /* 0x000000187e884981 */ /* 0x0006a8000c1e1100 */
[----:B------:R-:W2:Y:S01]  /*c6b0*/  LDL R127, [R1+0xa8] ;  /* 0x0000a800017f7983 */ /* 0x000ea20000100800 */
[----:B------:R-:W-:Y:S01]  /*c6c0*/  PRMT R138, RZ, 0x7610, R138 ;  /* 0x00007610ff8a7816 */ /* 0x000fe2000000008a */
[----:B---3--:R-:W-:Y:S01]  /*c6d0*/  @P4 IMAD.MOV.U32 R126, RZ, RZ, R33 ;  /* 0x000000ffff7e4224 */ /* 0x008fe200078e0021 */
[----:B------:R-:W-:Y:S01]  /*c6e0*/  ISETP.GT.AND P3, PT, R144, 0x2c, PT ;  /* 0x0000002c9000780c */ /* 0x000fe20003f64270 */
[----:B------:R-:W3:Y:S04]  /*c6f0*/  LDL R33, [R1+0xd4] ;  /* 0x0000d40001217983 */ /* 0x000ee80000100800 */
[----:B--2---:R0:W2:Y:S04]  /*c700*/  @P4 LDG.E.U8 R138, desc[UR24][R126.64] ;  /* 0x000000187e8a4981 */ /* 0x0040a8000c1e1100 */
[----:B------:R-:W0:Y:S04]  /*c710*/  LDL R126, [R1+0xb0] ;  /* 0x0000b000017e7983 */ /* 0x000e280000100800 */
[----:B------:R-:W0:Y:S01]  /*c720*/  LDL R127, [R1+0xb4] ;  /* 0x0000b400017f7983 */ /* 0x000e220000100800 */
[----:B------:R-:W-:-:S02]  /*c730*/  PRMT R140, RZ, 0x7610, R140 ;  /* 0x00007610ff8c7816 */ /* 0x000fc4000000008c */
[----:B0-----:R-:W-:-:S04]  /*c740*/  @P3 LOP3.LUT R127, R127, R126, RZ, 0x3c, !PT ;  /* 0x0000007e7f7f3212 */ /* 0x001fc800078e3cff */
[----:B------:R-:W-:-:S04]  /*c750*/  @P3 LOP3.LUT R126, R127, R126, RZ, 0x3c, !PT ;  /* 0x0000007e7f7e3212 */ /* 0x000fc800078e3cff */
[----:B------:R-:W-:-:S05]  /*c760*/  @P3 LOP3.LUT R127, R127, R126, RZ, 0x3c, !PT ;  /* 0x0000007e7f7f3212 */ /* 0x000fca00078e3cff */
[----:B------:R4:W2:Y:S04]  /*c770*/  @P3 LDG.E.U8 R140, desc[UR24][R126.64] ;  /* 0x000000187e8c3981 */ /* 0x0008a8000c1e1100 */
[----:B------:R-:W2:Y:S01]  /*c780*/  LDL R127, [R1+0xb8] ;  /* 0x0000b800017f7983 */ /* 0x000ea20000100800 */
[----:B------:R-:W-:Y:S01]  /*c790*/  PRMT R142, RZ, 0x7610, R142 ;  /* 0x00007610ff8e7816 */ /* 0x000fe2000000008e */
[----:B----4-:R-:W-:Y:S01]  /*c7a0*/  @P3 IMAD.MOV.U32 R126, RZ, RZ, R236 ;  /* 0x000000ffff7e3224 */ /* 0x010fe200078e00ec */
[----:B------:R-:W-:Y:S01]  /*c7b0*/  ISETP.GT.AND P2, PT, R144, 0x2d, PT ;  /* 0x0000002d9000780c */ /* 0x000fe20003f44270 */
[----:B------:R-:W4:Y:S04]  /*c7c0*/  LDL R236, [R1+0xe4] ;  /* 0x0000e40001ec7983 */ /* 0x000f280000100800 */
        /* <DEDUP_REMOVED lines=18> */
[----:B---3--:R-:W-:Y:S01]  /*c8f0*/  @P4 IMAD.MOV.U32 R126, RZ, RZ, R33 ;  /* 0x000000ffff7e4224 */ /* 0x008fe200078e0021 */
        /* <DEDUP_REMOVED lines=220> */
[----:B----4-:R-:W-:Y:S02]  /*d6c0*/  @P2 IMAD.MOV.U32 R126, RZ, RZ, R236 ;  /* 0x000000ffff7e2224 */ /* 0x010fe400078e00ec */
[----:B------:R-:W0:Y:S01]  /*d6d0*/  S2R R236, SR_TID.X ;  /* 0x0000000000ec7919 */ /* 0x000e220000002100 */
[----:B------:R-:W-:Y:S02]  /*d6e0*/  ISETP.GT.AND P3, PT, R144, 0x3f, PT ;  /* 0x0000003f9000780c */ /* 0x000fe40003f64270 */
[----:B--2---:R1:W2:Y:S04]  /*d6f0*/  @P2 LDG.E.U8 R216, desc[UR24][R126.64] ;  /* 0x000000187ed82981 */ /* 0x0042a8000c1e1100 */
[----:B------:R-:W1:Y:S04]  /*d700*/  LDL R126, [R1+0x1e0] ;  /* 0x0001e000017e7983 */ /* 0x000e680000100800 */
[----:B------:R-:W1:Y:S01]  /*d710*/  LDL R127, [R1+0x1e4] ;  /* 0x0001e400017f7983 */ /* 0x000e620000100800 */
[----:B0-----:R-:W-:-:S04]  /*d720*/  LOP3.LUT R236, R236, 0x3f, RZ, 0xc0, !PT ;  /* 0x0000003fecec7812 */ /* 0x001fc800078ec0ff */
[----:B------:R-:W-:Y:S02]  /*d730*/  ISETP.GE.AND P2, PT, R236, R144, PT ;  /* 0x00000090ec00720c */ /* 0x000fe40003f46270 */
[----:B------:R-:W-:Y:S01]  /*d740*/  PRMT R144, RZ, 0x7610, R144 ;  /* 0x00007610ff907816 */ /* 0x000fe20000000090 */
[----:B------:R-:W4:Y:S01]  /*d750*/  LDL.LU R236, [R1+0x2d4] ;  /* 0x0002d40001ec7983 */ /* 0x000f220000300800 */
[----:B-1----:R-:W-:-:S04]  /*d760*/  @P3 LOP3.LUT R127, R127, R126, RZ, 0x3c, !PT ;  /* 0x0000007e7f7f3212 */ /* 0x002fc800078e3cff */
[----:B------:R-:W-:-:S04]  /*d770*/  @P3 LOP3.LUT R126, R127, R126, RZ, 0x3c, !PT ;  /* 0x0000007e7f7e3212 */ /* 0x000fc800078e3cff */
[----:B------:R-:W-:-:S05]  /*d780*/  @P3 LOP3.LUT R127, R127, R126, RZ, 0x3c, !PT ;  /* 0x0000007e7f7f3212 */ /* 0x000fca00078e3cff */
[----:B------:R0:W2:Y:S04]  /*d790*/  @P3 LDG.E.U8 R144, desc[UR24][R126.64] ;  /* 0x000000187e903981 */ /* 0x0000a8000c1e1100 */
[----:B------:R-:W0:Y:S04]  /*d7a0*/  LDL R126, [R1+0x1e8] ;  /* 0x0001e800017e7983 */ /* 0x000e280000100800 */
[----:B------:R-:W0:Y:S01]  /*d7b0*/  LDL R127, [R1+0x1ec] ;  /* 0x0001ec00017f7983 */ /* 0x000e220000100800 */
[----:B------:R-:W-:Y:S02]  /*d7c0*/  PRMT R220, RZ, 0x7610, R220 ;  /* 0x00007610ffdc7816 */ /* 0x000fe400000000dc */
[----:B0-----:R-:W-:-:S04]  /*d7d0*/  @P3 LOP3.LUT R127, R127, R126, RZ, 0x3c, !PT ;  /* 0x0000007e7f7f3212 */ /* 0x001fc800078e3cff */
[----:B------:R-:W-:-:S04]  /*d7e0*/  @P3 LOP3.LUT R126, R127, R126, RZ, 0x3c, !PT ;  /* 0x0000007e7f7e3212 */ /* 0x000fc800078e3cff */
[----:B------:R-:W-:-:S05]  /*d7f0*/  @P3 LOP3.LUT R127, R127, R126, RZ, 0x3c, !PT ;  /* 0x0000007e7f7f3212 */ /* 0x000fca00078e3cff */
[----:B------:R3:W2:Y:S04]  /*d800*/  @P3 LDG.E.U8 R220, desc[UR24][R126.64] ;  /* 0x000000187edc3981 */ /* 0x0006a8000c1e1100 */
[----:B------:R-:W2:Y:S01]  /*d810*/  LDL R127, [R1+0x1f0] ;  /* 0x0001f000017f7983 */ /* 0x000ea20000100800 */
[----:B------:R-:W-:Y:S01]  /*d820*/  PRMT R222, RZ, 0x7610, R222 ;  /* 0x00007610ffde7816 */ /* 0x000fe200000000de */
[----:B---3--:R-:W-:Y:S01]  /*d830*/  @!P2 IMAD.MOV.U32 R126, RZ, RZ, R33 ;  /* 0x000000ffff7ea224 */ /* 0x008fe200078e0021 */
[----:B------:R-:W-:Y:S01]  /*d840*/  BAR.SYNC.DEFER_BLOCKING 0x0 ;  /* 0x0000000000007b1d */ /* 0x000fe20000010000 */
[----:B------:R-:W-:Y:S02]  /*d850*/  PRMT R224, RZ, 0x7610, R224 ;  /* 0x00007610ffe07816 */ /* 0x000fe400000000e0 */
[----:B------:R-:W-:-:S02]  /*d860*/  PRMT R226, RZ, 0x7610, R226 ;  /* 0x00007610ffe27816 */ /* 0x000fc400000000e2 */
[----:B------:R-:W-:Y:S02]  /*d870*/  PRMT R228, RZ, 0x7610, R228 ;  /* 0x00007610ffe47816 */ /* 0x000fe400000000e4 */
[----:B------:R-:W-:Y:S01]  /*d880*/  PRMT R230, RZ, 0x7610, R230 ;  /* 0x00007610ffe67816 */ /* 0x000fe200000000e6 */
[----:B------:R-:W3:Y:S04]  /*d890*/  LDL R33, [R1+0x23c] ;  /* 0x00023c0001217983 */ /* 0x000ee80000100800 */
[----:B--2---:R0:W2:Y:S04]  /*d8a0*/  @!P2 LDG.E.U8 R222, desc[UR24][R126.64] ;  /* 0x000000187edea981 */ /* 0x0040a8000c1e1100 */
[----:B------:R-:W0:Y:S04]  /*d8b0*/  LDL R126, [R1+0x210] ;  /* 0x00021000017e7983 */ /* 0x000e280000100800 */
[----:B------:R-:W0:Y:S02]  /*d8c0*/  LDL R127, [R1+0x214] ;  /* 0x00021400017f7983 */ /* 0x000e240000100800 */
[----:B0-----:R-:W-:-:S04]  /*d8d0*/  @!P2 LOP3.LUT R127, R127, R126, RZ, 0x3c, !PT ;  /* 0x0000007e7f7fa212 */ /* 0x001fc800078e3cff */
[----:B------:R-:W-:-:S04]  /*d8e0*/  @!P2 LOP3.LUT R126, R127, R126, RZ, 0x3c, !PT ;  /* 0x0000007e7f7ea212 */ /* 0x000fc800078e3cff */
[----:B------:R-:W-:-:S05]  /*d8f0*/  @!P2 LOP3.LUT R127, R127, R126, RZ, 0x3c, !PT ;  /* 0x0000007e7f7fa212 */ /* 0x000fca00078e3cff */
[----:B------:R0:W2:Y:S04]  /*d900*/  @!P2 LDG.E.U8 R224, desc[UR24][R126.64] ;  /* 0x000000187ee0a981 */ /* 0x0000a8000c1e1100 */
        /* <DEDUP_REMOVED lines=19> */
[----:B------:R-:W0:Y:S01]  /*da40*/  LDL R127, [R1+0x21c] ;  /* 0x00021c00017f7983 */ /* 0x000e220000100800 */
[----:B------:R-:W-:Y:S02]  /*da50*/  PRMT R232, RZ, 0x7610, R232 ;  /* 0x00007610ffe87816 */ /* 0x000fe400000000e8 */
[----:B0-----:R-:W-:-:S04]  /*da60*/  @!P2 LOP3.LUT R127, R127, R126, RZ, 0x3c, !PT ;  /* 0x0000007e7f7fa212 */ /* 0x001fc800078e3cff */
[----:B------:R-:W-:-:S04]  /*da70*/  @!P2 LOP3.LUT R126, R127, R126, RZ, 0x3c, !PT ;  /* 0x0000007e7f7ea212 */ /* 0x000fc800078e3cff */
[----:B------:R-:W-:-:S05]  /*da80*/  @!P2 LOP3.LUT R127, R127, R126, RZ, 0x3c, !PT ;  /* 0x0000007e7f7fa212 */ /* 0x000fca00078e3cff */
[----:B------:R3:W2:Y:S04]  /*da90*/  @!P2 LDG.E.U8 R232, desc[UR24][R126.64] ;  /* 0x000000187ee8a981 */ /* 0x0006a8000c1e1100 */
[----:B------:R-:W2:Y:S01]  /*daa0*/  LDL R127, [R1+0x238] ;  /* 0x00023800017f7983 */ /* 0x000ea20000100800 */
[----:B------:R-:W-:Y:S01]  /*dab0*/  PRMT R234, RZ, 0x7610, R234 ;  /* 0x00007610ffea7816 */ /* 0x000fe200000000ea */
[----:B---3--:R-:W-:-:S05]  /*dac0*/  @!P2 IMAD.MOV.U32 R126, RZ, RZ, R33 ;  /* 0x000000ffff7ea224 */ /* 0x008fca00078e0021 */
[----:B--2---:R0:W2:Y:S04]  /*dad0*/  @!P2 LDG.E.U8 R234, desc[UR24][R126.64] ;  /* 0x000000187eeaa981 */ /* 0x0040a8000c1e1100 */
[----:B------:R-:W0:Y:S04]  /*dae0*/  LDL R126, [R1+0x258] ;  /* 0x00025800017e7983 */ /* 0x000e280000100800 */
[----:B------:R-:W0:Y:S01]  /*daf0*/  LDL R127, [R1+0x25c] ;  /* 0x00025c00017f7983 */ /* 0x000e220000100800 */
[----:B----4-:R-:W-:Y:S01]  /*db00*/  PRMT R236, RZ, 0x7610, R236 ;  /* 0x00007610ffec7816 */ /* 0x010fe200000000ec */
[----:B------:R-:W1:Y:S01]  /*db10*/  S2R R33, SR_TID.X ;  /* 0x0000000000217919 */ /* 0x000e620000002100 */
[----:B0-----:R-:W-:-:S04]  /*db20*/  @!P2 LOP3.LUT R127, R127, R126, RZ, 0x3c, !PT ;  /* 0x0000007e7f7fa212 */ /* 0x001fc800078e3cff */
[----:B------:R-:W-:-:S04]  /*db30*/  @!P2 LOP3.LUT R126, R127, R126, RZ, 0x3c, !PT ;  /* 0x0000007e7f7ea212 */ /* 0x000fc800078e3cff */
[----:B------:R-:W-:-:S05]  /*db40*/  @!P2 LOP3.LUT R127, R127, R126, RZ, 0x3c, !PT ;  /* 0x0000007e7f7fa212 */ /* 0x000fca00078e3cff */
[----:B------:R0:W3:Y:S04]  /*db50*/  @!P2 LDG.E.U8 R236, desc[UR24][R126.64] ;  /* 0x000000187eeca981 */ /* 0x0000e8000c1e1100 */
[----:B------:R-:W0:Y:S04]  /*db60*/  LDL R126, [R1+0x200] ;  /* 0x00020000017e7983 */ /* 0x000e280000100800 */
[----:B------:R-:W0:Y:S01]  /*db70*/  LDL R127, [R1+0x204] ;  /* 0x00020400017f7983 */ /* 0x000e220000100800 */
[----:B-1----:R-:W-:-:S05]  /*db80*/  LOP3.LUT R33, R33, 0x7f, RZ, 0xc0, !PT ;  /* 0x0000007f21217812 */ /* 0x002fca00078ec0ff */
[----:B------:R1:W-:Y:S02]  /*db90*/  STS.U8 [R33+UR9+0x4000], R238 ;  /* 0x004000ee21007988 */ /* 0x0003e40008000009 */
[----:B-1----:R-:W-:Y:S02]  /*dba0*/  PRMT R238, RZ, 0x7610, R238 ;  /* 0x00007610ffee7816 */ /* 0x002fe400000000ee */
[----:B0-----:R-:W-:-:S04]  /*dbb0*/  @!P2 LOP3.LUT R127, R127, R126, RZ, 0x3c, !PT ;  /* 0x0000007e7f7fa212 */ /* 0x001fc800078e3cff */
[----:B------:R-:W-:-:S04]  /*dbc0*/  @!P2 LOP3.LUT R126, R127, R126, RZ, 0x3c, !PT ;  /* 0x0000007e7f7ea212 */ /* 0x000fc800078e3cff */
[----:B------:R-:W-:-:S05]  /*dbd0*/  @!P2 LOP3.LUT R127, R127, R126, RZ, 0x3c, !PT ;  /* 0x0000007e7f7fa212 */ /* 0x000fca00078e3cff */
[----:B------:R0:W4:Y:S04]  /*dbe0*/  @!P2 LDG.E.U8 R238, desc[UR24][R126.64] ;  /* 0x000000187eeea981 */ /* 0x000128000c1e1100 */
[----:B------:R-:W0:Y:S04]  /*dbf0*/  LDL R126, [R1+0x220] ;  /* 0x00022000017e7983 */ /* 0x000e280000100800 */
[----:B------:R-:W0:Y:S04]  /*dc00*/  LDL R127, [R1+0x224] ;  /* 0x00022400017f7983 */ /* 0x000e280000100800 */
[----:B------:R1:W-:Y:S02]  /*dc10*/  STS.U8 [R33+UR9+0x6000], R240 ;  /* 0x006000f021007988 */ /* 0x0003e40008000009 */
[----:B-1----:R-:W-:-:S02]  /*dc20*/  PRMT R240, RZ, 0x7610, R240 ;  /* 0x00007610fff07816 */ /* 0x002fc400000000f0 */
[----:B0-----:R-:W-:-:S04]  /*dc30*/  @!P2 LOP3.LUT R127, R127, R126, RZ, 0x3c, !PT ;  /* 0x0000007e7f7fa212 */ /* 0x001fc800078e3cff */
[----:B------:R-:W-:-:S04]  /*dc40*/  @!P2 LOP3.LUT R126, R127, R126, RZ, 0x3c, !PT ;  /* 0x0000007e7f7ea212 */ /* 0x000fc800078e3cff */
[----:B------:R-:W-:-:S05]  /*dc50*/  @!P2 LOP3.LUT R127, R127, R126, RZ, 0x3c, !PT ;  /* 0x0000007e7f7fa212 */ /* 0x000fca00078e3cff */
[----:B------:R0:W2:Y:S04]  /*dc60*/  @!P2 LDG.E.U8 R240, desc[UR24][R126.64] ;  /* 0x000000187ef0a981 */ /* 0x0000a8000c1e1100 */
        /* <DEDUP_REMOVED lines=44> */
[----:B------:R-:W2:Y:S01]  /*df30*/  LDL.LU R33, [R1+0x2d0] ;  /* 0x0002d00001217983 */ /* 0x000ea20000300800 */
[----:B0-----:R-:W-:-:S04]  /*df40*/  @!P2 LOP3.LUT R127, R127, R126, RZ, 0x3c, !PT ;  /* 0x0000007e7f7fa212 */ /* 0x001fc800078e3cff */
[----:B------:R-:W-:-:S04]  /*df50*/  @!P2 LOP3.LUT R126, R127, R126, RZ, 0x3c, !PT ;  /* 0x0000007e7f7ea212 */ /* 0x000fc800078e3cff */
[----:B------:R-:W-:-:S05]  /*df60*/  @!P2 LOP3.LUT R127, R127, R126, RZ, 0x3c, !PT ;  /* 0x0000007e7f7fa212 */ /* 0x000fca00078e3cff */
[----:B------:R0:W2:Y:S02]  /*df70*/  @!P2 LDG.E.U8 R189, desc[UR24][R126.64] ;  /* 0x000000187ebda981 */ /* 0x0000a4000c1e1100 */
[----:B0-----:R-:W0:Y:S02]  /*df80*/  S2R R126, SR_TID.X ;  /* 0x00000000007e7919 */ /* 0x001e240000002100 */
[----:B0-----:R-:W-:-:S05]  /*df90*/  LOP3.LUT R126, R126, 0x7f, RZ, 0xc0, !PT ;  /* 0x0000007f7e7e7812 */ /* 0x001fca00078ec0ff */
[----:B------:R0:W-:Y:S04]  /*dfa0*/  STS.U8 [R126+UR9+0x5000], R161 ;  /* 0x005000a17e007988 */ /* 0x0001e80008000009 */
[----:B------:R1:W-:Y:S04]  /*dfb0*/  STS.U8 [R126+UR9+0x7000], R159 ;  /* 0x0070009f7e007988 */ /* 0x0003e80008000009 */
[----:B------:R3:W-:Y:S04]  /*dfc0*/  STS.U8 [R126+UR9+0x5400], R125 ;  /* 0x0054007d7e007988 */ /* 0x0007e80008000009 */
[----:B0-----:R-:W2:Y:S04]  /*dfd0*/  LDL.LU R161, [R1+0x274] ;  /* 0x0002740001a17983 */ /* 0x001ea80000300800 */
[----:B-1----:R-:W2:Y:S04]  /*dfe0*/  LDL.LU R159, [R1+0x278] ;  /* 0x00027800019f7983 */ /* 0x002ea80000300800 */
[----:B---3--:R-:W3:Y:S04]  /*dff0*/  LDL.LU R125, [R1+0x27c] ;  /* 0x00027c00017d7983 */ /* 0x008ee80000300800 */
[----:B------:R0:W-:Y:S04]  /*e000*/  STS.U8 [R126+UR9+0x7400], R124 ;  /* 0x0074007c7e007988 */ /* 0x0001e80008000009 */
[----:B0-----:R-:W2:Y:S01]  /*e010*/  LDL.LU R124, [R1+0x280] ;  /* 0x00028000017c7983 */ /* 0x001ea20000300800 */
[----:B------:R-:W-:-:S03]  /*e020*/  LOP3.LUT R127, R126, 0x10, RZ, 0x3c, !PT ;  /* 0x000000107e7f7812 */ /* 0x000fc600078e3cff */
[----:B------:R-:W-:Y:S04]  /*e030*/  STS.U8 [R126+UR9+0x5800], R156 ;  /* 0x0058009c7e007988 */ /* 0x000fe80008000009 */
[----:B------:R-:W-:Y:S04]  /*e040*/  STS.U8 [R126+UR9+0x7800], R158 ;  /* 0x0078009e7e007988 */ /* 0x000fe80008000009 */
[----:B------:R-:W-:Y:S04]  /*e050*/  STS.U8 [R126+UR9+0x5c00], R190 ;  /* 0x005c00be7e007988 */ /* 0x000fe80008000009 */
[----:B------:R-:W-:Y:S04]  /*e060*/  STS.U8 [R126+UR9+0x7c00], R192 ;  /* 0x007c00c07e007988 */ /* 0x000fe80008000009 */
[----:B--2---:R-:W-:Y:S04]  /*e070*/  STS.U8 [R127+UR9+0x4080], R124 ;  /* 0x0040807c7f007988 */ /* 0x004fe80008000009 */
[----:B---3--:R0:W-:Y:S04]  /*e080*/  STS.U8 [R127+UR9+0x6080], R125 ;  /* 0x0060807d7f007988 */ /* 0x0081e80008000009 */
[----:B------:R1:W-:Y:S04]  /*e090*/  STS.U8 [R127+UR9+0x4480], R49 ;  /* 0x004480317f007988 */ /* 0x0003e80008000009 */
[----:B------:R-:W-:Y:S04]  /*e0a0*/  STS.U8 [R127+UR9+0x6480], R51 ;  /* 0x006480337f007988 */ /* 0x000fe80008000009 */
[----:B------:R-:W-:Y:S04]  /*e0b0*/  STS.U8 [R127+UR9+0x4880], R221 ;  /* 0x004880dd7f007988 */ /* 0x000fe80008000009 */
[----:B------:R-:W-:Y:S04]  /*e0c0*/  STS.U8 [R127+UR9+0x6880], R219 ;  /* 0x006880db7f007988 */ /* 0x000fe80008000009 */
[----:B------:R-:W-:Y:S04]  /*e0d0*/  STS.U8 [R127+UR9+0x4c80], R187 ;  /* 0x004c80bb7f007988 */ /* 0x000fe80008000009 */
[----:B------:R-:W-:Y:S01]  /*e0e0*/  STS.U8 [R127+UR9+0x6c80], R185 ;  /* 0x006c80b97f007988 */ /* 0x000fe20008000009 */
[----:B0-----:R-:W-:-:S03]  /*e0f0*/  LOP3.LUT R125, R126, 0x20, RZ, 0x3c, !PT ;  /* 0x000000207e7d7812 */ /* 0x001fc600078e3cff */
        /* <DEDUP_REMOVED lines=9> */
[----:B------:R0:W-:Y:S01]  /*e190*/  STS.U8 [R125+UR9+0x6100], R161 ;  /* 0x006100a17d007988 */ /* 0x0001e20008000009 */
[----:B------:R-:W-:-:S03]  /*e1a0*/  LOP3.LUT R124, R126, 0x30, RZ, 0x3c, !PT ;  /* 0x000000307e7c7812 */ /* 0x000fc600078e3cff */
[----:B-1----:R1:W5:Y:S01]  /*e1b0*/  LDL.LU R49, [R1+0x2cc] ;  /* 0x0002cc0001317983 */ /* 0x0023620000300800 */
[----:B0-----:R-:W0:Y:S03]  /*e1c0*/  S2R R161, SR_TID.X ;  /* 0x0000000000a17919 */ /* 0x001e260000002100 */
        /* <DEDUP_REMOVED lines=17> */
[----:B------:R-:W-:Y:S01]  /*e2e0*/  STS.U8 [R124+UR9+0x4580], R241 ;  /* 0x004580f17c007988 */ /* 0x000fe20008000009 */
[----:B------:R-:W-:-:S03]  /*e2f0*/  LOP3.LUT R130, R161, 0x40, RZ, 0x3c, !PT ;  /* 0x00000040a1827812 */ /* 0x000fc600078e3cff */
[----:B------:R-:W-:Y:S01]  /*e300*/  STS.U8 [R124+UR9+0x6580], R239 ;  /* 0x006580ef7c007988 */ /* 0x000fe20008000009 */
[----:B------:R-:W-:-:S03]  /*e310*/  LOP3.LUT R128, R161, 0x50, RZ, 0x3c, !PT ;  /* 0x00000050a1807812 */ /* 0x000fc600078e3cff */
[----:B------:R-:W-:Y:S04]  /*e320*/  STS.U8 [R124+UR9+0x4980], R211 ;  /* 0x004980d37c007988 */ /* 0x000fe80008000009 */
[----:B------:R-:W-:Y:S04]  /*e330*/  STS.U8 [R124+UR9+0x6980], R209 ;  /* 0x006980d17c007988 */ /* 0x000fe80008000009 */
[----:B------:R-:W-:Y:S04]  /*e340*/  STS.U8 [R124+UR9+0x4d80], R181 ;  /* 0x004d80b57c007988 */ /* 0x000fe80008000009 */
[----:B------:R-:W-:Y:S01]  /*e350*/  STS.U8 [R124+UR9+0x6d80], R179 ;  /* 0x006d80b37c007988 */ /* 0x000fe20008000009 */
[----:B------:R-:W0:Y:S03]  /*e360*/  S2R R161, SR_TID.X ;  /* 0x0000000000a17919 */ /* 0x000e260000002100 */
        /* <DEDUP_REMOVED lines=23> */
[----:B------:R2:W-:Y:S04]  /*e4e0*/  STS.U8 [R130+UR9+0x7e00], R208 ;  /* 0x007e00d082007988 */ /* 0x0005e80008000009 */
        /* <DEDUP_REMOVED lines=8> */
[----:B------:R-:W-:Y:S01]  /*e570*/  STS.U8 [R128+UR9+0x6e80], R171 ;  /* 0x006e80ab80007988 */ /* 0x000fe20008000009 */
[----:B--2---:R-:W-:-:S03]  /*e580*/  LOP3.LUT R130, R161, 0x60, RZ, 0x3c, !PT ;  /* 0x00000060a1827812 */ /* 0x004fc600078e3cff */
        /* <DEDUP_REMOVED lines=8> */
[----:B------:R2:W-:Y:S04]  /*e610*/  STS.U8 [R130+UR9+0x4300], R3 ;  /* 0x0043000382007988 */ /* 0x0005e80008000009 */
[----:B------:R3:W-:Y:S04]  /*e620*/  STS.U8 [R130+UR9+0x6300], R4 ;  /* 0x0063000482007988 */ /* 0x0007e80008000009 */
[----:B------:R-:W-:Y:S04]  /*e630*/  STS.U8 [R130+UR9+0x4700], R229 ;  /* 0x004700e582007988 */ /* 0x000fe80008000009 */
[----:B------:R-:W-:Y:S04]  /*e640*/  STS.U8 [R130+UR9+0x6700], R227 ;  /* 0x006700e382007988 */ /* 0x000fe80008000009 */
[----:B------:R-:W-:Y:S04]  /*e650*/  STS.U8 [R130+UR9+0x4b00], R199 ;  /* 0x004b00c782007988 */ /* 0x000fe80008000009 */
[----:B------:R-:W-:Y:S04]  /*e660*/  STS.U8 [R130+UR9+0x6b00], R197 ;  /* 0x006b00c582007988 */ /* 0x000fe80008000009 */
[----:B------:R1:W5:Y:S04]  /*e670*/  LDL.LU R51, [R1+0x2c8] ;  /* 0x0002c80001337983 */ /* 0x0003680000300800 */
[----:B------:R-:W-:Y:S04]  /*e680*/  STS.U8 [R130+UR9+0x4f00], R169 ;  /* 0x004f00a982007988 */ /* 0x000fe80008000009 */
[----:B------:R1:W5:Y:S04]  /*e690*/  LDL.LU R35, [R1+0x2c4] ;  /* 0x0002c40001237983 */ /* 0x0003680000300800 */
[----:B------:R-:W-:Y:S01]  /*e6a0*/  STS.U8 [R130+UR9+0x6f00], R167 ;  /* 0x006f00a782007988 */ /* 0x000fe20008000009 */
[----:B0-----:R-:W-:-:S03]  /*e6b0*/  LOP3.LUT R128, R161, 0x70, RZ, 0x3c, !PT ;  /* 0x00000070a1807812 */ /* 0x001fc600078e3cff */
[----:B------:R1:W5:Y:S04]  /*e6c0*/  LDL.LU R36, [R1+0x2c0] ;  /* 0x0002c00001247983 */ /* 0x0003680000300800 */
[----:B------:R-:W-:Y:S04]  /*e6d0*/  STS.U8 [R130+UR9+0x5300], R135 ;  /* 0x0053008782007988 */ /* 0x000fe80008000009 */
        /* <DEDUP_REMOVED lines=12> */
[----:B--2---:R1:W5:Y:S04]  /*e7a0*/  LDL.LU R3, [R1+0x2a4] ;  /* 0x0002a40001037983 */ /* 0x0043680000300800 */
[----:B------:R-:W-:Y:S04]  /*e7b0*/  STS.U8 [R130+UR9+0x7f00], R216 ;  /* 0x007f00d882007988 */ /* 0x000fe80008000009 */
[----:B---3--:R1:W5:Y:S04]  /*e7c0*/  LDL.LU R4, [R1+0x2a0] ;  /* 0x0002a00001047983 */ /* 0x0083680000300800 */
[----:B------:R0:W-:Y:S04]  /*e7d0*/  STS.U8 [R128+UR9+0x4380], R0 ;  /* 0x0043800080007988 */ /* 0x0001e80008000009 */
[----:B------:R2:W-:Y:S04]  /*e7e0*/  STS.U8 [R128+UR9+0x6380], R2 ;  /* 0x0063800280007988 */ /* 0x0005e80008000009 */
[----:B0-----:R1:W5:Y:S04]  /*e7f0*/  LDL.LU R0, [R1+0x29c] ;  /* 0x00029c0001007983 */ /* 0x0013680000300800 */
[----:B--2---:R1:W5:Y:S04]  /*e800*/  LDL.LU R2, [R1+0x298] ;  /* 0x0002980001027983 */ /* 0x0043680000300800 */
[----:B------:R1:W-:Y:S04]  /*e810*/  STS.U8 [R128+UR9+0x4780], R225 ;  /* 0x004780e180007988 */ /* 0x0003e80008000009 */
        /* <DEDUP_REMOVED lines=21> */
[----:B----4-:R1:W-:Y:S04]  /*e970*/  STS.U8 [R125+UR9+0x8900], R238 ;  /* 0x008900ee7d007988 */ /* 0x0103e80008000009 */
[----:B------:R1:W-:Y:S04]  /*e980*/  STS.U8 [R125+UR9+0x8b00], R240 ;  /* 0x008b00f07d007988 */ /* 0x0003e80008000009 */
[----:B------:R1:W-:Y:S04]  /*e990*/  STS.U8 [R125+UR9+0x8d00], R242 ;  /* 0x008d00f27d007988 */ /* 0x0003e80008000009 */
[----:B------:R1:W-:Y:S04]  /*e9a0*/  STS.U8 [R125+UR9+0x8f00], R243 ;  /* 0x008f00f37d007988 */ /* 0x0003e80008000009 */
[----:B------:R1:W-:Y:S04]  /*e9b0*/  STS.U8 [R124+UR9+0x8980], R218 ;  /* 0x008980da7c007988 */ /* 0x0003e80008000009 */
[----:B------:R1:W-:Y:S04]  /*e9c0*/  STS.U8 [R124+UR9+0x8b80], R217 ;  /* 0x008b80d97c007988 */ /* 0x0003e80008000009 */
[----:B------:R1:W-:Y:S04]  /*e9d0*/  STS.U8 [R124+UR9+0x8d80], R191 ;  /* 0x008d80bf7c007988 */ /* 0x0003e80008000009 */
[----:B------:R1:W-:Y:S01]  /*e9e0*/  STS.U8 [R124+UR9+0x8f80], R189 ;  /* 0x008f80bd7c007988 */ /* 0x0003e20008000009 */
[----:B------:R0:W-:Y:S06]  /*e9f0*/  MEMBAR.ALL.CTA ;  /* 0x0000000000007992 */ /* 0x0001ec0000008000 */
[----:B0-----:R-:W0:Y:S01]  /*ea00*/  FENCE.VIEW.ASYNC.S ;  /* 0x00000000000073c6 */ /* 0x001e220000000000 */
[----:B------:R-:W-:Y:S01]  /*ea10*/  ULEA UR11, UR22, UR9, 0x3 ;  /* 0x00000009160b7291 */ /* 0x000fe2000f8e18ff */
[----:B------:R-:W-:-:S03]  /*ea20*/  UMOV UR4, UR5 ;  /* 0x0000000500047c82 */ /* 0x000fc60008000000 */
[----:B------:R-:W-:Y:S01]  /*ea30*/  UIADD3 UR11, UPT, UPT, UR11, 0x9000, URZ ;  /* 0x000090000b0b7890 */ /* 0x000fe2000fffe0ff */
[----:B0-----:R-:W-:Y:S06]  /*ea40*/  BAR.SYNC.DEFER_BLOCKING 0x0 ;  /* 0x0000000000007b1d */ /* 0x001fec0000010000 */
[----:B-1----:R-:W-:Y:S05]  /*ea50*/  @P1 BRA `(.L_x_9) ;  /* 0x0000000000501947 */ /* 0x002fea0003800000 */
[----:B------:R-:W-:Y:S02]  /*ea60*/  UIADD3 UR31, UPT, UPT, UR8, 0x20, URZ ;  /* 0x00000020081f7890 */ /* 0x000fe4000fffe0ff */
[----:B------:R-:W-:Y:S01]  /*ea70*/  UIADD3 UR38, UPT, UPT, UR8, 0x20, URZ ;  /* 0x0000002008267890 */ /* 0x000fe2000fffe0ff */
        /* <DEDUP_REMOVED lines=9> */
[----:B------:R0:W-:Y:S01]  /*eb10*/  UTCQMMA gdesc[UR16], gdesc[UR12], tmem[UR8], tmem[UR18], idesc[UR19], UPT ;  /* 0x00ff120c100075ea */ /* 0x0001e2000b800308 */
[----:B------:R-:W-:Y:S01]  /*eb20*/  UMOV UR40, 0x0 ;  /* 0x0000000000287882 */ /* 0x000fe20000000000 */
[----:B------:R-:W-:Y:S01]  /*eb30*/  UMOV UR41, 0x8088010 ;  /* 0x0808801000297882 */ /* 0x000fe20000000000 */
[----:B------:R0:W-:Y:S01]  /*eb40*/  UTCQMMA gdesc[UR32], gdesc[UR14], tmem[UR8], tmem[UR34], idesc[UR35], UPT ;  /* 0x00ff220e200075ea */ /* 0x0001e2000b800308 */
[----:B------:R-:W-:Y:S01]  /*eb50*/  UMOV UR5, UR6 ;  /* 0x0000000600057c82 */ /* 0x000fe20008000000 */
[----:B------:R0:W-:Y:S01]  /*eb60*/  UTCQMMA gdesc[UR26], gdesc[UR12], tmem[UR31], tmem[UR36], idesc[UR37], UPT ;  /* 0x00ff240c1a0075ea */ /* 0x0001e2000b80031f */
[----:B------:R0:W-:Y:S01]  /*eb70*/  UTCQMMA gdesc[UR28], gdesc[UR14], tmem[UR38], tmem[UR40], idesc[UR41], UPT ;  /* 0x00ff280e1c0075ea */ /* 0x0001e2000b800326 */
[----:B------:R0:W-:Y:S01]  /*eb80*/  UTCBAR [UR5], URZ ;  /* 0x000000ff050073e9 */ /* 0x0001e200080000ff */
[----:B------:R-:W-:Y:S01]  /*eb90*/  NOP ;  /* 0x0000000000007918 */ /* 0x000fe20000000000 */
.L_x_9:
[----:B------:R-:W2:Y:S04]  /*eba0*/  LDL R125, [R1+0x294] ;  /* 0x00029400017d7983 */ /* 0x000ea80000100800 */
[----:B------:R-:W2:Y:S01]  /*ebb0*/  LDL.LU R124, [R1+0x270] ;  /* 0x00027000017c7983 */ /* 0x000ea20000300800 */
[----:B------:R-:W-:-:S04]  /*ebc0*/  UIADD3 UR22, UPT, UPT, UR22, 0x1, URZ ;  /* 0x0000000116167890 */ /* 0x000fc8000fffe0ff */
[----:B------:R-:W-:-:S04]  /*ebd0*/  UISETP.GT.AND UP1, UPT, UR22, 0x1, UPT ;  /* 0x000000011600788c */ /* 0x000fc8000bf24270 */
[----:B0-----:R-:W-:Y:S02]  /*ebe0*/  USEL UR5, URZ, 0x1, !UP1 ;  /* 0x00000001ff057887 */ /* 0x001fe4000c800000 */
[----:B------:R-:W-:Y:S02]  /*ebf0*/  USEL UR22, UR22, URZ, !UP1 ;  /* 0x000000ff16167287 */ /* 0x000fe4000c800000 */
[----:B------:R-:W-:Y:S01]  /*ec00*/  ULOP3.LUT UR5, UR4, UR5, URZ, 0x3c, !UPT ;  /* 0x0000000504057292 */ /* 0x000fe2000f8e3cff */
[----:B--2---:R-:W-:Y:S02]  /*ec10*/  ISETP.NE.U32.AND P2, PT, R124, R125, PT ;  /* 0x0000007d7c00720c */ /* 0x004fe40003f45070 */
[----:B------:R-:W2:Y:S01]  /*ec20*/  LDL.LU R125, [R1+0x284] ;  /* 0x00028400017d7983 */ /* 0x000ea20000300800 */
[----:B------:R-:W-:-:S03]  /*ec30*/  IMAD.U32 R124, RZ, RZ, UR4 ;  /* 0x00000004ff7c7e24 */ /* 0x000fc6000f8e00ff */
[----:B--2---:R1:W-:Y:S07]  /*ec40*/  STL [R1+0x270], R125 ;  /* 0x0002707d01007387 */ /* 0x0043ee0000100800 */
[----:B------:R-:W-:Y:S05]  /*ec50*/  @P2 BRA `(.L_x_10) ;  /* 0xffffff9800042947 */ /* 0x000fea000383ffff */
.L_x_7:
[----:B01----:R-:W2:Y:S01]  /*ec60*/  LDL R125, [R1+0x288] ;  /* 0x00028800017d7983 */ /* 0x003ea20000100800 */
[----:B------:R-:W0:Y:S01]  /*ec70*/  LDCU UR5, c[0x0][0x3a0] ;  /* 0x00007400ff0577ac */ /* 0x000e220008000800 */
[----:B-----5:R-:W1:Y:S02]  /*ec80*/  LDC R0, c[0x0][0x3b4] ;  /* 0x0000ed00ff007b82 */ /* 0x020e640000000800 */
[----:B------:R-:W3:Y:S01]  /*ec90*/  LDL R126, [R1+0x28c] ;  /* 0x00028c00017e7983 */ /* 0x000ee20000100800 */
[----:B------:R-:W4:Y:S01]  /*eca0*/  LDCU.128 UR12, c[0x0][0x390] ;  /* 0x00007200ff0c77ac */ /* 0x000f220008000c00 */
[----:B------:R-:W1:Y:S01]  /*ecb0*/  LDCU UR6, c[0x0][0x3b8] ;  /* 0x00007700ff0677ac */ /* 0x000e620008000800 */
[----:B0-----:R-:W-:-:S04]  /*ecc0*/  UIADD3 UR5, UPT, UPT, UR5, 0x3f, URZ ;  /* 0x0000003f05057890 */ /* 0x001fc8000fffe0ff */
[----:B------:R-:W-:Y:S01]  /*ecd0*/  UISETP.GE.AND UP1, UPT, UR5, 0x40, UPT ;  /* 0x000000400500788c */ /* 0x000fe2000bf26270 */
[C---:B--2---:R-:W-:Y:S02]  /*ece0*/  VIADD R3, R125.reuse, 0x2 ;  /* 0x000000027d037836 */ /* 0x044fe40000000000 */
[C---:B------:R-:W-:Y:S02]  /*ecf0*/  VIADD R4, R125.reuse, 0x1 ;  /* 0x000000017d047836 */ /* 0x040fe40000000000 */
[----:B------:R-:W-:Y:S01]  /*ed00*/  VIADD R2, R125, 0x3 ;  /* 0x000000037d027836 */ /* 0x000fe20000000000 */
[----:B----4-:R-:W-:Y:S01]  /*ed10*/  ISETP.GE.AND P3, PT, R3, UR15, PT ;  /* 0x0000000f03007c0c */ /* 0x010fe2000bf66270 */
[C---:B-1----:R-:W-:Y:S01]  /*ed20*/  IMAD R73, R125.reuse, UR6, RZ ;  /* 0x000000067d497c24 */ /* 0x042fe2000f8e02ff */
[C---:B---3--:R-:W-:Y:S01]  /*ed30*/  ISETP.GE.AND P1, PT, R126.reuse, UR14, PT ;  /* 0x0000000e7e007c0c */ /* 0x048fe2000bf26270 */
[----:B------:R-:W-:Y:S01]  /*ed40*/  IMAD R3, R126, R0, RZ ;  /* 0x000000007e037224 */ /* 0x000fe200078e02ff */
[----:B------:R-:W-:Y:S01]  /*ed50*/  ISETP.GE.AND P5, PT, R4, UR15, PT ;  /* 0x0000000f04007c0c */ /* 0x000fe2000bfa6270 */
[----:B------:R-:W-:Y:S01]  /*ed60*/  VIADD R87, R125, 0x4 ;  /* 0x000000047d577836 */ /* 0x000fe20000000000 */
[----:B------:R-:W-:Y:S01]  /*ed70*/  ISETP.GE.AND P2, PT, R2, UR15, PT ;  /* 0x0000000f02007c0c */ /* 0x000fe2000bf46270 */
[----:B------:R-:W-:Y:S01]  /*ed80*/  VIADD R77, R73, UR6 ;  /* 0x00000006494d7c36 */ /* 0x000fe20008000000 */
[C---:B------:R-:W-:Y:S01]  /*ed90*/  ISETP.GE.AND P4, PT, R125.reuse, UR15, PT ;  /* 0x0000000f7d007c0c */ /* 0x040fe2000bf86270 */
[----:B------:R-:W-:Y:S01]  /*eda0*/  IMAD R0, R0, 0x80, R3 ;  /* 0x0000008000007824 */ /* 0x000fe200078e0203 */
[----:B------:R-:W-:-:S02]  /*edb0*/  ISETP.LT.AND P1, PT, R125, UR15, !P1 ;  /* 0x0000000f7d007c0c */ /* 0x000fc4000cf21270 */
[----:B------:R-:W-:Y:S01]  /*edc0*/  SHF.R.S32.HI R69, RZ, 0x1f, R73 ;  /* 0x0000001fff457819 */ /* 0x000fe20000011449 */
[----:B------:R-:W-:Y:S10]  /*edd0*/  BRA.U !UP1, `(.L_x_11) ;  /* 0x0000000109107547 */ /* 0x000ff4000b800000 */
[----:B------:R-:W-:-:S06]  /*ede0*/  USHF.L.U32 UR4, UR4, 0x1f, URZ ;  /* 0x0000001f04047899 */ /* 0x000fcc00080006ff */
[----:B------:R-:W-:-:S04]  /*edf0*/  IMAD.U32 R2, RZ, RZ, UR4 ;  /* 0x00000004ff027e24 */ /* 0x000fc8000f8e00ff */
[----:B------:R-:W0:Y:S02]  /*ee00*/  SYNCS.PHASECHK.TRANS64.TRYWAIT P6, [UR11], R2 ;  /* 0x00000002ff0075a7 */ /* 0x000e2400080c110b */
[----:B0-----:R-:W-:Y:S05]  /*ee10*/  @!P6 BRA `(.L_x_12) ;  /* 0x000000200050e947 */ /* 0x001fea0003800000 */
.L_x_11:
[----:B------:R-:W2:Y:S04]  /*ee20*/  LDL.LU R92, [R1+0x288] ;  /* 0x00028800015c7983 */ /* 0x000ea80000300800 */
[----:B------:R-:W3:Y:S04]  /*ee30*/  LDL.LU R91, [R1+0x28c] ;  /* 0x00028c00015b7983 */ /* 0x000ee80000300800 */
[----:B------:R-:W4:Y:S01]  /*ee40*/  LDL.LU R90, [R1+0x290] ;  /* 0x00029000015a7983 */ /* 0x000f220000300800 */
[----:B------:R-:W-:Y:S01]  /*ee50*/  BAR.SYNC.DEFER_BLOCKING 0x0 ;  /* 0x0000000000007b1d */ /* 0x000fe20000010000 */
[----:B------:R-:W-:Y:S01]  /*ee60*/  IADD3 R68, P6, PT, R3, UR12, RZ ;  /* 0x0000000c03447c10 */ /* 0x000fe2000ffde0ff */
[----:B------:R-:W-:Y:S01]  /*ee70*/  VIADD R81, R77, UR6 ;  /* 0x000000064d517c36 */ /* 0x000fe20008000000 */
[----:B------:R-:W-:-:S02]  /*ee80*/  SHF.R.S32.HI R79, RZ, 0x1f, R77 ;  /* 0x0000001fff4f7819 */ /* 0x000fc4000001144d */
[----:B------:R-:W-:Y:S01]  /*ee90*/  LEA.HI.X.SX32 R3, R3, UR13, 0x1, P6 ;  /* 0x0000000d03037c11 */ /* 0x000fe2000b0f0eff */
[----:B------:R-:W-:Y:S01]  /*eea0*/  VIADD R85, R81, UR6 ;  /* 0x0000000651557c36 */ /* 0x000fe20008000000 */
[-C--:B------:R-:W-:Y:S02]  /*eeb0*/  IADD3 R70, P6, PT, R73, R68.reuse, RZ ;  /* 0x0000004449467210 */ /* 0x080fe40007fde0ff */
[----:B------:R-:W-:Y:S02]  /*eec0*/  SHF.R.S32.HI R83, RZ, 0x1f, R81 ;  /* 0x0000001fff537819 */ /* 0x000fe40000011451 */
[----:B------:R-:W-:Y:S01]  /*eed0*/  SHF.R.S32.HI R86, RZ, 0x1f, R85 ;  /* 0x0000001fff567819 */ /* 0x000fe20000011455 */
[----:B------:R-:W-:Y:S01]  /*eee0*/  IMAD.X R71, R69, 0x1, R3, P6 ;  /* 0x0000000145477824 */ /* 0x000fe200030e0603 */
[----:B------:R-:W-:-:S05]  /*eef0*/  IADD3 R74, P6, PT, R77, R68, RZ ;  /* 0x000000444d4a7210 */ /* 0x000fca0007fde0ff */
[----:B------:R-:W-:Y:S01]  /*ef00*/  IMAD.X R75, R79, 0x1, R3, P6 ;  /* 0x000000014f4b7824 */ /* 0x000fe200030e0603 */
[----:B------:R-:W-:Y:S01]  /*ef10*/  IADD3 R78, P6, PT, R81, R68, RZ ;  /* 0x00000044514e7210 */ /* 0x000fe20007fde0ff */
[----:B------:R-:W0:Y:S02]  /*ef20*/  @!P0 SYNCS.CCTL.IV [UR9+0x9000] ;  /* 0x00900000ff0089b1 */ /* 0x000e240008000009 */
[----:B0-----:R-:W-:Y:S06]  /*ef30*/  BAR.SYNC.DEFER_BLOCKING 0x0 ;  /* 0x0000000000007b1d */ /* 0x001fec0000010000 */
[----:B------:R-:W0:Y:S01]  /*ef40*/  LDTM.x64 R4, tmem[UR10] ;  /* 0x0000000a000479ee */ /* 0x000e220008340000 */
[----:B------:R-:W1:Y:S01]  /*ef50*/  @!P0 SYNCS.CCTL.IV [UR9+0x9008] ;  /* 0x00900800ff0089b1 */ /* 0x000e620008000009 */
[----:B------:R-:W-:Y:S01]  /*ef60*/  IADD3 R2, P0, PT, R0, UR12, RZ ;  /* 0x0000000c00027c10 */ /* 0x000fe2000ff1e0ff */
[----:B------:R-:W-:-:S03]  /*ef70*/  NOP ;  /* 0x0000000000007918 */ /* 0x000fc60000000000 */
[----:B------:R-:W-:Y:S02]  /*ef80*/  LEA.HI.X.SX32 R0, R0, UR13, 0x1, P0 ;  /* 0x0000000d00007c11 */ /* 0x000fe400080f0eff */
[----:B------:R-:W-:Y:S02]  /*ef90*/  IADD3 R72, P0, PT, R73, R2, RZ ;  /* 0x0000000249487210 */ /* 0x000fe40007f1e0ff */
[----:B0-----:R-:W-:Y:S02]  /*efa0*/  F2FP.SATFINITE.E4M3.F32.PACK_AB_MERGE_C R5, R5, R4, RZ ;  /* 0x000000040505723e */ /* 0x001fe400048070ff */
[----:B------:R-:W-:Y:S01]  /*efb0*/  F2FP.SATFINITE.E4M3.F32.PACK_AB_MERGE_C R37, R37, R36, RZ ;  /* 0x000000242525723e */ /* 0x000fe200048070ff */
[----:B------:R-:W-:Y:S01]  /*efc0*/  IMAD.X R73, R69, 0x1, R0, P0 ;  /* 0x0000000145497824 */ /* 0x000fe200000e0600 */
[----:B------:R-:W-:Y:S01]  /*efd0*/  IADD3 R76, P0, PT, R77, R2, RZ ;  /* 0x000000024d4c7210 */ /* 0x000fe20007f1e0ff */
[----:B------:R-:W-:Y:S01]  /*efe0*/  VIADD R69, R85, UR6 ;  /* 0x0000000655457c36 */ /* 0x000fe20008000000 */
[----:B------:R0:W-:Y:S01]  /*eff0*/  @P1 STG.E.U8 desc[UR24][R70.64], R5 ;  /* 0x0000000546001986 */ /* 0x0001e2000c101118 */
[----:B------:R-:W-:-:S02]  /*f000*/  PRMT R89, R5, 0x9910, RZ ;  /* 0x0000991005597816 */ /* 0x000fc400000000ff */
[--C-:B------:R-:W-:Y:S01]  /*f010*/  IMAD.X R77, R79, 0x1, R0.reuse, P0 ;  /* 0x000000014f4d7824 */ /* 0x100fe200000e0600 */
[----:B------:R-:W-:Y:S01]  /*f020*/  IADD3 R80, P0, PT, R81, R2, RZ ;  /* 0x0000000251507210 */ /* 0x000fe20007f1e0ff */
[----:B------:R-:W-:Y:S01]  /*f030*/  IMAD.X R79, R83, 0x1, R3, P6 ;  /* 0x00000001534f7824 */ /* 0x000fe200030e0603 */
[----:B------:R-:W-:Y:S02]  /*f040*/  IADD3 R82, P6, PT, R85, R68, RZ ;  /* 0x0000004455527210 */ /* 0x000fe40007fde0ff */
[----:B------:R-:W-:Y:S01]  /*f050*/  SHF.R.S32.HI R88, RZ, 0x1f, R69 ;  /* 0x0000001fff587819 */ /* 0x000fe20000011445 */
[--C-:B------:R-:W-:Y:S01]  /*f060*/  IMAD.X R81, R83, 0x1, R0.reuse, P0 ;  /* 0x0000000153517824 */ /* 0x100fe200000e0600 */
[----:B------:R-:W-:Y:S01]  /*f070*/  IADD3 R84, P0, PT, R85, R2, RZ ;  /* 0x0000000255547210 */ /* 0x000fe20007f1e0ff */
[C---:B------:R-:W-:Y:S01]  /*f080*/  IMAD.X R83, R86.reuse, 0x1, R3, P6 ;  /* 0x0000000156537824 */ /* 0x040fe200030e0603 */
[----:B------:R-:W-:Y:S02]  /*f090*/  ISETP.GE.AND P6, PT, R87, UR15, PT ;  /* 0x0000000f57007c0c */ /* 0x000fe4000bfc6270 */
[----:B------:R-:W-:Y:S01]  /*f0a0*/  SHF.R.S32.HI R89, RZ, 0x8, R89 ;  /* 0x00000008ff597819 */ /* 0x000fe20000011459 */
[----:B------:R-:W-:Y:S01]  /*f0b0*/  IMAD.X R85, R86, 0x1, R0, P0 ;  /* 0x0000000156557824 */ /* 0x000fe200000e0600 */
[----:B------:R-:W-:-:S02]  /*f0c0*/  IADD3 R86, P0, PT, R69, R68, RZ ;  /* 0x0000004445567210 */ /* 0x000fc40007f1e0ff */
[----:B------:R-:W-:Y:S02]  /*f0d0*/  F2FP.SATFINITE.E4M3.F32.PACK_AB_MERGE_C R7, R7, R6, RZ ;  /* 0x000000060707723e */ /* 0x000fe400048070ff */
[----:B------:R-:W-:Y:S01]  /*f0e0*/  F2FP.SATFINITE.E4M3.F32.PACK_AB_MERGE_C R39, R39, R38, RZ ;  /* 0x000000262727723e */ /* 0x000fe200048070ff */
[----:B------:R-:W-:Y:S01]  /*f0f0*/  IMAD.X R87, R88, 0x1, R3, P0 ;  /* 0x0000000158577824 */ /* 0x000fe200000e0603 */
[----:B------:R-:W-:Y:S02]  /*f100*/  F2FP.SATFINITE.E4M3.F32.PACK_AB_MERGE_C R11, R11, R10, RZ ;  /* 0x0000000a0b0b723e */ /* 0x000fe400048070ff */
[----:B------:R-:W-:Y:S02]  /*f110*/  F2FP.SATFINITE.E4M3.F32.PACK_AB_MERGE_C R43, R43, R42, RZ ;  /* 0x0000002a2b2b723e */ /* 0x000fe400048070ff */
[----:B------:R-:W-:Y:S02]  /*f120*/  PRMT R10, R11, 0x9910, RZ ;  /* 0x000099100b0a7816 */ /* 0x000fe400000000ff */
[----:B------:R-:W-:-:S02]  /*f130*/  F2FP.SATFINITE.E4M3.F32.PACK_AB_MERGE_C R13, R13, R12, RZ ;  /* 0x0000000c0d0d723e */ /* 0x000fc400048070ff */
[----:B------:R-:W-:Y:S02]  /*f140*/  F2FP.SATFINITE.E4M3.F32.PACK_AB_MERGE_C R45, R45, R44, RZ ;  /* 0x0000002c2d2d723e */ /* 0x000fe400048070ff */
[----:B------:R-:W-:Y:S02]  /*f150*/  F2FP.SATFINITE.E4M3.F32.PACK_AB_MERGE_C R15, R15, R14, RZ ;  /* 0x0000000e0f0f723e */ /* 0x000fe400048070ff */
[----:B------:R-:W-:Y:S02]  /*f160*/  F2FP.SATFINITE.E4M3.F32.PACK_AB_MERGE_C R47, R47, R46, RZ ;  /* 0x0000002e2f2f723e */ /* 0x000fe400048070ff */
[----:B------:R-:W-:Y:S02]  /*f170*/  PRMT R14, R15, 0x9910, RZ ;  /* 0x000099100f0e7816 */ /* 0x000fe400000000ff */
[----:B------:R-:W-:Y:S02]  /*f180*/  F2FP.SATFINITE.E4M3.F32.PACK_AB_MERGE_C R17, R17, R16, RZ ;  /* 0x000000101111723e */ /* 0x000fe400048070ff */
[----:B------:R-:W-:-:S02]  /*f190*/  F2FP.SATFINITE.E4M3.F32.PACK_AB_MERGE_C R49, R49, R48, RZ ;  /* 0x000000303131723e */ /* 0x000fc400048070ff */
[----:B------:R-:W-:Y:S02]  /*f1a0*/  F2FP.SATFINITE.E4M3.F32.PACK_AB_MERGE_C R19, R19, R18, RZ ;  /* 0x000000121313723e */ /* 0x000fe400048070ff */
[----:B------:R-:W-:Y:S02]  /*f1b0*/  F2FP.SATFINITE.E4M3.F32.PACK_AB_MERGE_C R51, R51, R50, RZ ;  /* 0x000000323333723e */ /* 0x000fe400048070ff */
[----:B------:R-:W-:Y:S02]  /*f1c0*/  F2FP.SATFINITE.E4M3.F32.PACK_AB_MERGE_C R21, R21, R20, RZ ;  /* 0x000000141515723e */ /* 0x000fe400048070ff */
[----:B------:R-:W-:Y:S02]  /*f1d0*/  F2FP.SATFINITE.E4M3.F32.PACK_AB_MERGE_C R53, R53, R52, RZ ;  /* 0x000000343535723e */ /* 0x000fe400048070ff */
        /* <DEDUP_REMOVED lines=13> */
[----:B------:R-:W-:Y:S01]  /*f2b0*/  F2FP.SATFINITE.E4M3.F32.PACK_AB_MERGE_C R67, R67, R66, RZ ;  /* 0x000000424343723e */ /* 0x000fe200048070ff */
[----:B--2---:R-:W-:-:S02]  /*f2c0*/  VIADD R4, R92, 0x5 ;  /* 0x000000055c047836 */ /* 0x004fc40000000000 */
[C---:B------:R-:W-:Y:S01]  /*f2d0*/  VIADD R36, R92.reuse, 0x6 ;  /* 0x000000065c247836 */ /* 0x040fe20000000000 */
[----:B---3--:R-:W-:Y:S01]  /*f2e0*/  ISETP.LT.AND P0, PT, R91, UR14, !P5 ;  /* 0x0000000e5b007c0c */ /* 0x008fe2000ef01270 */
[----:B------:R-:W-:Y:S01]  /*f2f0*/  VIADD R6, R92, 0x7 ;  /* 0x000000075c067836 */ /* 0x000fe20000000000 */
[----:B------:R-:W-:Y:S01]  /*f300*/  ISETP.GE.AND P1, PT, R4, UR15, PT ;  /* 0x0000000f04007c0c */ /* 0x000fe2000bf26270 */
[----:B------:R-:W-:Y:S01]  /*f310*/  VIADD R12, R92, 0xd ;  /* 0x0000000d5c0c7836 */ /* 0x000fe20000000000 */
[----:B----4-:R-:W-:Y:S01]  /*f320*/  ISETP.LT.AND P4, PT, R90, UR14, !P4 ;  /* 0x0000000e5a007c0c */ /* 0x010fe2000e781270 */
[----:B------:R-:W-:Y:S01]  /*f330*/  VIADD R18, R92, 0x1e ;  /* 0x0000001e5c127836 */ /* 0x000fe20000000000 */
[----:B------:R-:W-:Y:S02]  /*f340*/  ISETP.LT.AND P5, PT, R90, UR14, !P5 ;  /* 0x0000000e5a007c0c */ /* 0x000fe4000efa1270 */
[----:B------:R-:W-:-:S04]  /*f350*/  PRMT R4, R37, 0x9910, RZ ;  /* 0x0000991025047816 */ /* 0x000fc800000000ff */
[----:B0-----:R-:W-:-:S05]  /*f360*/  SHF.R.S32.HI R71, RZ, 0x8, R4 ;  /* 0x00000008ff477819 */ /* 0x001fca0000011404 */
[----:B------:R0:W-:Y:S01]  /*f370*/  @P4 STG.E.U8 desc[UR24][R72.64], R37 ;  /* 0x0000002548004986 */ /* 0x0001e2000c101118 */
[----:B------:R-:W-:Y:S02]  /*f380*/  ISETP.LT.AND P4, PT, R91, UR14, !P3 ;  /* 0x0000000e5b007c0c */ /* 0x000fe4000df81270 */
[----:B------:R-:W-:Y:S01]  /*f390*/  ISETP.LT.AND P3, PT, R90, UR14, !P3 ;  /* 0x0000000e5a007c0c */ /* 0x000fe2000df61270 */
[----:B------:R-:W-:Y:S01]  /*f3a0*/  @P0 STG.E.U8 desc[UR24][R74.64], R89 ;  /* 0x000000594a000986 */ /* 0x000fe2000c101118 */
[----:B------:R-:W-:Y:S02]  /*f3b0*/  ISETP.GE.AND P0, PT, R36, UR15, PT ;  /* 0x0000000f24007c0c */ /* 0x000fe4000bf06270 */
[----:B------:R-:W-:Y:S01]  /*f3c0*/  PRMT R36, R7, 0x9910, RZ ;  /* 0x0000991007247816 */ /* 0x000fe200000000ff */
[----:B------:R2:W-:Y:S01]  /*f3d0*/  @P5 STG.E.U8 desc[UR24][R76.64], R71 ;  /* 0x000000474c005986 */ /* 0x0005e2000c101118 */
[----:B------:R-:W-:Y:S02]  /*f3e0*/  IADD3 R4, P5, PT, R69, R2, RZ ;  /* 0x0000000245047210 */ /* 0x000fe40007fbe0ff */
[----:B0-----:R-:W-:-:S03]  /*f3f0*/  PRMT R73, R39, 0x9910, RZ ;  /* 0x0000991027497816 */ /* 0x001fc600000000ff */
[----:B------:R-:W-:Y:S01]  /*f400*/  IMAD.X R5, R88, 0x1, R0, P5 ;  /* 0x0000000158057824 */ /* 0x000fe200028e0600 */
[----:B------:R-:W-:Y:S01]  /*f410*/  @P4 STG.E.U8 desc[UR24][R78.64], R7 ;  /* 0x000000074e004986 */ /* 0x000fe2000c101118 */
[C---:B------:R-:W-:Y:S02]  /*f420*/  ISETP.LT.AND P5, PT, R91.reuse, UR14, !P2 ;  /* 0x0000000e5b007c0c */ /* 0x040fe4000d7a1270 */
[----:B------:R-:W-:Y:S01]  /*f430*/  ISETP.LT.AND P2, PT, R90, UR14, !P2 ;  /* 0x0000000e5a007c0c */ /* 0x000fe2000d741270 */
[----:B------:R0:W-:Y:S01]  /*f440*/  @P3 STG.E.U8 desc[UR24][R80.64], R39 ;  /* 0x0000002750003986 */ /* 0x0001e2000c101118 */
[----:B------:R-:W-:Y:S01]  /*f450*/  ISETP.GE.AND P4, PT, R6, UR15, PT ;  /* 0x0000000f06007c0c */ /* 0x000fe2000bf86270 */
[----:B------:R-:W-:Y:S01]  /*f460*/  IMAD.MOV.U32 R6, RZ, RZ, R36 ;  /* 0x000000ffff067224 */ /* 0x000fe200078e0024 */
[----:B------:R-:W-:Y:S02]  /*f470*/  ISETP.LT.AND P3, PT, R91, UR14, !P6 ;  /* 0x0000000e5b007c0c */ /* 0x000fe4000f761270 */
[----:B------:R-:W-:-:S02]  /*f480*/  ISETP.LT.AND P6, PT, R90, UR14, !P6 ;  /* 0x0000000e5a007c0c */ /* 0x000fc4000f7c1270 */
[----:B--2---:R-:W-:Y:S01]  /*f490*/  SHF.R.S32.HI R71, RZ, 0x8, R6 ;  /* 0x00000008ff477819 */ /* 0x004fe20000011406 */
[----:B------:R-:W-:Y:S01]  /*f4a0*/  VIADD R6, R92, 0x8 ;  /* 0x000000085c067836 */ /* 0x000fe20000000000 */
[----:B------:R-:W-:Y:S02]  /*f4b0*/  SHF.R.S32.HI R73, RZ, 0x8, R73 ;  /* 0x00000008ff497819 */ /* 0x000fe40000011449 */
[----:B------:R-:W-:Y:S01]  /*f4c0*/  F2FP.SATFINITE.E4M3.F32.PACK_AB_MERGE_C R37, R9, R8, RZ ;  /* 0x000000080925723e */ /* 0x000fe200048070ff */
[----:B------:R-:W-:Y:S01]  /*f4d0*/  VIADD R9, R69, UR6 ;  /* 0x0000000645097c36 */ /* 0x000fe20008000000 */
[----:B------:R-:W-:Y:S01]  /*f4e0*/  F2FP.SATFINITE.E4M3.F32.PACK_AB_MERGE_C R75, R41, R40, RZ ;  /* 0x00000028294b723e */ /* 0x000fe200048070ff */
[----:B------:R-:W-:Y:S01]  /*f4f0*/  @P5 STG.E.U8 desc[UR24][R82.64], R71 ;  /* 0x0000004752005986 */ /* 0x000fe2000c101118 */
[----:B------:R-:W-:Y:S01]  /*f500*/  ISETP.GE.AND P5, PT, R6, UR15, PT ;  /* 0x0000000f06007c0c */ /* 0x000fe2000bfa6270 */
[C---:B0-----:R-:W-:Y:S01]  /*f510*/  VIADD R39, R9.reuse, UR6 ;  /* 0x0000000609277c36 */ /* 0x041fe20008000000 */
[----:B------:R-:W-:Y:S01]  /*f520*/  SHF.R.S32.HI R36, RZ, 0x1f, R9 ;  /* 0x0000001fff247819 */ /* 0x000fe20000011409 */
[----:B------:R-:W-:Y:S01]  /*f530*/  @P2 STG.E.U8 desc[UR24][R84.64], R73 ;  /* 0x0000004954002986 */ /* 0x000fe2000c101118 */
[----:B------:R-:W-:Y:S01]  /*f540*/  IADD3 R6, P2, PT, R9, R68, RZ ;  /* 0x0000004409067210 */ /* 0x000fe20007f5e0ff */
[----:B------:R-:W-:Y:S01]  /*f550*/  VIADD R40, R92, 0x9 ;  /* 0x000000095c287836 */ /* 0x000fe20000000000 */
[----:B------:R-:W-:Y:S01]  /*f560*/  PRMT R41, R37, 0x9910, RZ ;  /* 0x0000991025297816 */ /* 0x000fe200000000ff */
[----:B------:R-:W-:Y:S01]  /*f570*/  @P3 STG.E.U8 desc[UR24][R86.64], R37 ;  /* 0x0000002556003986 */ /* 0x000fe2000c101118 */
[----:B------:R-:W-:Y:S01]  /*f580*/  ISETP.LT.AND P3, PT, R91, UR14, !P1 ;  /* 0x0000000e5b007c0c */ /* 0x000fe2000cf61270 */
[----:B------:R-:W-:Y:S01]  /*f590*/  IMAD.X R7, R36, 0x1, R3, P2 ;  /* 0x0000000124077824 */ /* 0x000fe200010e0603 */
[----:B------:R-:W-:Y:S01]  /*f5a0*/  ISETP.LT.AND P1, PT, R90, UR14, !P1 ;  /* 0x0000000e5a007c0c */ /* 0x000fe2000cf21270 */
[----:B------:R0:W-:Y:S01]  /*f5b0*/  @P6 STG.E.U8 desc[UR24][R4.64], R75 ;  /* 0x0000004b04006986 */ /* 0x0001e2000c101118 */
[----:B------:R-:W-:-:S02]  /*f5c0*/  IADD3 R8, P6, PT, R9, R2, RZ ;  /* 0x0000000209087210 */ /* 0x000fc40007fde0ff */
[----:B------:R-:W-:Y:S02]  /*f5d0*/  SHF.R.S32.HI R38, RZ, 0x1f, R39 ;  /* 0x0000001fff267819 */ /* 0x000fe40000011427 */
[----:B------:R-:W-:Y:S01]  /*f5e0*/  PRMT R69, R75, 0x9910, RZ ;  /* 0x000099104b457816 */ /* 0x000fe200000000ff */
[----:B------:R-:W-:Y:S01]  /*f5f0*/  IMAD.X R9, R36, 0x1, R0, P6 ;  /* 0x0000000124097824 */ /* 0x000fe200030e0600 */
[----:B------:R-:W-:Y:S02]  /*f600*/  ISETP.LT.AND P6, PT, R91, UR14, !P0 ;  /* 0x0000000e5b007c0c */ /* 0x000fe4000c7c1270 */
[----:B------:R-:W-:Y:S02]  /*f610*/  IADD3 R36, P2, PT, R39, R68, RZ ;  /* 0x0000004427247210 */ /* 0x000fe40007f5e0ff */
[----:B------:R-:W-:Y:S01]  /*f620*/  SHF.R.S32.HI R41, RZ, 0x8, R41 ;  /* 0x00000008ff297819 */ /* 0x000fe20000011429 */
[----:B0-----:R-:W-:Y:S01]  /*f630*/  VIADD R4, R92, 0xa ;  /* 0x0000000a5c047836 */ /* 0x001fe20000000000 */
[----:B------:R-:W-:Y:S01]  /*f640*/  SHF.R.S32.HI R69, RZ, 0x8, R69 ;  /* 0x00000008ff457819 */ /* 0x000fe20000011445 */
[----:B------:R-:W-:Y:S01]  /*f650*/  IMAD.X R37, R38, 0x1, R3, P2 ;  /* 0x0000000126257824 */ /* 0x000fe200010e0603 */
[----:B------:R-:W-:Y:S01]  /*f660*/  ISETP.LT.AND P0, PT, R90, UR14, !P0 ;  /* 0x0000000e5a007c0c */ /* 0x000fe2000c701270 */
[----:B------:R0:W-:Y:S01]  /*f670*/  @P3 STG.E.U8 desc[UR24][R6.64], R41 ;  /* 0x0000002906003986 */ /* 0x0001e2000c101118 */
[----:B------:R-:W-:-:S02]  /*f680*/  ISETP.GE.AND P3, PT, R4, UR15, PT ;  /* 0x0000000f04007c0c */ /* 0x000fc4000bf66270 */
[----:B------:R-:W-:Y:S01]  /*f690*/  ISETP.GE.AND P2, PT, R40, UR15, PT ;  /* 0x0000000f28007c0c */ /* 0x000fe2000bf46270 */
[----:B------:R-:W-:Y:S01]  /*f6a0*/  @P1 STG.E.U8 desc[UR24][R8.64], R69 ;  /* 0x0000004508001986 */ /* 0x000fe2000c101118 */
[----:B------:R-:W-:Y:S01]  /*f6b0*/  ISETP.LT.AND P1, PT, R91, UR14, !P4 ;  /* 0x0000000e5b007c0c */ /* 0x000fe2000e721270 */
[----:B------:R-:W-:Y:S01]  /*f6c0*/  VIADD R40, R92, 0xb ;  /* 0x0000000b5c287836 */ /* 0x000fe20000000000 */
[----:B------:R-:W-:Y:S01]  /*f6d0*/  ISETP.LT.AND P4, PT, R90, UR14, !P4 ;  /* 0x0000000e5a007c0c */ /* 0x000fe2000e781270 */
[----:B------:R2:W-:Y:S01]  /*f6e0*/  @P6 STG.E.U8 desc[UR24][R36.64], R11 ;  /* 0x0000000b24006986 */ /* 0x0005e2000c101118 */
[C---:B------:R-:W-:Y:S01]  /*f6f0*/  IADD3 R4, P6, PT, R39.reuse, R2, RZ ;  /* 0x0000000227047210 */ /* 0x040fe20007fde0ff */
[----:B------:R-:W-:-:S04]  /*f700*/  VIADD R39, R39, UR6 ;  /* 0x0000000627277c36 */ /* 0x000fc80008000000 */
[----:B------:R-:W-:Y:S01]  /*f710*/  IMAD.X R5, R38, 0x1, R0, P6 ;  /* 0x0000000126057824 */ /* 0x000fe200030e0600 */
[----:B------:R-:W-:Y:S02]  /*f720*/  SHF.R.S32.HI R38, RZ, 0x1f, R39 ;  /* 0x0000001fff267819 */ /* 0x000fe40000011427 */
[C---:B0-----:R-:W-:Y:S02]  /*f730*/  IADD3 R6, P6, PT, R39.reuse, R68, RZ ;  /* 0x0000004427067210 */ /* 0x041fe40007fde0ff */
[----:B------:R0:W-:Y:S01]  /*f740*/  @P0 STG.E.U8 desc[UR24][R4.64], R43 ;  /* 0x0000002b04000986 */ /* 0x0001e2000c101118 */
[----:B--2---:R-:W-:Y:S01]  /*f750*/  SHF.R.S32.HI R37, RZ, 0x8, R10 ;  /* 0x00000008ff257819 */ /* 0x004fe2000001140a */
[----:B------:R-:W-:Y:S01]  /*f760*/  VIADD R11, R39, UR6 ;  /* 0x00000006270b7c36 */ /* 0x000fe20008000000 */
[----:B------:R-:W-:Y:S01]  /*f770*/  PRMT R9, R43, 0x9910, RZ ;  /* 0x000099102b097816 */ /* 0x000fe200000000ff */
[----:B------:R-:W-:Y:S01]  /*f780*/  IMAD.X R7, R38, 0x1, R3, P6 ;  /* 0x0000000126077824 */ /* 0x000fe200030e0603 */
[----:B------:R-:W-:-:S02]  /*f790*/  ISETP.LT.AND P6, PT, R91, UR14, !P5 ;  /* 0x0000000e5b007c0c */ /* 0x000fc4000efc1270 */
[----:B------:R-:W-:Y:S02]  /*f7a0*/  SHF.R.S32.HI R10, RZ, 0x1f, R11 ;  /* 0x0000001fff0a7819 */ /* 0x000fe4000001140b */
[----:B------:R2:W-:Y:S01]  /*f7b0*/  @P1 STG.E.U8 desc[UR24][R6.64], R37 ;  /* 0x0000002506001986 */ /* 0x0005e2000c101118 */
[----:B------:R-:W-:Y:S01]  /*f7c0*/  IADD3 R8, P1, PT, R39, R2, RZ ;  /* 0x0000000227087210 */ /* 0x000fe20007f3e0ff */
[----:B------:R-:W-:Y:S01]  /*f7d0*/  IMAD.MOV.U32 R39, RZ, RZ, R9 ;  /* 0x000000ffff277224 */ /* 0x000fe200078e0009 */
[----:B------:R-:W-:Y:S02]  /*f7e0*/  ISETP.LT.AND P5, PT, R90, UR14, !P5 ;  /* 0x0000000e5a007c0c */ /* 0x000fe4000efa1270 */
[----:B------:R-:W-:Y:S01]  /*f7f0*/  ISETP.GE.AND P0, PT, R40, UR15, PT ;  /* 0x0000000f28007c0c */ /* 0x000fe2000bf06270 */
[----:B------:R-:W-:Y:S01]  /*f800*/  IMAD.X R9, R38, 0x1, R0, P1 ;  /* 0x0000000126097824 */ /* 0x000fe200008e0600 */
[----:B0-----:R-:W-:Y:S02]  /*f810*/  IADD3 R4, P1, PT, R11, R68, RZ ;  /* 0x000000440b047210 */ /* 0x001fe40007f3e0ff */
[----:B------:R-:W-:Y:S01]  /*f820*/  SHF.R.S32.HI R39, RZ, 0x8, R39 ;  /* 0x00000008ff277819 */ /* 0x000fe20000011427 */
[----:B--2---:R-:W-:Y:S01]  /*f830*/  VIADD R6, R92, 0xc ;  /* 0x0000000c5c067836 */ /* 0x004fe20000000000 */
[----:B------:R-:W-:Y:S01]  /*f840*/  PRMT R37, R13, 0x9910, RZ ;  /* 0x000099100d257816 */ /* 0x000fe200000000ff */
[----:B------:R-:W-:-:S02]  /*f850*/  IMAD.X R5, R10, 0x1, R3, P1 ;  /* 0x000000010a057824 */ /* 0x000fc400008e0603 */
[----:B------:R0:W-:Y:S01]  /*f860*/  @P4 STG.E.U8 desc[UR24][R8.64], R39 ;  /* 0x0000002708004986 */ /* 0x0001e2000c101118 */
[----:B------:R-:W-:Y:S02]  /*f870*/  ISETP.GE.AND P1, PT, R6, UR15, PT ;  /* 0x0000000f06007c0c */ /* 0x000fe4000bf26270 */
[C---:B------:R-:W-:Y:S01]  /*f880*/  IADD3 R6, P4, PT, R11.reuse, R2, RZ ;  /* 0x000000020b067210 */ /* 0x040fe20007f9e0ff */
[----:B------:R-:W-:Y:S01]  /*f890*/  VIADD R11, R11, UR6 ;  /* 0x000000060b0b7c36 */ /* 0x000fe20008000000 */
[----:B------:R2:W-:Y:S01]  /*f8a0*/  @P6 STG.E.U8 desc[UR24][R4.64], R13 ;  /* 0x0000000d04006986 */ /* 0x0005e2000c101118 */
[----:B------:R-:W-:Y:S02]  /*f8b0*/  ISETP.LT.AND P6, PT, R91, UR14, !P2 ;  /* 0x0000000e5b007c0c */ /* 0x000fe4000d7c1270 */
[----:B------:R-:W-:Y:S01]  /*f8c0*/  IMAD.X R7, R10, 0x1, R0, P4 ;  /* 0x000000010a077824 */ /* 0x000fe200020e0600 */
[----:B------:R-:W-:Y:S02]  /*f8d0*/  SHF.R.S32.HI R10, RZ, 0x1f, R11 ;  /* 0x0000001fff0a7819 */ /* 0x000fe4000001140b */
[----:B0-----:R-:W-:-:S02]  /*f8e0*/  IADD3 R8, P4, PT, R11, R68, RZ ;  /* 0x000000440b087210 */ /* 0x001fc40007f9e0ff */
[----:B------:R-:W-:Y:S01]  /*f8f0*/  SHF.R.S32.HI R37, RZ, 0x8, R37 ;  /* 0x00000008ff257819 */ /* 0x000fe20000011425 */
[----:B------:R0:W-:Y:S01]  /*f900*/  @P5 STG.E.U8 desc[UR24][R6.64], R45 ;  /* 0x0000002d06005986 */ /* 0x0001e2000c101118 */
[----:B------:R-:W-:Y:S01]  /*f910*/  ISETP.LT.AND P2, PT, R90, UR14, !P2 ;  /* 0x0000000e5a007c0c */ /* 0x000fe2000d741270 */
[----:B------:R-:W-:Y:S01]  /*f920*/  IMAD.X R9, R10, 0x1, R3, P4 ;  /* 0x000000010a097824 */ /* 0x000fe200020e0603 */
[----:B--2---:R-:W-:Y:S01]  /*f930*/  PRMT R5, R45, 0x9910, RZ ;  /* 0x000099102d057816 */ /* 0x004fe200000000ff */
[----:B------:R-:W-:Y:S01]  /*f940*/  VIADD R13, R11, UR6 ;  /* 0x000000060b0d7c36 */ /* 0x000fe20008000000 */
[----:B------:R-:W-:Y:S02]  /*f950*/  ISETP.LT.AND P5, PT, R91, UR14, !P3 ;  /* 0x0000000e5b007c0c */ /* 0x000fe4000dfa1270 */
[----:B------:R2:W-:Y:S01]  /*f960*/  @P6 STG.E.U8 desc[UR24][R8.64], R37 ;  /* 0x0000002508006986 */ /* 0x0005e2000c101118 */
[----:B------:R-:W-:Y:S01]  /*f970*/  IADD3 R4, P6, PT, R11, R2, RZ ;  /* 0x000000020b047210 */ /* 0x000fe20007fde0ff */
[----:B------:R-:W-:Y:S01]  /*f980*/  IMAD.MOV.U32 R11, RZ, RZ, R5 ;  /* 0x000000ffff0b7224 */ /* 0x000fe200078e0005 */
[----:B------:R-:W-:-:S02]  /*f990*/  ISETP.GE.AND P4, PT, R12, UR15, PT ;  /* 0x0000000f0c007c0c */ /* 0x000fc4000bf86270 */
[----:B------:R-:W-:Y:S01]  /*f9a0*/  SHF.R.S32.HI R12, RZ, 0x1f, R13 ;  /* 0x0000001fff0c7819 */ /* 0x000fe2000001140d */
[----:B------:R-:W-:Y:S01]  /*f9b0*/  IMAD.X R5, R10, 0x1, R0, P6 ;  /* 0x000000010a057824 */ /* 0x000fe200030e0600 */
[----:B0-----:R-:W-:Y:S02]  /*f9c0*/  IADD3 R6, P6, PT, R13, R68, RZ ;  /* 0x000000440d067210 */ /* 0x001fe40007fde0ff */
[----:B------:R-:W-:Y:S02]  /*f9d0*/  SHF.R.S32.HI R11, RZ, 0x8, R11 ;  /* 0x00000008ff0b7819 */ /* 0x000fe4000001140b */
[----:B------:R-:W-:Y:S01]  /*f9e0*/  ISETP.LT.AND P3, PT, R90, UR14, !P3 ;  /* 0x0000000e5a007c0c */ /* 0x000fe2000df61270 */
[----:B--2---:R-:W-:Y:S02]  /*f9f0*/  VIADD R8, R92, 0xe ;  /* 0x0000000e5c087836 */ /* 0x004fe40000000000 */
[----:B------:R-:W-:Y:S01]  /*fa00*/  IMAD.X R7, R12, 0x1, R3, P6 ;  /* 0x000000010c077824 */ /* 0x000fe200030e0603 */
[----:B------:R0:W-:Y:S02]  /*fa10*/  @P2 STG.E.U8 desc[UR24][R4.64], R11 ;  /* 0x0000000b04002986 */ /* 0x0001e4000c101118 */
[----:B------:R-:W-:-:S02]  /*fa20*/  ISETP.GE.AND P2, PT, R8, UR15, PT ;  /* 0x0000000f08007c0c */ /* 0x000fc4000bf46270 */
[C---:B------:R-:W-:Y:S01]  /*fa30*/  IADD3 R8, P6, PT, R13.reuse, R2, RZ ;  /* 0x000000020d087210 */ /* 0x040fe20007fde0ff */
[----:B------:R-:W-:Y:S01]  /*fa40*/  VIADD R13, R13, UR6 ;  /* 0x000000060d0d7c36 */ /* 0x000fe20008000000 */
[----:B------:R2:W-:Y:S01]  /*fa50*/  @P5 STG.E.U8 desc[UR24][R6.64], R15 ;  /* 0x0000000f06005986 */ /* 0x0005e2000c101118 */
[----:B------:R-:W-:Y:S02]  /*fa60*/  ISETP.LT.AND P5, PT, R91, UR14, !P0 ;  /* 0x0000000e5b007c0c */ /* 0x000fe4000c7a1270 */
[----:B------:R-:W-:Y:S01]  /*fa70*/  IMAD.X R9, R12, 0x1, R0, P6 ;  /* 0x000000010c097824 */ /* 0x000fe200030e0600 */
[----:B------:R-:W-:Y:S01]  /*fa80*/  SHF.R.S32.HI R10, RZ, 0x1f, R13 ;  /* 0x0000001fff0a7819 */ /* 0x000fe2000001140d */
[----:B------:R-:W-:Y:S01]  /*fa90*/  VIADD R12, R92, 0xf ;  /* 0x0000000f5c0c7836 */ /* 0x000fe20000000000 */
[----:B0-----:R-:W-:Y:S01]  /*faa0*/  IADD3 R4, P6, PT, R13, R68, RZ ;  /* 0x000000440d047210 */ /* 0x001fe20007fde0ff */
[----:B------:R-:W-:Y:S01]  /*fab0*/  IMAD.MOV.U32 R11, RZ, RZ, R14 ;  /* 0x000000ffff0b7224 */ /* 0x000fe200078e000e */
[----:B------:R0:W-:Y:S01]  /*fac0*/  @P3 STG.E.U8 desc[UR24][R8.64], R47 ;  /* 0x0000002f08003986 */ /* 0x0001e2000c101118 */
[----:B------:R-:W-:-:S02]  /*fad0*/  ISETP.LT.AND P0, PT, R90, UR14, !P0 ;  /* 0x0000000e5a007c0c */ /* 0x000fc4000c701270 */
[C---:B------:R-:W-:Y:S01]  /*fae0*/  IMAD.X R5, R10.reuse, 0x1, R3, P6 ;  /* 0x000000010a057824 */ /* 0x040fe200030e0603 */
[----:B------:R-:W-:Y:S02]  /*faf0*/  SHF.R.S32.HI R11, RZ, 0x8, R11 ;  /* 0x00000008ff0b7819 */ /* 0x000fe4000001140b */
[C---:B--2---:R-:W-:Y:S01]  /*fb00*/  IADD3 R6, P6, PT, R13.reuse, R2, RZ ;  /* 0x000000020d067210 */ /* 0x044fe20007fde0ff */
[----:B------:R-:W-:Y:S01]  /*fb10*/  VIADD R13, R13, UR6 ;  /* 0x000000060d0d7c36 */ /* 0x000fe20008000000 */
[----:B------:R-:W-:Y:S01]  /*fb20*/  PRMT R15, R47, 0x9910, RZ ;  /* 0x000099102f0f7816 */ /* 0x000fe200000000ff */
[----:B------:R2:W-:Y:S01]  /*fb30*/  @P5 STG.E.U8 desc[UR24][R4.64], R11 ;  /* 0x0000000b04005986 */ /* 0x0005e2000c101118 */
[----:B------:R-:W-:Y:S01]  /*fb40*/  ISETP.LT.AND P5, PT, R91, UR14, !P1 ;  /* 0x0000000e5b007c0c */ /* 0x000fe2000cfa1270 */
[----:B------:R-:W-:Y:S01]  /*fb50*/  IMAD.X R7, R10, 0x1, R0, P6 ;  /* 0x000000010a077824 */ /* 0x000fe200030e0600 */
[----:B------:R-:W-:Y:S02]  /*fb60*/  SHF.R.S32.HI R10, RZ, 0x1f, R13 ;  /* 0x0000001fff0a7819 */ /* 0x000fe4000001140d */
[----:B0-----:R-:W-:-:S02]  /*fb70*/  IADD3 R8, P6, PT, R13, R68, RZ ;  /* 0x000000440d087210 */ /* 0x001fc40007fde0ff */
[----:B------:R-:W-:Y:S02]  /*fb80*/  SHF.R.S32.HI R15, RZ, 0x8, R15 ;  /* 0x00000008ff0f7819 */ /* 0x000fe4000001140f */
[----:B------:R-:W-:Y:S01]  /*fb90*/  ISETP.LT.AND P1, PT, R90, UR14, !P1 ;  /* 0x0000000e5a007c0c */ /* 0x000fe2000cf21270 */
[----:B------:R-:W-:Y:S01]  /*fba0*/  IMAD.X R9, R10, 0x1, R3, P6 ;  /* 0x000000010a097824 */ /* 0x000fe200030e0603 */
[----:B------:R-:W-:Y:S01]  /*fbb0*/  ISETP.GE.AND P3, PT, R12, UR15, PT ;  /* 0x0000000f0c007c0c */ /* 0x000fe2000bf66270 */
[----:B------:R0:W-:Y:S01]  /*fbc0*/  @P0 STG.E.U8 desc[UR24][R6.64], R15 ;  /* 0x0000000f06000986 */ /* 0x0001e2000c101118 */
[C---:B--2---:R-:W-:Y:S01]  /*fbd0*/  IADD3 R4, P6, PT, R13.reuse, R2, RZ ;  /* 0x000000020d047210 */ /* 0x044fe20007fde0ff */
[----:B------:R-:W-:Y:S01]  /*fbe0*/  VIADD R13, R13, UR6 ;  /* 0x000000060d0d7c36 */ /* 0x000fe20008000000 */
[----:B------:R-:W-:Y:S01]  /*fbf0*/  PRMT R11, R17, 0x9910, RZ ;  /* 0x00009910110b7816 */ /* 0x000fe200000000ff */
[----:B------:R2:W-:Y:S01]  /*fc00*/  @P5 STG.E.U8 desc[UR24][R8.64], R17 ;  /* 0x0000001108005986 */ /* 0x0005e2000c101118 */
[----:B------:R-:W-:Y:S01]  /*fc10*/  ISETP.LT.AND P5, PT, R91, UR14, !P4 ;  /* 0x0000000e5b007c0c */ /* 0x000fe2000e7a1270 */
[----:B------:R-:W-:Y:S01]  /*fc20*/  IMAD.X R5, R10, 0x1, R0, P6 ;  /* 0x000000010a057824 */ /* 0x000fe200030e0600 */
[----:B------:R-:W-:Y:S01]  /*fc30*/  SHF.R.S32.HI R10, RZ, 0x1f, R13 ;  /* 0x0000001fff0a7819 */ /* 0x000fe2000001140d */
[----:B------:R-:W-:Y:S01]  /*fc40*/  VIADD R12, R92, 0x10 ;  /* 0x000000105c0c7836 */ /* 0x000fe20000000000 */
[----:B------:R-:W-:-:S02]  /*fc50*/  SHF.R.S32.HI R11, RZ, 0x8, R11 ;  /* 0x00000008ff0b7819 */ /* 0x000fc4000001140b */
[----:B------:R3:W-:Y:S01]  /*fc60*/  @P1 STG.E.U8 desc[UR24][R4.64], R49 ;  /* 0x0000003104001986 */ /* 0x0007e2000c101118 */
[----:B0-----:R-:W-:Y:S02]  /*fc70*/  IADD3 R6, P6, PT, R13, R68, RZ ;  /* 0x000000440d067210 */ /* 0x001fe40007fde0ff */
[----:B------:R-:W-:Y:S02]  /*fc80*/  ISETP.LT.AND P4, PT, R90, UR14, !P4 ;  /* 0x0000000e5a007c0c */ /* 0x000fe4000e781270 */
[----:B------:R-:W-:Y:S01]  /*fc90*/  PRMT R15, R49, 0x9910, RZ ;  /* 0x00009910310f7816 */ /* 0x000fe200000000ff */
[C---:B------:R-:W-:Y:S01]  /*fca0*/  IMAD.X R7, R10.reuse, 0x1, R3, P6 ;  /* 0x000000010a077824 */ /* 0x040fe200030e0603 */
[C---:B--2---:R-:W-:Y:S01]  /*fcb0*/  IADD3 R8, P6, PT, R13.reuse, R2, RZ ;  /* 0x000000020d087210 */ /* 0x044fe20007fde0ff */
[----:B------:R-:W-:Y:S01]  /*fcc0*/  VIADD R13, R13, UR6 ;  /* 0x000000060d0d7c36 */ /* 0x000fe20008000000 */
[----:B------:R-:W-:Y:S02]  /*fcd0*/  SHF.R.S32.HI R15, RZ, 0x8, R15 ;  /* 0x00000008ff0f7819 */ /* 0x000fe4000001140f */
[----:B------:R0:W-:Y:S01]  /*fce0*/  @P5 STG.E.U8 desc[UR24][R6.64], R11 ;  /* 0x0000000b06005986 */ /* 0x0001e2000c101118 */
[----:B------:R-:W-:Y:S01]  /*fcf0*/  ISETP.LT.AND P5, PT, R91, UR14, !P2 ;  /* 0x0000000e5b007c0c */ /* 0x000fe2000d7a1270 */
[----:B------:R-:W-:Y:S01]  /*fd00*/  IMAD.X R9, R10, 0x1, R0, P6 ;  /* 0x000000010a097824 */ /* 0x000fe200030e0600 */
[----:B------:R-:W-:-:S02]  /*fd10*/  SHF.R.S32.HI R10, RZ, 0x1f, R13 ;  /* 0x0000001fff0a7819 */ /* 0x000fc4000001140d */
[C---:B---3--:R-:W-:Y:S02]  /*fd20*/  IADD3 R4, P6, PT, R13.reuse, R68, RZ ;  /* 0x000000440d047210 */ /* 0x048fe40007fde0ff */
[----:B------:R2:W-:Y:S01]  /*fd30*/  @P4 STG.E.U8 desc[UR24][R8.64], R15 ;  /* 0x0000000f08004986 */ /* 0x0005e2000c101118 */
[----:B------:R-:W-:Y:S02]  /*fd40*/  ISETP.LT.AND P2, PT, R90, UR14, !P2 ;  /* 0x0000000e5a007c0c */ /* 0x000fe4000d741270 */
[----:B------:R-:W-:Y:S01]  /*fd50*/  IMAD.X R5, R10, 0x1, R3, P6 ;  /* 0x000000010a057824 */ /* 0x000fe200030e0603 */
[----:B------:R-:W-:Y:S01]  /*fd60*/  ISETP.GE.AND P0, PT, R12, UR15, PT ;  /* 0x0000000f0c007c0c */ /* 0x000fe2000bf06270 */
[----:B------:R-:W-:Y:S01]  /*fd70*/  VIADD R12, R92, 0x11 ;  /* 0x000000115c0c7836 */ /* 0x000fe20000000000 */
[C---:B0-----:R-:W-:Y:S01]  /*fd80*/  IADD3 R6, P6, PT, R13.reuse, R2, RZ ;  /* 0x000000020d067210 */ /* 0x041fe20007fde0ff */
[----:B------:R-:W-:Y:S01]  /*fd90*/  VIADD R13, R13, UR6 ;  /* 0x000000060d0d7c36 */ /* 0x000fe20008000000 */
[----:B------:R0:W-:Y:S01]  /*fda0*/  @P5 STG.E.U8 desc[UR24][R4.64], R19 ;  /* 0x0000001304005986 */ /* 0x0001e2000c101118 */
[----:B------:R-:W-:-:S02]  /*fdb0*/  ISETP.LT.AND P5, PT, R91, UR14, !P3 ;  /* 0x0000000e5b007c0c */ /* 0x000fc4000dfa1270 */
[--C-:B------:R-:W-:Y:S01]  /*fdc0*/  IMAD.X R7, R10, 0x1, R0.reuse, P6 ;  /* 0x000000010a077824 */ /* 0x100fe200030e0600 */
[----:B------:R-:W-:Y:S02]  /*fdd0*/  SHF.R.S32.HI R10, RZ, 0x1f, R13 ;  /* 0x0000001fff0a7819 */ /* 0x000fe4000001140d */
[----:B--2---:R-:W-:Y:S02]  /*fde0*/  IADD3 R8, P6, PT, R13, R68, RZ ;  /* 0x000000440d087210 */ /* 0x004fe40007fde0ff */
[----:B------:R-:W-:Y:S01]  /*fdf0*/  PRMT R11, R19, 0x9910, RZ ;  /* 0x00009910130b7816 */ /* 0x000fe200000000ff */
[----:B------:R2:W-:Y:S01]  /*fe00*/  @P2 STG.E.U8 desc[UR24][R6.64], R51 ;  /* 0x0000003306002986 */ /* 0x0005e2000c101118 */
[----:B------:R-:W-:Y:S01]  /*fe10*/  ISETP.LT.AND P3, PT, R90, UR14, !P3 ;  /* 0x0000000e5a007c0c */ /* 0x000fe2000df61270 */
[C---:B------:R-:W-:Y:S01]  /*fe20*/  IMAD.X R9, R10.reuse, 0x1, R3, P6 ;  /* 0x000000010a097824 */ /* 0x040fe200030e0603 */
[----:B------:R-:W-:Y:S02]  /*fe30*/  SHF.R.S32.HI R11, RZ, 0x8, R11 ;  /* 0x00000008ff0b7819 */ /* 0x000fe4000001140b */
[C---:B0-----:R-:W-:Y:S01]  /*fe40*/  IADD3 R4, P6, PT, R13.reuse, R2, RZ ;  /* 0x000000020d047210 */ /* 0x041fe20007fde0ff */
[----:B------:R-:W-:Y:S01]  /*fe50*/  VIADD R13, R13, UR6 ;  /* 0x000000060d0d7c36 */ /* 0x000fe20008000000 */
[----:B------:R-:W-:Y:S01]  /*fe60*/  PRMT R15, R51, 0x9910, RZ ;  /* 0x00009910330f7816 */ /* 0x000fe200000000ff */
[----:B------:R0:W-:Y:S01]  /*fe70*/  @P5 STG.E.U8 desc[UR24][R8.64], R11 ;  /* 0x0000000b08005986 */ /* 0x0001e2000c101118 */
[----:B------:R-:W-:Y:S01]  /*fe80*/  ISETP.LT.AND P5, PT, R91, UR14, !P0 ;  /* 0x0000000e5b007c0c */ /* 0x000fe2000c7a1270 */
[----:B------:R-:W-:Y:S01]  /*fe90*/  IMAD.X R5, R10, 0x1, R0, P6 ;  /* 0x000000010a057824 */ /* 0x000fe200030e0600 */
[----:B------:R-:W-:-:S02]  /*fea0*/  SHF.R.S32.HI R10, RZ, 0x1f, R13 ;  /* 0x0000001fff0a7819 */ /* 0x000fc4000001140d */
[C---:B--2---:R-:W-:Y:S02]  /*feb0*/  IADD3 R6, P6, PT, R13.reuse, R68, RZ ;  /* 0x000000440d067210 */ /* 0x044fe40007fde0ff */
[----:B------:R-:W-:Y:S02]  /*fec0*/  SHF.R.S32.HI R15, RZ, 0x8, R15 ;  /* 0x00000008ff0f7819 */ /* 0x000fe4000001140f */
[----:B------:R-:W-:Y:S01]  /*fed0*/  ISETP.GE.AND P1, PT, R12, UR15, PT ;  /* 0x0000000f0c007c0c */ /* 0x000fe2000bf26270 */
[----:B------:R-:W-:Y:S01]  /*fee0*/  IMAD.X R7, R10, 0x1, R3, P6 ;  /* 0x000000010a077824 */ /* 0x000fe200030e0603 */
[----:B------:R-:W-:Y:S01]  /*fef0*/  ISETP.LT.AND P0, PT, R90, UR14, !P0 ;  /* 0x0000000e5a007c0c */ /* 0x000fe2000c701270 */
[----:B------:R2:W-:Y:S01]  /*ff00*/  @P3 STG.E.U8 desc[UR24][R4.64], R15 ;  /* 0x0000000f04003986 */ /* 0x0005e2000c101118 */
[C---:B0-----:R-:W-:Y:S01]  /*ff10*/  IADD3 R8, P6, PT, R13.reuse, R2, RZ ;  /* 0x000000020d087210 */ /* 0x041fe20007fde0ff */
        /* <DEDUP_REMOVED lines=8> */
[----:B------:R-:W-:Y:S01]  /*ffa0*/  ISETP.LT.AND P1, PT, R90, UR14, !P1 ;  /* 0x0000000e5a007c0c */ /* 0x000fe2000cf21270 */
[----:B------:R3:W-:Y:S01]  /*ffb0*/  @P0 STG.E.U8 desc[UR24][R8.64], R53 ;  /* 0x0000003508000986 */ /* 0x0007e2000c101118 */
[----:B--2---:R-:W-:Y:S02]  /*ffc0*/  IADD3 R4, P6, PT, R13, R68, RZ ;  /* 0x000000440d047210 */ /* 0x004fe40007fde0ff */
[----:B------:R-:W-:Y:S01]  /*ffd0*/  ISETP.GE.AND P4, PT, R12, UR15, PT ;  /* 0x0000000f0c007c0c */ /* 0x000fe2000bf86270 */
[----:B------:R-:W-:Y:S01]  /*ffe0*/  VIADD R12, R92, 0x13 ;  /* 0x000000135c0c7836 */ /* 0x000fe20000000000 */
[----:B------:R-:W-:Y:S01]  /*fff0*/  PRMT R15, R53, 0x9910, RZ ;  /* 0x00009910350f7816 */ /* 0x000fe200000000ff */
[----:B------:R-:W-:Y:S01]  /*10000*/  IMAD.X R5, R10, 0x1, R3, P6 ;  /* 0x000000010a057824 */ /* 0x000fe200030e0603 */
[C---:B0-----:R-:W-:Y:S01]  /*10010*/  IADD3 R6, P6, PT, R13.reuse, R2, RZ ;  /* 0x000000020d067210 */ /* 0x041fe20007fde0ff */
[----:B------:R-:W-:Y:S01]  /*10020*/  VIADD R13, R13, UR6 ;  /* 0x000000060d0d7c36 */ /* 0x000fe20008000000 */
[----:B------:R-:W-:-:S02]  /*10030*/  SHF.R.S32.HI R15, RZ, 0x8, R15 ;  /* 0x00000008ff0f7819 */ /* 0x000fc4000001140f */
[----:B------:R0:W-:Y:S01]  /*10040*/  @P5 STG.E.U8 desc[UR24][R4.64], R11 ;  /* 0x0000000b04005986 */ /* 0x0001e2000c101118 */
[----:B------:R-:W-:Y:S01]  /*10050*/  ISETP.LT.AND P5, PT, R91, UR14, !P4 ;  /* 0x0000000e5b007c0c */ /* 0x000fe2000e7a1270 */
[----:B------:R-:W-:Y:S01]  /*10060*/  IMAD.X R7, R10, 0x1, R0, P6 ;  /* 0x000000010a077824 */ /* 0x000fe200030e0600 */
[----:B------:R-:W-:Y:S02]  /*10070*/  SHF.R.S32.HI R10, RZ, 0x1f, R13 ;  /* 0x0000001fff0a7819 */ /* 0x000fe4000001140d */
[----:B---3--:R-:W-:Y:S02]  /*10080*/  IADD3 R8, P6, PT, R13, R68, RZ ;  /* 0x000000440d087210 */ /* 0x008fe40007fde0ff */
[----:B------:R-:W-:Y:S01]  /*10090*/  ISETP.GE.AND P2, PT, R12, UR15, PT ;  /* 0x0000000f0c007c0c */ /* 0x000fe2000bf46270 */
[----:B------:R2:W-:Y:S01]  /*100a0*/  @P1 STG.E.U8 desc[UR24][R6.64], R15 ;  /* 0x0000000f06001986 */ /* 0x0005e2000c101118 */
[----:B------:R-:W-:Y:S01]  /*100b0*/  ISETP.LT.AND P4, PT, R90, UR14, !P4 ;  /* 0x0000000e5a007c0c */ /* 0x000fe2000e781270 */
[----:B------:R-:W-:Y:S01]  /*100c0*/  IMAD.X R9, R10, 0x1, R3, P6 ;  /* 0x000000010a097824 */ /* 0x000fe200030e0603 */
[----:B------:R-:W-:Y:S01]  /*100d0*/  PRMT R17, R61, 0x9910, RZ ;  /* 0x000099103d117816 */ /* 0x000fe200000000ff */
        /* <DEDUP_REMOVED lines=10> */
[----:B------:R-:W-:Y:S01]  /*10180*/  ISETP.GE.AND P3, PT, R12, UR15, PT ;  /* 0x0000000f0c007c0c */ /* 0x000fe2000bf66270 */
[----:B------:R-:W-:Y:S01]  /*10190*/  IMAD.X R7, R10, 0x1, R3, P6 ;  /* 0x000000010a077824 */ /* 0x000fe200030e0603 */
[----:B------:R-:W-:Y:S01]  /*101a0*/  SHF.R.S32.HI R11, RZ, 0x8, R11 ;  /* 0x00000008ff0b7819 */ /* 0x000fe2000001140b */
[----:B------:R-:W-:Y:S01]  /*101b0*/  VIADD R12, R92, 0x15 ;  /* 0x000000155c0c7836 */ /* 0x000fe20000000000 */
[C---:B0-----:R-:W-:Y:S01]  /*101c0*/  IADD3 R8, P6, PT, R13.reuse, R2, RZ ;  /* 0x000000020d087210 */ /* 0x041fe20007fde0ff */
[----:B------:R-:W-:Y:S01]  /*101d0*/  VIADD R13, R13, UR6 ;  /* 0x000000060d0d7c36 */ /* 0x000fe20008000000 */
[----:B------:R-:W-:Y:S01]  /*101e0*/  ISETP.LT.AND P2, PT, R90, UR14, !P2 ;  /* 0x0000000e5a007c0c */ /* 0x000fe2000d741270 */
[----:B------:R0:W-:Y:S01]  /*101f0*/  @P5 STG.E.U8 desc[UR24][R6.64], R11 ;  /* 0x0000000b06005986 */ /* 0x0001e2000c101118 */
[----:B------:R-:W-:Y:S01]  /*10200*/  ISETP.LT.AND P5, PT, R91, UR14, !P3 ;  /* 0x0000000e5b007c0c */ /* 0x000fe2000dfa1270 */
[----:B------:R-:W-:Y:S01]  /*10210*/  IMAD.X R9, R10, 0x1, R0, P6 ;  /* 0x000000010a097824 */ /* 0x000fe200030e0600 */
[----:B------:R-:W-:-:S02]  /*10220*/  PRMT R15, R55, 0x9910, RZ ;  /* 0x00009910370f7816 */ /* 0x000fc400000000ff */
[----:B------:R-:W-:Y:S02]  /*10230*/  SHF.R.S32.HI R10, RZ, 0x1f, R13 ;  /* 0x0000001fff0a7819 */ /* 0x000fe4000001140d */
[C---:B--2---:R-:W-:Y:S02]  /*10240*/  IADD3 R4, P6, PT, R13.reuse, R68, RZ ;  /* 0x000000440d047210 */ /* 0x044fe40007fde0ff */
[----:B------:R-:W-:Y:S02]  /*10250*/  SHF.R.S32.HI R15, RZ, 0x8, R15 ;  /* 0x00000008ff0f7819 */ /* 0x000fe4000001140f */
[----:B------:R-:W-:Y:S01]  /*10260*/  ISETP.GE.AND P0, PT, R12, UR15, PT ;  /* 0x0000000f0c007c0c */ /* 0x000fe2000bf06270 */
[----:B------:R-:W-:Y:S01]  /*10270*/  IMAD.X R5, R10, 0x1, R3, P6 ;  /* 0x000000010a057824 */ /* 0x000fe200030e0603 */
[C---:B0-----:R-:W-:Y:S01]  /*10280*/  IADD3 R6, P6, PT, R13.reuse, R2, RZ ;  /* 0x000000020d067210 */ /* 0x041fe20007fde0ff */
[----:B------:R0:W-:Y:S01]  /*10290*/  @P2 STG.E.U8 desc[UR24][R8.64], R15 ;  /* 0x0000000f08002986 */ /* 0x0001e2000c101118 */
[----:B------:R-:W-:Y:S01]  /*102a0*/  VIADD R13, R13, UR6 ;  /* 0x000000060d0d7c36 */ /* 0x000fe20008000000 */
[----:B------:R-:W-:Y:S01]  /*102b0*/  ISETP.LT.AND P3, PT, R90, UR14, !P3 ;  /* 0x0000000e5a007c0c */ /* 0x000fe2000df61270 */
[----:B------:R-:W-:Y:S01]  /*102c0*/  VIADD R12, R92, 0x16 ;  /* 0x000000165c0c7836 */ /* 0x000fe20000000000 */
[----:B------:R2:W-:Y:S01]  /*102d0*/  @P5 STG.E.U8 desc[UR24][R4.64], R25 ;  /* 0x0000001904005986 */ /* 0x0005e2000c101118 */
[----:B------:R-:W-:Y:S01]  /*102e0*/  ISETP.LT.AND P5, PT, R91, UR14, !P0 ;  /* 0x0000000e5b007c0c */ /* 0x000fe2000c7a1270 */
[----:B------:R-:W-:Y:S01]  /*102f0*/  IMAD.X R7, R10, 0x1, R0, P6 ;  /* 0x000000010a077824 */ /* 0x000fe200030e0600 */
[----:B------:R-:W-:-:S02]  /*10300*/  SHF.R.S32.HI R10, RZ, 0x1f, R13 ;  /* 0x0000001fff0a7819 */ /* 0x000fc4000001140d */
[----:B------:R-:W-:Y:S02]  /*10310*/  PRMT R11, R25, 0x9910, RZ ;  /* 0x00009910190b7816 */ /* 0x000fe400000000ff */
[----:B------:R-:W-:Y:S01]  /*10320*/  ISETP.GE.AND P1, PT, R12, UR15, PT ;  /* 0x0000000f0c007c0c */ /* 0x000fe2000bf26270 */
[----:B------:R-:W-:Y:S01]  /*10330*/  VIADD R12, R92, 0x17 ;  /* 0x000000175c0c7836 */ /* 0x000fe20000000000 */
[C---:B0-----:R-:W-:Y:S02]  /*10340*/  IADD3 R8, P6, PT, R13.reuse, R68, RZ ;  /* 0x000000440d087210 */ /* 0x041fe40007fde0ff */
[----:B------:R-:W-:Y:S01]  /*10350*/  SHF.R.S32.HI R11, RZ, 0x8, R11 ;  /* 0x00000008ff0b7819 */ /* 0x000fe2000001140b */
[----:B------:R0:W-:Y:S01]  /*10360*/  @P3 STG.E.U8 desc[UR24][R6.64], R57 ;  /* 0x0000003906003986 */ /* 0x0001e2000c101118 */
[----:B------:R-:W-:Y:S01]  /*10370*/  ISETP.LT.AND P0, PT, R90, UR14, !P0 ;  /* 0x0000000e5a007c0c */ /* 0x000fe2000c701270 */
[----:B------:R-:W-:Y:S01]  /*10380*/  IMAD.X R9, R10, 0x1, R3, P6 ;  /* 0x000000010a097824 */ /* 0x000fe200030e0603 */
[C---:B--2---:R-:W-:Y:S01]  /*10390*/  IADD3 R4, P6, PT, R13.reuse, R2, RZ ;  /* 0x000000020d047210 */ /* 0x044fe20007fde0ff */
[----:B------:R-:W-:Y:S01]  /*103a0*/  VIADD R13, R13, UR6 ;  /* 0x000000060d0d7c36 */ /* 0x000fe20008000000 */
[----:B------:R-:W-:-:S02]  /*103b0*/  PRMT R15, R57, 0x9910, RZ ;  /* 0x00009910390f7816 */ /* 0x000fc400000000ff */
[----:B------:R2:W-:Y:S01]  /*103c0*/  @P5 STG.E.U8 desc[UR24][R8.64], R11 ;  /* 0x0000000b08005986 */ /* 0x0005e2000c101118 */
[----:B------:R-:W-:Y:S01]  /*103d0*/  ISETP.LT.AND P5, PT, R91, UR14, !P1 ;  /* 0x0000000e5b007c0c */ /* 0x000fe2000cfa1270 */
[--C-:B------:R-:W-:Y:S01]  /*103e0*/  IMAD.X R5, R10, 0x1, R0.reuse, P6 ;  /* 0x000000010a057824 */ /* 0x100fe200030e0600 */
[----:B------:R-:W-:Y:S02]  /*103f0*/  SHF.R.S32.HI R10, RZ, 0x1f, R13 ;  /* 0x0000001fff0a7819 */ /* 0x000fe4000001140d */
[C---:B0-----:R-:W-:Y:S02]  /*10400*/  IADD3 R6, P6, PT, R13.reuse, R68, RZ ;  /* 0x000000440d067210 */ /* 0x041fe40007fde0ff */
[----:B------:R-:W-:Y:S02]  /*10410*/  SHF.R.S32.HI R15, RZ, 0x8, R15 ;  /* 0x00000008ff0f7819 */ /* 0x000fe4000001140f */
[----:B------:R-:W-:Y:S01]  /*10420*/  ISETP.GE.AND P4, PT, R12, UR15, PT ;  /* 0x0000000f0c007c0c */ /* 0x000fe2000bf86270 */
[----:B------:R-:W-:Y:S01]  /*10430*/  IMAD.X R7, R10, 0x1, R3, P6 ;  /* 0x000000010a077824 */ /* 0x000fe200030e0603 */
[----:B------:R-:W-:Y:S01]  /*10440*/  ISETP.LT.AND P1, PT, R90, UR14, !P1 ;  /* 0x0000000e5a007c0c */ /* 0x000fe2000cf21270 */
        /* <DEDUP_REMOVED lines=12> */
[----:B0-----:R-:W-:Y:S02]  /*10510*/  IADD3 R4, P6, PT, R13, R68, RZ ;  /* 0x000000440d047210 */ /* 0x001fe40007fde0ff */
[----:B------:R-:W-:Y:S01]  /*10520*/  ISETP.GE.AND P2, PT, R12, UR15, PT ;  /* 0x0000000f0c007c0c */ /* 0x000fe2000bf46270 */
[----:B------:R-:W-:Y:S01]  /*10530*/  VIADD R12, R92, 0x19 ;  /* 0x000000195c0c7836 */ /* 0x000fe20000000000 */
[----:B------:R-:W-:Y:S01]  /*10540*/  PRMT R15, R59, 0x9910, RZ ;  /* 0x000099103b0f7816 */ /* 0x000fe200000000ff */
[----:B------:R-:W-:Y:S01]  /*10550*/  IMAD.X R5, R10, 0x1, R3, P6 ;  /* 0x000000010a057824 */ /* 0x000fe200030e0603 */
[C---:B--2---:R-:W-:Y:S01]  /*10560*/  IADD3 R6, P6, PT, R13.reuse, R2, RZ ;  /* 0x000000020d067210 */ /* 0x044fe20007fde0ff */
[----:B------:R-:W-:Y:S01]  /*10570*/  VIADD R13, R13, UR6 ;  /* 0x000000060d0d7c36 */ /* 0x000fe20008000000 */
[----:B------:R-:W-:-:S02]  /*10580*/  SHF.R.S32.HI R15, RZ, 0x8, R15 ;  /* 0x00000008ff0f7819 */ /* 0x000fc4000001140f */
[----:B------:R0:W-:Y:S01]  /*10590*/  @P5 STG.E.U8 desc[UR24][R4.64], R11 ;  /* 0x0000000b04005986 */ /* 0x0001e2000c101118 */
[----:B------:R-:W-:Y:S01]  /*105a0*/  ISETP.LT.AND P5, PT, R91, UR14, !P2 ;  /* 0x0000000e5b007c0c */ /* 0x000fe2000d7a1270 */
[----:B------:R-:W-:Y:S01]  /*105b0*/  IMAD.X R7, R10, 0x1, R0, P6 ;  /* 0x000000010a077824 */ /* 0x000fe200030e0600 */
[----:B------:R-:W-:Y:S02]  /*105c0*/  SHF.R.S32.HI R10, RZ, 0x1f, R13 ;  /* 0x0000001fff0a7819 */ /* 0x000fe4000001140d */
[C---:B---3--:R-:W-:Y:S02]  /*105d0*/  IADD3 R8, P6, PT, R13.reuse, R68, RZ ;  /* 0x000000440d087210 */ /* 0x048fe40007fde0ff */
[----:B------:R-:W-:Y:S01]  /*105e0*/  ISETP.LT.AND P2, PT, R90, UR14, !P2 ;  /* 0x0000000e5a007c0c */ /* 0x000fe2000d741270 */
[----:B------:R2:W-:Y:S01]  /*105f0*/  @P4 STG.E.U8 desc[UR24][R6.64], R15 ;  /* 0x0000000f06004986 */ /* 0x0005e2000c101118 */
[----:B------:R-:W-:Y:S01]  /*10600*/  ISETP.GE.AND P3, PT, R12, UR15, PT ;  /* 0x0000000f0c007c0c */ /* 0x000fe2000bf66270 */
[----:B------:R-:W-:Y:S01]  /*10610*/  IMAD.X R9, R10, 0x1, R3, P6 ;  /* 0x000000010a097824 */ /* 0x000fe200030e0603 */
[----:B------:R-:W-:Y:S01]  /*10620*/  SHF.R.S32.HI R17, RZ, 0x8, R17 ;  /* 0x00000008ff117819 */ /* 0x000fe20000011411 */
[----:B------:R-:W-:Y:S01]  /*10630*/  VIADD R12, R92, 0x1a ;  /* 0x0000001a5c0c7836 */ /* 0x000fe20000000000 */
[C---:B0-----:R-:W-:Y:S01]  /*10640*/  IADD3 R4, P4, PT, R13.reuse, R2, RZ ;  /* 0x000000020d047210 */ /* 0x041fe20007f9e0ff */
[----:B------:R-:W-:Y:S01]  /*10650*/  VIADD R13, R13, UR6 ;  /* 0x000000060d0d7c36 */ /* 0x000fe20008000000 */
[----:B------:R-:W-:Y:S01]  /*10660*/  @P5 STG.E.U8 desc[UR24][R8.64], R29 ;  /* 0x0000001d08005986 */ /* 0x000fe2000c101118 */
[----:B------:R-:W-:-:S02]  /*10670*/  PRMT R19, R67, 0x9910, RZ ;  /* 0x0000991043137816 */ /* 0x000fc400000000ff */
[----:B------:R-:W-:Y:S01]  /*10680*/  IMAD.X R5, R10, 0x1, R0, P4 ;  /* 0x000000010a057824 */ /* 0x000fe200020e0600 */
[----:B------:R-:W-:Y:S01]  /*10690*/  SHF.R.S32.HI R10, RZ, 0x1f, R13 ;  /* 0x0000001fff0a7819 */ /* 0x000fe2000001140d */
[C---:B------:R-:W-:Y:S01]  /*106a0*/  VIADD R11, R13.reuse, UR6 ;  /* 0x000000060d0b7c36 */ /* 0x040fe20008000000 */
[----:B--2---:R-:W-:Y:S02]  /*106b0*/  IADD3 R6, P5, PT, R13, R68, RZ ;  /* 0x000000440d067210 */ /* 0x004fe40007fbe0ff */
[----:B------:R-:W-:Y:S01]  /*106c0*/  ISETP.GE.AND P0, PT, R12, UR15, PT ;  /* 0x0000000f0c007c0c */ /* 0x000fe2000bf06270 */
[----:B------:R0:W-:Y:S01]  /*106d0*/  @P2 STG.E.U8 desc[UR24][R4.64], R61 ;  /* 0x0000003d04002986 */ /* 0x0001e2000c101118 */
[C---:B------:R-:W-:Y:S01]  /*106e0*/  ISETP.LT.AND P2, PT, R91.reuse, UR14, !P3 ;  /* 0x0000000e5b007c0c */ /* 0x040fe2000df41270 */
[----:B------:R-:W-:Y:S01]  /*106f0*/  IMAD.X R7, R10, 0x1, R3, P5 ;  /* 0x000000010a077824 */ /* 0x000fe200028e0603 */
[----:B------:R-:W-:Y:S01]  /*10700*/  ISETP.LT.AND P3, PT, R90, UR14, !P3 ;  /* 0x0000000e5a007c0c */ /* 0x000fe2000df61270 */
[----:B------:R-:W-:Y:S01]  /*10710*/  VIADD R12, R92, 0x1b ;  /* 0x0000001b5c0c7836 */ /* 0x000fe20000000000 */
[----:B------:R-:W-:-:S02]  /*10720*/  ISETP.LT.AND P4, PT, R91, UR14, !P0 ;  /* 0x0000000e5b007c0c */ /* 0x000fc4000c781270 */
[----:B------:R-:W-:Y:S02]  /*10730*/  PRMT R15, R29, 0x9910, RZ ;  /* 0x000099101d0f7816 */ /* 0x000fe400000000ff */
[----:B------:R-:W-:Y:S02]  /*10740*/  SHF.R.S32.HI R14, RZ, 0x1f, R11 ;  /* 0x0000001fff0e7819 */ /* 0x000fe4000001140b */
[----:B------:R-:W-:Y:S02]  /*10750*/  SHF.R.S32.HI R15, RZ, 0x8, R15 ;  /* 0x00000008ff0f7819 */ /* 0x000fe4000001140f */
[----:B0-----:R-:W-:Y:S01]  /*10760*/  IADD3 R4, P5, PT, R13, R2, RZ ;  /* 0x000000020d047210 */ /* 0x001fe20007fbe0ff */
[C---:B------:R-:W-:Y:S01]  /*10770*/  VIADD R13, R11.reuse, UR6 ;  /* 0x000000060b0d7c36 */ /* 0x040fe20008000000 */
[----:B------:R-:W-:Y:S01]  /*10780*/  ISETP.GE.AND P1, PT, R12, UR15, PT ;  /* 0x0000000f0c007c0c */ /* 0x000fe2000bf26270 */
[----:B------:R0:W-:Y:S01]  /*10790*/  @P2 STG.E.U8 desc[UR24][R6.64], R15 ;  /* 0x0000000f06002986 */ /* 0x0001e2000c101118 */
[----:B------:R-:W-:Y:S01]  /*107a0*/  VIADD R12, R92, 0x1c ;  /* 0x0000001c5c0c7836 */ /* 0x000fe20000000000 */
[----:B------:R-:W-:Y:S01]  /*107b0*/  SHF.R.S32.HI R19, RZ, 0x8, R19 ;  /* 0x00000008ff137819 */ /* 0x000fe20000011413 */
[----:B------:R-:W-:Y:S01]  /*107c0*/  IMAD.X R5, R10, 0x1, R0, P5 ;  /* 0x000000010a057824 */ /* 0x000fe200028e0600 */
[----:B------:R-:W-:Y:S01]  /*107d0*/  IADD3 R8, P5, PT, R11, R68, RZ ;  /* 0x000000440b087210 */ /* 0x000fe20007fbe0ff */
[----:B------:R-:W-:Y:S01]  /*107e0*/  VIADD R10, R92, 0x1d ;  /* 0x0000001d5c0a7836 */ /* 0x000fe20000000000 */
[----:B------:R-:W-:-:S02]  /*107f0*/  ISETP.GE.AND P6, PT, R12, UR15, PT ;  /* 0x0000000f0c007c0c */ /* 0x000fc4000bfc6270 */
[----:B------:R2:W-:Y:S01]  /*10800*/  @P3 STG.E.U8 desc[UR24][R4.64], R17 ;  /* 0x0000001104003986 */ /* 0x0005e2000c101118 */
[----:B------:R-:W-:Y:S01]  /*10810*/  IMAD.X R9, R14, 0x1, R3, P5 ;  /* 0x000000010e097824 */ /* 0x000fe200028e0603 */
[----:B------:R-:W-:Y:S02]  /*10820*/  ISETP.LT.AND P3, PT, R90, UR14, !P0 ;  /* 0x0000000e5a007c0c */ /* 0x000fe4000c761270 */
[----:B------:R-:W-:Y:S01]  /*10830*/  ISETP.GE.AND P2, PT, R10, UR15, PT ;  /* 0x0000000f0a007c0c */ /* 0x000fe2000bf46270 */
[----:B0-----:R-:W-:Y:S01]  /*10840*/  VIADD R15, R13, UR6 ;  /* 0x000000060d0f7c36 */ /* 0x001fe20008000000 */
[----:B------:R0:W-:Y:S01]  /*10850*/  @P4 STG.E.U8 desc[UR24][R8.64], R31 ;  /* 0x0000001f08004986 */ /* 0x0001e2000c101118 */
[----:B------:R-:W-:Y:S02]  /*10860*/  ISETP.LT.AND P4, PT, R91, UR14, !P1 ;  /* 0x0000000e5b007c0c */ /* 0x000fe4000cf81270 */
[----:B------:R-:W-:Y:S02]  /*10870*/  IADD3 R10, P0, PT, R11, R2, RZ ;  /* 0x000000020b0a7210 */ /* 0x000fe40007f1e0ff */
[----:B------:R-:W-:-:S02]  /*10880*/  SHF.R.S32.HI R16, RZ, 0x1f, R13 ;  /* 0x0000001fff107819 */ /* 0x000fc4000001140d */
[----:B------:R-:W-:Y:S01]  /*10890*/  IADD3 R6, P5, PT, R13, R68, RZ ;  /* 0x000000440d067210 */ /* 0x000fe20007fbe0ff */
[----:B------:R-:W-:Y:S01]  /*108a0*/  IMAD.X R11, R14, 0x1, R0, P0 ;  /* 0x000000010e0b7824 */ /* 0x000fe200000e0600 */
[----:B------:R-:W-:Y:S01]  /*108b0*/  PRMT R12, R31, 0x9910, RZ ;  /* 0x000099101f0c7816 */ /* 0x000fe200000000ff */
[----:B------:R-:W-:Y:S01]  /*108c0*/  VIADD R14, R92, 0x1f ;  /* 0x0000001f5c0e7836 */ /* 0x000fe20000000000 */
[----:B------:R-:W-:Y:S01]  /*108d0*/  ISETP.GE.AND P0, PT, R18, UR15, PT ;  /* 0x0000000f12007c0c */ /* 0x000fe2000bf06270 */
[----:B------:R-:W-:Y:S01]  /*108e0*/  IMAD.X R7, R16, 0x1, R3, P5 ;  /* 0x0000000110077824 */ /* 0x000fe200028e0603 */
[----:B--2---:R-:W-:Y:S01]  /*108f0*/  SHF.R.S32.HI R17, RZ, 0x8, R12 ;  /* 0x00000008ff117819 */ /* 0x004fe2000001140c */
[----:B------:R-:W-:Y:S01]  /*10900*/  @P3 STG.E.U8 desc[UR24][R10.64], R63 ;  /* 0x0000003f0a003986 */ /* 0x000fe2000c101118 */
[----:B------:R-:W-:Y:S02]  /*10910*/  ISETP.LT.AND P3, PT, R90, UR14, !P1 ;  /* 0x0000000e5a007c0c */ /* 0x000fe4000cf61270 */
[----:B0-----:R-:W-:Y:S01]  /*10920*/  PRMT R9, R63, 0x9910, RZ ;  /* 0x000099103f097816 */ /* 0x001fe200000000ff */
[----:B------:R0:W-:Y:S01]  /*10930*/  @P4 STG.E.U8 desc[UR24][R6.64], R17 ;  /* 0x0000001106004986 */ /* 0x0001e2000c101118 */
[----:B------:R-:W-:-:S02]  /*10940*/  ISETP.LT.AND P4, PT, R91, UR14, !P6 ;  /* 0x0000000e5b007c0c */ /* 0x000fc4000f781270 */
[----:B------:R-:W-:Y:S01]  /*10950*/  IADD3 R4, P1, PT, R13, R2, RZ ;  /* 0x000000020d047210 */ /* 0x000fe20007f3e0ff */
[C---:B------:R-:W-:Y:S01]  /*10960*/  VIADD R13, R15.reuse, UR6 ;  /* 0x000000060f0d7c36 */ /* 0x040fe20008000000 */
[----:B------:R-:W-:Y:S02]  /*10970*/  SHF.R.S32.HI R12, RZ, 0x1f, R15 ;  /* 0x0000001fff0c7819 */ /* 0x000fe4000001140f */
[C---:B------:R-:W-:Y:S01]  /*10980*/  IADD3 R8, P5, PT, R15.reuse, R68, RZ ;  /* 0x000000440f087210 */ /* 0x040fe20007fbe0ff */
[--C-:B------:R-:W-:Y:S01]  /*10990*/  IMAD.X R5, R16, 0x1, R0.reuse, P1 ;  /* 0x0000000110057824 */ /* 0x100fe200008e0600 */
[----:B------:R-:W-:Y:S02]  /*109a0*/  ISETP.LT.AND P6, PT, R90, UR14, !P6 ;  /* 0x0000000e5a007c0c */ /* 0x000fe4000f7c1270 */
[----:B------:R-:W-:Y:S02]  /*109b0*/  ISETP.GE.AND P1, PT, R14, UR15, PT ;  /* 0x0000000f0e007c0c */ /* 0x000fe4000bf26270 */
[----:B0-----:R-:W-:Y:S01]  /*109c0*/  SHF.R.S32.HI R17, RZ, 0x8, R9 ;  /* 0x00000008ff117819 */ /* 0x001fe20000011409 */
[C---:B------:R-:W-:Y:S01]  /*109d0*/  IMAD.X R9, R12.reuse, 0x1, R3, P5 ;  /* 0x000000010c097824 */ /* 0x040fe200028e0603 */
[----:B------:R-:W-:Y:S01]  /*109e0*/  IADD3 R6, P5, PT, R15, R2, RZ ;  /* 0x000000020f067210 */ /* 0x000fe20007fbe0ff */
[C---:B------:R-:W-:Y:S01]  /*109f0*/  VIADD R15, R13.reuse, UR6 ;  /* 0x000000060d0f7c36 */ /* 0x040fe20008000000 */
[----:B------:R-:W-:Y:S01]  /*10a00*/  SHF.R.S32.HI R14, RZ, 0x1f, R13 ;  /* 0x0000001fff0e7819 */ /* 0x000fe2000001140d */
[----:B------:R0:W-:Y:S01]  /*10a10*/  @P3 STG.E.U8 desc[UR24][R4.64], R17 ;  /* 0x0000001104003986 */ /* 0x0001e2000c101118 */
[----:B------:R-:W-:Y:S01]  /*10a20*/  IADD3 R10, P3, PT, R13, R68, RZ ;  /* 0x000000440d0a7210 */ /* 0x000fe20007f7e0ff */
[--C-:B------:R-:W-:Y:S01]  /*10a30*/  IMAD.X R7, R12, 0x1, R0.reuse, P5 ;  /* 0x000000010c077824 */ /* 0x100fe200028e0600 */
[----:B------:R-:W-:Y:S01]  /*10a40*/  ISETP.LT.AND P5, PT, R91, UR14, !P0 ;  /* 0x0000000e5b007c0c */ /* 0x000fe2000c7a1270 */
[----:B------:R2:W-:Y:S01]  /*10a50*/  @P4 STG.E.U8 desc[UR24][R8.64], R33 ;  /* 0x0000002108004986 */ /* 0x0005e2000c101118 */
[----:B------:R-:W-:Y:S01]  /*10a60*/  IADD3 R12, P4, PT, R13, R2, RZ ;  /* 0x000000020d0c7210 */ /* 0x000fe20007f9e0ff */
[----:B------:R-:W-:Y:S01]  /*10a70*/  IMAD.X R11, R14, 0x1, R3, P3 ;  /* 0x000000010e0b7824 */ /* 0x000fe200018e0603 */
[----:B------:R-:W-:Y:S01]  /*10a80*/  ISETP.LT.AND P0, PT, R90, UR14, !P0 ;  /* 0x0000000e5a007c0c */ /* 0x000fe2000c701270 */
[----:B------:R3:W-:Y:S01]  /*10a90*/  @P6 STG.E.U8 desc[UR24][R6.64], R65 ;  /* 0x0000004106006986 */ /* 0x0007e2000c101118 */
[----:B------:R-:W-:Y:S01]  /*10aa0*/  ISETP.LT.AND P6, PT, R91, UR14, !P2 ;  /* 0x0000000e5b007c0c */ /* 0x000fe2000d7c1270 */
[----:B------:R-:W-:Y:S01]  /*10ab0*/  IMAD.X R13, R14, 0x1, R0, P4 ;  /* 0x000000010e0d7824 */ /* 0x000fe200020e0600 */
[----:B------:R-:W-:-:S02]  /*10ac0*/  ISETP.LT.AND P2, PT, R90, UR14, !P2 ;  /* 0x0000000e5a007c0c */ /* 0x000fc4000d741270 */
[----:B0-----:R-:W-:Y:S02]  /*10ad0*/  IADD3 R4, P4, PT, R15, R68, RZ ;  /* 0x000000440f047210 */ /* 0x001fe40007f9e0ff */
[----:B------:R-:W-:Y:S01]  /*10ae0*/  ISETP.LT.AND P3, PT, R91, UR14, !P1 ;  /* 0x0000000e5b007c0c */ /* 0x000fe2000cf61270 */
[----:B--2---:R-:W-:Y:S01]  /*10af0*/  VIADD R9, R15, UR6 ;  /* 0x000000060f097c36 */ /* 0x004fe20008000000 */
[----:B------:R-:W-:Y:S02]  /*10b00*/  SHF.R.S32.HI R8, RZ, 0x1f, R15 ;  /* 0x0000001fff087819 */ /* 0x000fe4000001140f */
[----:B------:R-:W-:Y:S02]  /*10b10*/  PRMT R33, R33, 0x9910, RZ ;  /* 0x0000991021217816 */ /* 0x000fe400000000ff */
[----:B------:R-:W-:Y:S01]  /*10b20*/  SHF.R.S32.HI R14, RZ, 0x1f, R9 ;  /* 0x0000001fff0e7819 */ /* 0x000fe20000011409 */
[----:B------:R-:W-:Y:S01]  /*10b30*/  IMAD.X R5, R8, 0x1, R3, P4 ;  /* 0x0000000108057824 */ /* 0x000fe200020e0603 */
[----:B---3--:R-:W-:-:S02]  /*10b40*/  IADD3 R6, P4, PT, R15, R2, RZ ;  /* 0x000000020f067210 */ /* 0x008fc40007f9e0ff */
[----:B------:R-:W-:Y:S02]  /*10b50*/  ISETP.LT.AND P1, PT, R90, UR14, !P1 ;  /* 0x0000000e5a007c0c */ /* 0x000fe4000cf21270 */
[----:B------:R-:W-:Y:S01]  /*10b60*/  PRMT R15, R65, 0x9910, RZ ;  /* 0x00009910410f7816 */ /* 0x000fe200000000ff */
[----:B------:R-:W-:Y:S01]  /*10b70*/  IMAD.X R7, R8, 0x1, R0, P4 ;  /* 0x0000000108077824 */ /* 0x000fe200020e0600 */
[----:B------:R-:W-:Y:S01]  /*10b80*/  IADD3 R68, P4, PT, R9, R68, RZ ;  /* 0x0000004409447210 */ /* 0x000fe20007f9e0ff */
[----:B------:R-:W-:Y:S01]  /*10b90*/  IMAD.MOV.U32 R8, RZ, RZ, R33 ;  /* 0x000000ffff087224 */ /* 0x000fe200078e0021 */
[----:B------:R-:W-:Y:S02]  /*10ba0*/  PRMT R17, R35, 0x9910, RZ ;  /* 0x0000991023117816 */ /* 0x000fe400000000ff */
[----:B------:R-:W-:Y:S01]  /*10bb0*/  SHF.R.S32.HI R15, RZ, 0x8, R15 ;  /* 0x00000008ff0f7819 */ /* 0x000fe2000001140f */
[----:B------:R-:W-:Y:S01]  /*10bc0*/  IMAD.X R69, R14, 0x1, R3, P4 ;  /* 0x000000010e457824 */ /* 0x000fe200020e0603 */
[----:B------:R-:W-:-:S02]  /*10bd0*/  IADD3 R2, P4, PT, R9, R2, RZ ;  /* 0x0000000209027210 */ /* 0x000fc40007f9e0ff */
[----:B------:R-:W-:Y:S02]  /*10be0*/  SHF.R.S32.HI R9, RZ, 0x8, R8 ;  /* 0x00000008ff097819 */ /* 0x000fe40000011408 */
[----:B------:R-:W-:Y:S01]  /*10bf0*/  SHF.R.S32.HI R17, RZ, 0x8, R17 ;  /* 0x00000008ff117819 */ /* 0x000fe20000011411 */
[----:B------:R-:W-:Y:S02]  /*10c00*/  IMAD.X R3, R14, 0x1, R0, P4 ;  /* 0x000000010e037824 */ /* 0x000fe400020e0600 */
[----:B------:R0:W-:Y:S04]  /*10c10*/  @P6 STG.E.U8 desc[UR24][R10.64], R9 ;  /* 0x000000090a006986 */ /* 0x0001e8000c101118 */
[----:B------:R0:W-:Y:S04]  /*10c20*/  @P2 STG.E.U8 desc[UR24][R12.64], R15 ;  /* 0x0000000f0c002986 */ /* 0x0001e8000c101118 */
[----:B------:R0:W-:Y:S04]  /*10c30*/  @P5 STG.E.U8 desc[UR24][R4.64], R35 ;  /* 0x0000002304005986 */ /* 0x0001e8000c101118 */
[----:B------:R0:W-:Y:S04]  /*10c40*/  @P0 STG.E.U8 desc[UR24][R6.64], R67 ;  /* 0x0000004306000986 */ /* 0x0001e8000c101118 */
[----:B------:R0:W-:Y:S04]  /*10c50*/  @P3 STG.E.U8 desc[UR24][R68.64], R17 ;  /* 0x0000001144003986 */ /* 0x0001e8000c101118 */
[----:B------:R0:W-:Y:S01]  /*10c60*/  @P1 STG.E.U8 desc[UR24][R2.64], R19 ;  /* 0x0000001302001986 */ /* 0x0001e2000c101118 */
[----:B-1----:R-:W-:Y:S06]  /*10c70*/  BAR.SYNC.DEFER_BLOCKING 0x0 ;  /* 0x0000000000007b1d */ /* 0x002fec0000010000 */
[----:B------:R-:W-:Y:S05]  /*10c80*/  BRA.U UP0, `(.L_x_13) ;  /* 0x0000000100a07547 */ /* 0x000fea000b800000 */
[----:B------:R-:W1:Y:S01]  /*10c90*/  S2UR UR5, SR_CgaCtaId ;  /* 0x00000000000579c3 */ /* 0x000e620000008800 */
[----:B------:R-:W-:Y:S01]  /*10ca0*/  NOP ;  /* 0x0000000000007918 */ /* 0x000fe20000000000 */
[----:B------:R-:W-:Y:S01]  /*10cb0*/  UMOV UR4, 0x50 ;  /* 0x0000005000047882 */ /* 0x000fe20000000000 */
[----:B------:R-:W-:Y:S02]  /*10cc0*/  IMAD.U32 R0, RZ, RZ, UR8 ;  /* 0x00000008ff007e24 */ /* 0x000fe4000f8e00ff */
[----:B0-----:R-:W-:Y:S02]  /*10cd0*/  IMAD.MOV.U32 R3, RZ, RZ, 0x3 ;  /* 0x00000003ff037424 */ /* 0x001fe400078e00ff */
[----:B------:R-:W-:Y:S01]  /*10ce0*/  IMAD.MOV.U32 R7, RZ, RZ, 0x1 ;  /* 0x00000001ff077424 */ /* 0x000fe200078e00ff */
[----:B------:R-:W-:-:S04]  /*10cf0*/  LOP3.LUT R0, R0, 0xffff, RZ, 0xc0, !PT ;  /* 0x0000ffff00007812 */ /* 0x000fc800078ec0ff */
[----:B------:R-:W-:-:S05]  /*10d00*/  SHF.R.U32.HI R0, RZ, 0x5, R0 ;  /* 0x00000005ff007819 */ /* 0x000fca0000011600 */
[----:B------:R-:W-:Y:S01]  /*10d10*/  VIADD R2, R0, 0x10 ;  /* 0x0000001000027836 */ /* 0x000fe20000000000 */
[----:B------:R-:W-:Y:S01]  /*10d20*/  SHF.L.U32 R0, R3, R0, RZ ;  /* 0x0000000003007219 */ /* 0x000fe200000006ff */
[----:B-1----:R-:W-:-:S03]  /*10d30*/  ULEA UR6, UR5, UR4, 0x18 ;  /* 0x0000000405067291 */ /* 0x002fc6000f8ec0ff */
[----:B------:R-:W-:-:S04]  /*10d40*/  SHF.L.U32 R3, R7, R2, RZ ;  /* 0x0000000207037219 */ /* 0x000fc800000006ff */
[----:B------:R-:W-:Y:S02]  /*10d50*/  LOP3.LUT R0, R3, R0, RZ, 0xfc, !PT ;  /* 0x0000000003007212 */ /* 0x000fe400078efcff */
[----:B------:R-:W0:Y:S02]  /*10d60*/  LDS R5, [UR6] ;  /* 0x00000006ff057984 */ /* 0x000e240008000800 */
[C---:B------:R-:W-:Y:S02]  /*10d70*/  LOP3.LUT R2, R0.reuse, 0xffff, RZ, 0xc0, !PT ;  /* 0x0000ffff00027812 */ /* 0x040fe400078ec0ff */
[----:B0-----:R-:W-:-:S04]  /*10d80*/  LOP3.LUT R3, R0, 0xffff, R5, 0x80, !PT ;  /* 0x0000ffff00037812 */ /* 0x001fc800078e8005 */
[----:B------:R-:W-:-:S13]  /*10d90*/  ISETP.NE.AND P0, PT, R3, R2, PT ;  /* 0x000000020300720c */ /* 0x000fda0003f05270 */
[----:B------:R-:W-:Y:S05]  /*10da0*/  @P0 BRA `(.L_x_14) ;  /* 0x0000000000500947 */ /* 0x000fea0003800000 */
[----:B------:R-:W-:Y:S02]  /*10db0*/  SHF.R.U32.HI R5, RZ, 0x10, R5 ;  /* 0x00000010ff057819 */ /* 0x000fe40000011605 */
[----:B------:R-:W-:-:S04]  /*10dc0*/  SHF.R.U32.HI R2, RZ, 0x10, R0 ;  /* 0x00000010ff027819 */ /* 0x000fc80000011600 */
[----:B------:R-:W-:-:S04]  /*10dd0*/  LOP3.LUT R5, R5, R2, RZ, 0xc0, !PT ;  /* 0x0000000205057212 */ /* 0x000fc800078ec0ff */
[----:B------:R-:W-:-:S13]  /*10de0*/  ISETP.NE.AND P0, PT, R5, R2, PT ;  /* 0x000000020500720c */ /* 0x000fda0003f05270 */
[----:B------:R-:W-:Y:S05]  /*10df0*/  @P0 BRA `(.L_x_15) ;  /* 0x0000000000300947 */ /* 0x000fea0003800000 */
[----:B------:R-:W-:Y:S01]  /*10e00*/  R2UR UR4, R0 ;  /* 0x00000000000472ca */ /* 0x000fe200000e0000 */
[----:B------:R-:W-:Y:S01]  /*10e10*/  VOTEU.ANY UR5, UPT, PT ;  /* 0x0000000000057886 */ /* 0x000fe200038e0100 */
[----:B------:R-:W0:Y:S01]  /*10e20*/  S2R R0, SR_LANEID ;  /* 0x0000000000007919 */ /* 0x000e220000000000 */
[----:B------:R-:W-:-:S10]  /*10e30*/  UFLO.U32 UR5, UR5 ;  /* 0x00000005000572bd */ /* 0x000fd400080e0000 */
[----:B------:R-:W-:-:S06]  /*10e40*/  ULOP3.LUT UR4, URZ, UR4, URZ, 0x33, !UPT ;  /* 0x00000004ff047292 */ /* 0x000fcc000f8e33ff */
[----:B------:R-:W-:-:S04]  /*10e50*/  IMAD.U32 R2, RZ, RZ, UR4 ;  /* 0x00000004ff027e24 */ /* 0x000fc8000f8e00ff */
[----:B------:R-:W1:Y:S02]  /*10e60*/  REDUX UR7, R2 ;  /* 0x00000000020773c4 */ /* 0x000e640000000000 */
[----:B------:R2:W-:Y:S01]  /*10e70*/  UTCATOMSWS.AND URZ, UR4 ;  /* 0x0000000400ff79e3 */ /* 0x0005e20008000000 */
[----:B0-----:R-:W-:Y:S01]  /*10e80*/  ISETP.EQ.U32.AND P0, PT, R0, UR5, PT ;  /* 0x0000000500007c0c */ /* 0x001fe2000bf02070 */
[----:B-1----:R-:W-:-:S12]  /*10e90*/  IMAD.U32 R0, RZ, RZ, UR7 ;  /* 0x00000007ff007e24 */ /* 0x002fd8000f8e00ff */
[----:B------:R2:W-:Y:S01]  /*10ea0*/  @P0 ATOMS.AND RZ, [UR6], R0 ;  /* 0x00000000ffff098c */ /* 0x0005e2000a800006 */
[----:B------:R-:W-:Y:S05]  /*10eb0*/  BRA `(.L_x_13) ;  /* 0x0000000000147947 */ /* 0x000fea0003800000 */
.L_x_15:
[----:B------:R-:W-:-:S07]  /*10ec0*/  MOV R2, 0x10ee0 ;  /* 0x00010ee000027802 */ /* 0x000fce0000000f00 */
[----:B------:R-:W-:Y:S05]  /*10ed0*/  CALL.REL.NOINC `($__internal_0_$__cuda_sm10x_tcgen05_guardrail_trap_col_being_dealloced_not_returned_by_alloc) ;  /* 0x00000000002c7944 */ /* 0x000fea0003c00000 */
[----:B------:R-:W-:Y:S05]  /*10ee0*/  BRA `(.L_x_13) ;  /* 0x0000000000087947 */ /* 0x000fea0003800000 */
.L_x_14:
[----:B------:R-:W-:-:S07]  /*10ef0*/  MOV R2, 0x10f10 ;  /* 0x00010f1000027802 */ /* 0x000fce0000000f00 */
[----:B------:R-:W-:Y:S05]  /*10f00*/  CALL.REL.NOINC `($__internal_2_$__cuda_sm10x_tcgen05_guardrail_trap_unallocated_columns_being_dealloced) ;  /* 0x0000000000387944 */ /* 0x000fea0003c00000 */
.L_x_13:
[----:B------:R-:W-:Y:S01]  /*10f10*/  NOP ;  /* 0x0000000000007918 */ /* 0x000fe20000000000 */
[----:B--2---:R-:W-:Y:S05]  /*10f20*/  EXIT ;  /* 0x000000000000794d */ /* 0x004fea0003800000 */
.L_x_8:
[----:B------:R-:W0:Y:S02]  /*10f30*/  SYNCS.PHASECHK.TRANS64.TRYWAIT P3, [UR11], R124 ;  /* 0x0000007cff0075a7 */ /* 0x000e24000806110b */
[----:B0-----:R-:W-:Y:S05]  /*10f40*/  @!P3 BRA `(.L_x_8) ;  /* 0xfffffffc00f8b947 */ /* 0x001fea000383ffff */
[----:B------:R-:W-:Y:S05]  /*10f50*/  BRA `(.L_x_16) ;  /* 0xffffff9800d07947 */ /* 0x000fea000383ffff */
.L_x_12:
[----:B------:R-:W0:Y:S02]  /*10f60*/  SYNCS.PHASECHK.TRANS64.TRYWAIT P6, [UR11], R2 ;  /* 0x00000002ff0075a7 */ /* 0x000e2400080c110b */
[----:B0-----:R-:W-:Y:S05]  /*10f70*/  @!P6 BRA `(.L_x_12) ;  /* 0xfffffffc00f8e947 */ /* 0x001fea000383ffff */
[----:B------:R-:W-:Y:S05]  /*10f80*/  BRA `(.L_x_11) ;  /* 0xffffffdc00a47947 */ /* 0x000fea000383ffff */
        .weak           $__internal_0_$__cuda_sm10x_tcgen05_guardrail_trap_col_being_dealloced_not_returned_by_alloc
        .type           $__internal_0_$__cuda_sm10x_tcgen05_guardrail_trap_col_being_dealloced_not_returned_by_alloc,@function
        .size           $__internal_0_$__cuda_sm10x_tcgen05_guardrail_trap_col_being_dealloced_not_returned_by_alloc,($__internal_1_$__cuda_sm10x_tcgen05_guardrail_trap_phase_invalid_during_alloc - $__internal_0_$__cuda_sm10x_tcgen05_guardrail_trap_col_being_dealloced_not_returned_by_alloc)
$__internal_0_$__cuda_sm10x_tcgen05_guardrail_trap_col_being_dealloced_not_returned_by_alloc:
[----:B------:R-:W-:Y:S05]  /*10f90*/  BPT.TRAP 0x1 ;  /* 0x000000040000795c */ /* 0x000fea0000300000 */
[----:B------:R-:W-:-:S04]  /*10fa0*/  IMAD.MOV.U32 R3, RZ, RZ, 0x0 ;  /* 0x00000000ff037424 */ /* 0x000fc800078e00ff */
[----:B------:R-:W-:Y:S05]  /*10fb0*/  RET.REL.NODEC R2 `(matmul_kernel) ;  /* 0xfffffef002107950 */ /* 0x000fea0003c3ffff */
        .weak           $__internal_1_$__cuda_sm10x_tcgen05_guardrail_trap_phase_invalid_during_alloc
        .type           $__internal_1_$__cuda_sm10x_tcgen05_guardrail_trap_phase_invalid_during_alloc,@function
        .size           $__internal_1_$__cuda_sm10x_tcgen05_guardrail_trap_phase_invalid_during_alloc,($__internal_2_$__cuda_sm10x_tcgen05_guardrail_trap_unallocated_columns_being_dealloced - $__internal_1_$__cuda_sm10x_tcgen05_guardrail_trap_phase_invalid_during_alloc)
$__internal_1_$__cuda_sm10x_tcgen05_guardrail_trap_phase_invalid_during_alloc:
[----:B------:R-:W-:Y:S05]  /*10fc0*/  BPT.TRAP 0x1 ;  /* 0x000000040000795c */ /* 0x000fea0000300000 */
[----:B------:R-:W-:-:S04]  /*10fd0*/  IMAD.MOV.U32 R3, RZ, RZ, 0x0 ;  /* 0x00000000ff037424 */ /* 0x000fc800078e00ff */
[----:B------:R-:W-:Y:S05]  /*10fe0*/  RET.REL.NODEC R2 `(matmul_kernel) ;  /* 0xfffffef002047950 */ /* 0x000fea0003c3ffff */
        .weak           $__internal_2_$__cuda_sm10x_tcgen05_guardrail_trap_unallocated_columns_being_dealloced
        .type           $__internal_2_$__cuda_sm10x_tcgen05_guardrail_trap_unallocated_columns_being_dealloced,@function
        .size           $__internal_2_$__cuda_sm10x_tcgen05_guardrail_trap_unallocated_columns_being_dealloced,(.L_x_20 - $__internal_2_$__cuda_sm10x_tcgen05_guardrail_trap_unallocated_columns_being_dealloced)
$__internal_2_$__cuda_sm10x_tcgen05_guardrail_trap_unallocated_columns_being_dealloced:
[----:B------:R-:W-:Y:S05]  /*10ff0*/  BPT.TRAP 0x1 ;  /* 0x000000040000795c */ /* 0x000fea0000300000 */
[----:B------:R-:W-:-:S04]  /*11000*/  IMAD.MOV.U32 R3, RZ, RZ, 0x0 ;  /* 0x00000000ff037424 */ /* 0x000fc800078e00ff */
[----:B------:R-:W-:Y:S05]  /*11010*/  RET.REL.NODEC R2 `(matmul_kernel) ;  /* 0xfffffeec02f87950 */ /* 0x000fea0003c3ffff */
.L_x_17:
[----:B------:R-:W-:-:S00]  /*11020*/  BRA `(.L_x_17) ;  /* 0xfffffffc00fc7947 */ /* 0x000fc0000383ffff */
[----:B------:R-:W-:-:S00]  /*11030*/  NOP ;  /* 0x0000000000007918 */ /* 0x000fc00000000000 */
        /* <DEDUP_REMOVED lines=12> */
.L_x_20:


//--------------------- .nv.shared.matmul_kernel  --------------------------
	.section	.nv.shared.matmul_kernel,"aw",@nobits
	.sectionflags	@""
	.align	16
	.zero		1024


//--------------------- .nv.shared.reserved.0     --------------------------
	.section	.nv.shared.reserved.0,"aw",@nobits
	.align	8
	.weak		__nv_reservedSMEM_offset_0_alias
	.size		__nv_reservedSMEM_offset_0_alias, 0, 64
	.other		__nv_reservedSMEM_offset_0_alias,@"STO_CUDA_RESERVED_SHARED STV_DEFAULT"
__nv_reservedSMEM_offset_0_alias:
	.zero		0
.nv.shared.reserved.0:
	.zero		64
	.weak		__nv_reservedSMEM_allocation_phase
	.type		__nv_reservedSMEM_allocation_phase,@object
	.size		__nv_reservedSMEM_allocation_phase,(.L_0 - __nv_reservedSMEM_allocation_phase)
__nv_reservedSMEM_allocation_phase:
	.zero		1
.L_0:
	.zero		7
	.weak		__nv_reservedSMEM_devtool_atexit_pc
	.type		__nv_reservedSMEM_devtool_atexit_pc,@object
	.size		__nv_reservedSMEM_devtool_atexit_pc,(__nv_reservedSMEM_allocation_mask - __nv_reservedSMEM_devtool_atexit_pc)
__nv_reservedSMEM_devtool_atexit_pc:
	.zero		8
	.weak		__nv_reservedSMEM_allocation_mask
	.type		__nv_reservedSMEM_allocation_mask,@object
	.size		__nv_reservedSMEM_allocation_mask,(.L_2 - __nv_reservedSMEM_allocation_mask)
__nv_reservedSMEM_allocation_mask:
	.zero		4
.L_2:


//--------------------- .nv.constant0.matmul_kernel --------------------------
	.section	.nv.constant0.matmul_kernel,"a",@progbits
	.sectionflags	@""
	.align	4
.nv.constant0.matmul_kernel:
	.zero		976


//--------------------- SYMBOLS --------------------------

	.type		.nv.reservedSmem.offset0,@object
	.size		.nv.reservedSmem.offset0,0x4
	.type		.nv.reservedSmem.cap,@object
	.size		.nv.reservedSmem.cap,0x4
